// auto-generated by cutlass_sweep.gemm — config: {"arch": "sm_90", "cluster_m": 2, "cluster_n": 1, "dtype": "fp16", "dtype_b": "fp16", "layout": "nt", "stages": 0, "tile_k": 64, "tile_m": 384, "tile_n": 384}
#include "cutlass/cutlass.h"
#include "cutlass/gemm/collective/collective_builder.hpp"
#include "cutlass/gemm/device/gemm_universal_adapter.h"
#include "cutlass/gemm/kernel/gemm_universal.hpp"
#include "cutlass/epilogue/collective/collective_builder.hpp"

using ElemA = cutlass::half_t;
using ElemB = cutlass::half_t;
using ElemCD = cutlass::half_t;
using Acc  = float;
using TileShape    = cute::Shape<cute::_384, cute::_384, cute::_64>;
using ClusterShape = cute::Shape<cute::_2, cute::_1, cute::_1>;

using CollectiveEpilogue = typename cutlass::epilogue::collective::CollectiveBuilder<
    cutlass::arch::Sm90, cutlass::arch::OpClassTensorOp,
    TileShape, ClusterShape,
    cutlass::epilogue::collective::EpilogueTileAuto,
    Acc, Acc,
    ElemCD, cutlass::layout::RowMajor, 128 / cutlass::sizeof_bits<ElemCD>::value,
    ElemCD, cutlass::layout::RowMajor, 128 / cutlass::sizeof_bits<ElemCD>::value,
    cutlass::epilogue::collective::EpilogueScheduleAuto
  >::CollectiveOp;

using CollectiveMainloop = typename cutlass::gemm::collective::CollectiveBuilder<
    cutlass::arch::Sm90, cutlass::arch::OpClassTensorOp,
    ElemA, cutlass::layout::RowMajor, 128 / cutlass::sizeof_bits<ElemA>::value,
    ElemB, cutlass::layout::ColumnMajor, 128 / cutlass::sizeof_bits<ElemB>::value,
    Acc,
    TileShape, ClusterShape,
    cutlass::gemm::collective::StageCountAutoCarveout<static_cast<int>(sizeof(typename CollectiveEpilogue::SharedStorage))>,
    cutlass::gemm::collective::KernelScheduleAuto
  >::CollectiveOp;

using GemmKernel = cutlass::gemm::kernel::GemmUniversal<
    cute::Shape<int,int,int,int>,
    CollectiveMainloop,
    CollectiveEpilogue
>;
using Gemm = cutlass::gemm::device::GemmUniversalAdapter<GemmKernel>;

// Force the device kernel symbol into the cubin without needing a host main.
auto* _anchor = &cutlass::device_kernel<GemmKernel>;


// ===== COMPILED SASS (sm_90a) =====

	.target	sm_90a

	.elftype	@"ET_EXEC"


//--------------------- .note.nv.tkinfo           --------------------------
	.section	.note.nv.tkinfo,"",@"SHT_NOTE"
	.sectionflags	@"SHF_NOTE_NV_TKINFO"
	.tkinfo
        /*0018*/ 	.word	0x00000002
        /*0030*/ 	.string	""
        /*0030*/ 	.string	"ptxas"
        /*0030*/ 	.string	"Cuda compilation tools, release 13.0, V13.0.88"
        /*0030*/ 	.string	"Build cuda_13.0.r13.0/compiler.36424714_0"
        /*0030*/ 	.string	"-arch sm_90a -m 64 "



//--------------------- .note.nv.cuinfo           --------------------------
	.section	.note.nv.cuinfo,"",@"SHT_NOTE"
	.sectionflags	@"SHF_NOTE_NV_CUINFO"
        /*0018*/ 	.short	0x0002
        /*001a*/ 	.short	0x005a
        /*001c*/ 	.short	0x0082
	.zero		2


//--------------------- .nv.info                  --------------------------
	.section	.nv.info,"",@"SHT_CUDA_INFO"
	.align	4


	//----- nvinfo : EIATTR_REGCOUNT
	.align		4
        /*0000*/ 	.byte	0x04, 0x2f
        /*0002*/ 	.short	(.L_15 - .L_14)
	.align		4
.L_14:
        /*0004*/ 	.word	index@(_ZN7cutlass13device_kernelINS_4gemm6kernel13GemmUniversalIN4cute5tupleIJiiiiEEENS1_10collective13CollectiveMmaINS1_34MainloopSm90TmaGmmaWarpSpecializedILi2ENS5_IJNS4_1CILi2EEENSA_ILi1EEESC_EEENS1_35KernelTmaWarpSpecializedCooperativeEEENS5_IJNSA_ILi384EEESG_NSA_ILi64EEEEEENS_6half_tENS5_IJlSC_lEEESJ_SK_NS4_8TiledMMAINS4_8MMA_AtomIJNS4_4SM904GMMA26MMA_64x192x16_F32F16F16_SSILNSO_5MajorE0ELSQ_0ELNSO_7ScaleInE1ELSR_1EEEEEENS4_6LayoutISD_NS5_IJSC_NSA_ILi0EEESV_EEEEENS5_IJNS4_10UnderscoreESY_SY_EEEEENS4_13SM90_TMA_LOADENS4_14ComposedLayoutINS4_7SwizzleILi3ELi4ELi3EEENS4_18smem_ptr_flag_bitsILi16EEENSU_INS5_IJNSA_ILi8EEESH_EEENS5_IJSH_SC_EEEEEEEvNS4_8identityENS4_23SM90_TMA_LOAD_MULTICASTES1B_vS1C_EENS_8epilogue10collective6detail29Sm90TmaWarpSpecializedAdapterINS1G_15DefaultEpilogueISJ_SK_SK_NS1F_6thread17LinearCombinationISJ_Li1EffLNS1K_9ScaleType4KindE0ELNS_15FloatRoundStyleE2ESJ_EENS1_15EpilogueDefaultEEEEEvvEEEEvNT_6ParamsE)
        /*0008*/ 	.word	0x000000a8


	//----- nvinfo : EIATTR_FRAME_SIZE
	.align		4
.L_15:
        /*000c*/ 	.byte	0x04, 0x11
        /*000e*/ 	.short	(.L_17 - .L_16)
	.align		4
.L_16:
        /*0010*/ 	.word	index@(_ZN7cutlass13device_kernelINS_4gemm6kernel13GemmUniversalIN4cute5tupleIJiiiiEEENS1_10collective13CollectiveMmaINS1_34MainloopSm90TmaGmmaWarpSpecializedILi2ENS5_IJNS4_1CILi2EEENSA_ILi1EEESC_EEENS1_35KernelTmaWarpSpecializedCooperativeEEENS5_IJNSA_ILi384EEESG_NSA_ILi64EEEEEENS_6half_tENS5_IJlSC_lEEESJ_SK_NS4_8TiledMMAINS4_8MMA_AtomIJNS4_4SM904GMMA26MMA_64x192x16_F32F16F16_SSILNSO_5MajorE0ELSQ_0ELNSO_7ScaleInE1ELSR_1EEEEEENS4_6LayoutISD_NS5_IJSC_NSA_ILi0EEESV_EEEEENS5_IJNS4_10UnderscoreESY_SY_EEEEENS4_13SM90_TMA_LOADENS4_14ComposedLayoutINS4_7SwizzleILi3ELi4ELi3EEENS4_18smem_ptr_flag_bitsILi16EEENSU_INS5_IJNSA_ILi8EEESH_EEENS5_IJSH_SC_EEEEEEEvNS4_8identityENS4_23SM90_TMA_LOAD_MULTICASTES1B_vS1C_EENS_8epilogue10collective6detail29Sm90TmaWarpSpecializedAdapterINS1G_15DefaultEpilogueISJ_SK_SK_NS1F_6thread17LinearCombinationISJ_Li1EffLNS1K_9ScaleType4KindE0ELNS_15FloatRoundStyleE2ESJ_EENS1_15EpilogueDefaultEEEEEvvEEEEvNT_6ParamsE)
        /*0014*/ 	.word	0x000017e8


	//----- nvinfo : EIATTR_MIN_STACK_SIZE
	.align		4
.L_17:
        /*0018*/ 	.byte	0x04, 0x12
        /*001a*/ 	.short	(.L_19 - .L_18)
	.align		4
.L_18:
        /*001c*/ 	.word	index@(_ZN7cutlass13device_kernelINS_4gemm6kernel13GemmUniversalIN4cute5tupleIJiiiiEEENS1_10collective13CollectiveMmaINS1_34MainloopSm90TmaGmmaWarpSpecializedILi2ENS5_IJNS4_1CILi2EEENSA_ILi1EEESC_EEENS1_35KernelTmaWarpSpecializedCooperativeEEENS5_IJNSA_ILi384EEESG_NSA_ILi64EEEEEENS_6half_tENS5_IJlSC_lEEESJ_SK_NS4_8TiledMMAINS4_8MMA_AtomIJNS4_4SM904GMMA26MMA_64x192x16_F32F16F16_SSILNSO_5MajorE0ELSQ_0ELNSO_7ScaleInE1ELSR_1EEEEEENS4_6LayoutISD_NS5_IJSC_NSA_ILi0EEESV_EEEEENS5_IJNS4_10UnderscoreESY_SY_EEEEENS4_13SM90_TMA_LOADENS4_14ComposedLayoutINS4_7SwizzleILi3ELi4ELi3EEENS4_18smem_ptr_flag_bitsILi16EEENSU_INS5_IJNSA_ILi8EEESH_EEENS5_IJSH_SC_EEEEEEEvNS4_8identityENS4_23SM90_TMA_LOAD_MULTICASTES1B_vS1C_EENS_8epilogue10collective6detail29Sm90TmaWarpSpecializedAdapterINS1G_15DefaultEpilogueISJ_SK_SK_NS1F_6thread17LinearCombinationISJ_Li1EffLNS1K_9ScaleType4KindE0ELNS_15FloatRoundStyleE2ESJ_EENS1_15EpilogueDefaultEEEEEvvEEEEvNT_6ParamsE)
        /*0020*/ 	.word	0x000017e8
.L_19:


//--------------------- .nv.compat                --------------------------
	.section	.nv.compat,"",@"SHT_CUDA_COMPAT_INFO"
	.align	4
        /*0000*/ 	.byte	0x02, 0x09, 0x01, 0x00, 0x02, 0x02, 0x04, 0x00, 0x02, 0x05, 0x05, 0x00, 0x03, 0x07, 0x01, 0x01
        /*0010*/ 	.byte	0x02, 0x03, 0x01, 0x00, 0x02, 0x06, 0x01, 0x00, 0x04, 0x0b, 0x08, 0x00, 0x00, 0x00, 0x00, 0x00
        /*0020*/ 	.byte	0x00, 0x00, 0x00, 0x00


//--------------------- .nv.info._ZN7cutlass13device_kernelINS_4gemm6kernel13GemmUniversalIN4cute5tupleIJiiiiEEENS1_10collective13CollectiveMmaINS1_34MainloopSm90TmaGmmaWarpSpecializedILi2ENS5_IJNS4_1CILi2EEENSA_ILi1EEESC_EEENS1_35KernelTmaWarpSpecializedCooperativeEEENS5_IJNSA_ILi384EEESG_NSA_ILi64EEEEEENS_6half_tENS5_IJlSC_lEEESJ_SK_NS4_8TiledMMAINS4_8MMA_AtomIJNS4_4SM904GMMA26MMA_64x192x16_F32F16F16_SSILNSO_5MajorE0ELSQ_0ELNSO_7ScaleInE1ELSR_1EEEEEENS4_6LayoutISD_NS5_IJSC_NSA_ILi0EEESV_EEEEENS5_IJNS4_10UnderscoreESY_SY_EEEEENS4_13SM90_TMA_LOADENS4_14ComposedLayoutINS4_7SwizzleILi3ELi4ELi3EEENS4_18smem_ptr_flag_bitsILi16EEENSU_INS5_IJNSA_ILi8EEESH_EEENS5_IJSH_SC_EEEEEEEvNS4_8identityENS4_23SM90_TMA_LOAD_MULTICASTES1B_vS1C_EENS_8epilogue10collective6detail29Sm90TmaWarpSpecializedAdapterINS1G_15DefaultEpilogueISJ_SK_SK_NS1F_6thread17LinearCombinationISJ_Li1EffLNS1K_9ScaleType4KindE0ELNS_15FloatRoundStyleE2ESJ_EENS1_15EpilogueDefaultEEEEEvvEEEEvNT_6ParamsE --------------------------
	.section	.nv.info._ZN7cutlass13device_kernelINS_4gemm6kernel13GemmUniversalIN4cute5tupleIJiiiiEEENS1_10collective13CollectiveMmaINS1_34MainloopSm90TmaGmmaWarpSpecializedILi2ENS5_IJNS4_1CILi2EEENSA_ILi1EEESC_EEENS1_35KernelTmaWarpSpecializedCooperativeEEENS5_IJNSA_ILi384EEESG_NSA_ILi64EEEEEENS_6half_tENS5_IJlSC_lEEESJ_SK_NS4_8TiledMMAINS4_8MMA_AtomIJNS4_4SM904GMMA26MMA_64x192x16_F32F16F16_SSILNSO_5MajorE0ELSQ_0ELNSO_7ScaleInE1ELSR_1EEEEEENS4_6LayoutISD_NS5_IJSC_NSA_ILi0EEESV_EEEEENS5_IJNS4_10UnderscoreESY_SY_EEEEENS4_13SM90_TMA_LOADENS4_14ComposedLayoutINS4_7SwizzleILi3ELi4ELi3EEENS4_18smem_ptr_flag_bitsILi16EEENSU_INS5_IJNSA_ILi8EEESH_EEENS5_IJSH_SC_EEEEEEEvNS4_8identityENS4_23SM90_TMA_LOAD_MULTICASTES1B_vS1C_EENS_8epilogue10collective6detail29Sm90TmaWarpSpecializedAdapterINS1G_15DefaultEpilogueISJ_SK_SK_NS1F_6thread17LinearCombinationISJ_Li1EffLNS1K_9ScaleType4KindE0ELNS_15FloatRoundStyleE2ESJ_EENS1_15EpilogueDefaultEEEEEvvEEEEvNT_6ParamsE,"",@"SHT_CUDA_INFO"
	.sectionflags	@""
	.align	4


	//----- nvinfo : EIATTR_CUDA_API_VERSION
	.align		4
        /*0000*/ 	.byte	0x04, 0x37
        /*0002*/ 	.short	(.L_21 - .L_20)
.L_20:
        /*0004*/ 	.word	0x00000082


	//----- nvinfo : EIATTR_KPARAM_INFO
	.align		4
.L_21:
        /*0008*/ 	.byte	0x04, 0x17
        /*000a*/ 	.short	(.L_23 - .L_22)
.L_22:
        /*000c*/ 	.word	0x00000000
        /*0010*/ 	.short	0x0000
        /*0012*/ 	.short	0x0070
        /*0014*/ 	.byte	0x00, 0xf0, 0x01, 0x10


	//----- nvinfo : EIATTR_SPARSE_MMA_MASK
	.align		4
.L_23:
        /*0018*/ 	.byte	0x03, 0x50
        /*001a*/ 	.short	0x0000


	//----- nvinfo : EIATTR_MAXREG_COUNT
	.align		4
        /*001c*/ 	.byte	0x03, 0x1b
        /*001e*/ 	.short	0x00a8


	//----- nvinfo : EIATTR_NUM_BARRIERS
	.align		4
        /*0020*/ 	.byte	0x02, 0x4c
        /*0022*/ 	.byte	0x01
	.zero		1


	//----- nvinfo : EIATTR_EXTERNS
	.align		4
        /*0024*/ 	.byte	0x04, 0x0f
        /*0026*/ 	.short	(.L_25 - .L_24)


	//   ....[0]....
	.align		4
.L_24:
        /*0028*/ 	.word	index@(__assertfail)


	//----- nvinfo : EIATTR_ANNOTATIONS
	.align		4
.L_25:
        /*002c*/ 	.byte	0x04, 0x55
        /*002e*/ 	.short	(.L_27 - .L_26)


	//   ....[0]....
.L_26:
        /*0030*/ 	.word	0x00000001
        /*0034*/ 	.byte	0x00, 0x07, 0x00, 0x00, 0x01, 0x00, 0x00, 0x00, 0xe0, 0x07, 0x00, 0x00, 0x01, 0x00, 0x00, 0x00
        /* <DEDUP_REMOVED lines=2909> */
        /*b614*/ 	.byte	0x30, 0x3e, 0x04, 0x00


	//----- nvinfo : EIATTR_MERCURY_ISA_VERSION
	.align		4
.L_27:
        /*b618*/ 	.byte	0x03, 0x5f
        /*b61a*/ 	.short	0x0101


	//----- nvinfo : EIATTR_INT_WARP_WIDE_INSTR_OFFSETS
	.align		4
        /*b61c*/ 	.byte	0x04, 0x31
        /*b61e*/ 	.short	(.L_29 - .L_28)


	//   ....[0]....
.L_28:
        /*b620*/ 	.word	0x00000530


	//   ....[1]....
        /*b624*/ 	.word	0x00000540


	//   ....[2]....
        /*b628*/ 	.word	0x000006a0


	//----- nvinfo : EIATTR_COOP_GROUP_MASK_REGIDS
	.align		4
.L_29:
        /*b62c*/ 	.byte	0x04, 0x29
        /*b62e*/ 	.short	(.L_31 - .L_30)


	//   ....[0]....
.L_30:
        /*b630*/ 	.word	0xffffffff


	//   ....[1]....
        /*b634*/ 	.word	0xffffffff


	//   ....[2]....
        /*b638*/ 	.word	0xffffffff


	//   ....[3]....
        /*b63c*/ 	.word	0xffffffff


	//   ....[4]....
        /*b640*/ 	.word	0xffffffff


	//   ....[5]....
        /*b644*/ 	.word	0xffffffff


	//----- nvinfo : EIATTR_COOP_GROUP_INSTR_OFFSETS
	.align		4
.L_31:
        /*b648*/ 	.byte	0x04, 0x28
        /*b64a*/ 	.short	(.L_33 - .L_32)


	//   ....[0]....
.L_32:
        /*b64c*/ 	.word	0x00000070


	//   ....[1]....
        /*b650*/ 	.word	0x00000080


	//   ....[2]....
        /*b654*/ 	.word	0x000001a0


	//   ....[3]....
        /*b658*/ 	.word	0x00000390


	//   ....[4]....
        /*b65c*/ 	.word	0x00000820


	//   ....[5]....
        /*b660*/ 	.word	0x000013f0


	//----- nvinfo : EIATTR_REG_RECONFIG
	.align		4
.L_33:
        /*b664*/ 	.byte	0x01, 0x54
	.zero		2


	//----- nvinfo : EIATTR_SYSCALL_OFFSETS
	.align		4
        /*b668*/ 	.byte	0x04, 0x46
        /*b66a*/ 	.short	(.L_35 - .L_34)


	//   ....[0]....
.L_34:
        /*b66c*/ 	.word	0x000015a0


	//----- nvinfo : EIATTR_MBARRIER_INSTR_OFFSETS
	.align		4
.L_35:
        /*b670*/ 	.byte	0x04, 0x39
        /*b672*/ 	.short	(.L_37 - .L_36)


	//   ....[0]....
.L_36:
        /*b674*/ 	.word	0x00000320
        /*b678*/ 	.word	0x000000ff
        /*b67c*/ 	.word	0x00000000
        /*b680*/ 	.short	0x0100
        /*b682*/ 	.byte	0x08
	.zero		1


	//   ....[1]....
        /*b684*/ 	.word	0x00000330
        /*b688*/ 	.word	0x000000ff
        /*b68c*/ 	.word	0x00000010
        /*b690*/ 	.short	0x0100
        /*b692*/ 	.byte	0x08
	.zero		1


	//   ....[2]....
        /*b694*/ 	.word	0x00000340
        /*b698*/ 	.word	0x000000ff
        /*b69c*/ 	.word	0x00000008
        /*b6a0*/ 	.short	0x0100
        /*b6a2*/ 	.byte	0x08
	.zero		1


	//   ....[3]....
        /*b6a4*/ 	.word	0x00000350
        /*b6a8*/ 	.word	0x000000ff
        /*b6ac*/ 	.word	0x00000018
        /*b6b0*/ 	.short	0x0100
        /*b6b2*/ 	.byte	0x08
	.zero		1


	//   ....[4]....
        /*b6b4*/ 	.word	0x00000720
        /*b6b8*/ 	.word	0x000000ff
        /*b6bc*/ 	.word	0x00000030
        /*b6c0*/ 	.short	0x0100
        /*b6c2*/ 	.byte	0x06
	.zero		1


	//   ....[5]....
        /*b6c4*/ 	.word	0x00000770
        /*b6c8*/ 	.word	0x000000ff
        /*b6cc*/ 	.word	0x00000038
        /*b6d0*/ 	.short	0x0100
        /*b6d2*/ 	.byte	0x06
	.zero		1


	//   ....[6]....
        /*b6d4*/ 	.word	0x00001640
        /*b6d8*/ 	.word	0x00000003
        /*b6dc*/ 	.word	0x00000000
        /*b6e0*/ 	.short	0x010a
        /*b6e2*/ 	.byte	0x3f
	.zero		1


	//   ....[7]....
        /*b6e4*/ 	.word	0x00001680
        /*b6e8*/ 	.word	0x00000003
        /*b6ec*/ 	.word	0x00000000
        /*b6f0*/ 	.short	0x010a
        /*b6f2*/ 	.byte	0x3f
	.zero		1


	//   ....[8]....
        /*b6f4*/ 	.word	0x0000d790
        /*b6f8*/ 	.word	0x000000ff
        /*b6fc*/ 	.word	0x00000000
        /*b700*/ 	.short	0x010a
        /*b702*/ 	.byte	0x08
	.zero		1


	//   ....[9]....
        /*b704*/ 	.word	0x0000d7d0
        /*b708*/ 	.word	0x000000ff
        /*b70c*/ 	.word	0x00000000
        /*b710*/ 	.short	0x010a
        /*b712*/ 	.byte	0x08
	.zero		1


	//   ....[10]....
        /*b714*/ 	.word	0x0001b0f0
        /*b718*/ 	.word	0x00000003
        /*b71c*/ 	.word	0x00000000
        /*b720*/ 	.short	0x0101
        /*b722*/ 	.byte	0x3f
	.zero		1


	//   ....[11]....
        /*b724*/ 	.word	0x0001b2f0
        /*b728*/ 	.word	0x00000000
        /*b72c*/ 	.word	0x00000000
        /*b730*/ 	.short	0x0101
        /*b732*/ 	.byte	0x3f
	.zero		1


	//   ....[12]....
        /*b734*/ 	.word	0x00043980
        /*b738*/ 	.word	0x0000000f
        /*b73c*/ 	.word	0x00000010
        /*b740*/ 	.short	0x010a
        /*b742*/ 	.byte	0x3f
	.zero		1


	//   ....[13]....
        /*b744*/ 	.word	0x00043da0
        /*b748*/ 	.word	0x00000002
        /*b74c*/ 	.word	0x00000038
        /*b750*/ 	.short	0x0101
        /*b752*/ 	.byte	0x3f
	.zero		1


	//   ....[14]....
        /*b754*/ 	.word	0x00044540
        /*b758*/ 	.word	0x00000005
        /*b75c*/ 	.word	0x00000000
        /*b760*/ 	.short	0x010a
        /*b762*/ 	.byte	0x3f
	.zero		1


	//   ....[15]....
        /*b764*/ 	.word	0x000445d0
        /*b768*/ 	.word	0x00000003
        /*b76c*/ 	.word	0x00000000
        /*b770*/ 	.short	0x010a
        /*b772*/ 	.byte	0x3f
	.zero		1


	//   ....[16]....
        /*b774*/ 	.word	0x00044630
        /*b778*/ 	.word	0x00000003
        /*b77c*/ 	.word	0x00000000
        /*b780*/ 	.short	0x010a
        /*b782*/ 	.byte	0x3f
	.zero		1


	//   ....[17]....
        /*b784*/ 	.word	0x00044690
        /*b788*/ 	.word	0x00000005
        /*b78c*/ 	.word	0x00000000
        /*b790*/ 	.short	0x010a
        /*b792*/ 	.byte	0x3f
	.zero		1


	//   ....[18]....
        /*b794*/ 	.word	0x00044760
        /*b798*/ 	.word	0x0000000f
        /*b79c*/ 	.word	0x00000010
        /*b7a0*/ 	.short	0x010a
        /*b7a2*/ 	.byte	0x3f
	.zero		1


	//   ....[19]....
        /*b7a4*/ 	.word	0x00044830
        /*b7a8*/ 	.word	0x00000005
        /*b7ac*/ 	.word	0x00000000
        /*b7b0*/ 	.short	0x010a
        /*b7b2*/ 	.byte	0x3f
	.zero		1


	//----- nvinfo : EIATTR_NUM_MBARRIERS
	.align		4
.L_37:
        /*b7b4*/ 	.byte	0x03, 0x38
        /*b7b6*/ 	.short	0x0006


	//----- nvinfo : EIATTR_EXIT_INSTR_OFFSETS
	.align		4
        /*b7b8*/ 	.byte	0x04, 0x1c
        /*b7ba*/ 	.short	(.L_39 - .L_38)


	//   ....[0]....
.L_38:
        /*b7bc*/ 	.word	0x00000a80


	//   ....[1]....
        /*b7c0*/ 	.word	0x00001310


	//   ....[2]....
        /*b7c4*/ 	.word	0x00043010


	//   ....[3]....
        /*b7c8*/ 	.word	0x00043630


	//   ....[4]....
        /*b7cc*/ 	.word	0x00044620


	//----- nvinfo : EIATTR_MAX_THREADS
	.align		4
.L_39:
        /*b7d0*/ 	.byte	0x04, 0x05
        /*b7d2*/ 	.short	(.L_41 - .L_40)
.L_40:
        /*b7d4*/ 	.word	0x00000180
        /*b7d8*/ 	.word	0x00000001
        /*b7dc*/ 	.word	0x00000001


	//----- nvinfo : EIATTR_CRS_STACK_SIZE
	.align		4
.L_41:
        /*b7e0*/ 	.byte	0x04, 0x1e
        /*b7e2*/ 	.short	(.L_43 - .L_42)
.L_42:
        /*b7e4*/ 	.word	0x00000000


	//----- nvinfo : EIATTR_CBANK_PARAM_SIZE
	.align		4
.L_43:
        /*b7e8*/ 	.byte	0x03, 0x19
        /*b7ea*/ 	.short	0x0470


	//----- nvinfo : EIATTR_PARAM_CBANK
	.align		4
        /*b7ec*/ 	.byte	0x04, 0x0a
        /*b7ee*/ 	.short	(.L_45 - .L_44)
	.align		4
.L_44:
        /*b7f0*/ 	.word	index@(.nv.constant0._ZN7cutlass13device_kernelINS_4gemm6kernel13GemmUniversalIN4cute5tupleIJiiiiEEENS1_10collective13CollectiveMmaINS1_34MainloopSm90TmaGmmaWarpSpecializedILi2ENS5_IJNS4_1CILi2EEENSA_ILi1EEESC_EEENS1_35KernelTmaWarpSpecializedCooperativeEEENS5_IJNSA_ILi384EEESG_NSA_ILi64EEEEEENS_6half_tENS5_IJlSC_lEEESJ_SK_NS4_8TiledMMAINS4_8MMA_AtomIJNS4_4SM904GMMA26MMA_64x192x16_F32F16F16_SSILNSO_5MajorE0ELSQ_0ELNSO_7ScaleInE1ELSR_1EEEEEENS4_6LayoutISD_NS5_IJSC_NSA_ILi0EEESV_EEEEENS5_IJNS4_10UnderscoreESY_SY_EEEEENS4_13SM90_TMA_LOADENS4_14ComposedLayoutINS4_7SwizzleILi3ELi4ELi3EEENS4_18smem_ptr_flag_bitsILi16EEENSU_INS5_IJNSA_ILi8EEESH_EEENS5_IJSH_SC_EEEEEEEvNS4_8identityENS4_23SM90_TMA_LOAD_MULTICASTES1B_vS1C_EENS_8epilogue10collective6detail29Sm90TmaWarpSpecializedAdapterINS1G_15DefaultEpilogueISJ_SK_SK_NS1F_6thread17LinearCombinationISJ_Li1EffLNS1K_9ScaleType4KindE0ELNS_15FloatRoundStyleE2ESJ_EENS1_15EpilogueDefaultEEEEEvvEEEEvNT_6ParamsE)
        /*b7f4*/ 	.short	0x0210
        /*b7f6*/ 	.short	0x0470


	//----- nvinfo : EIATTR_SW_WAR
	.align		4
.L_45:
        /*b7f8*/ 	.byte	0x04, 0x36
        /*b7fa*/ 	.short	(.L_47 - .L_46)
.L_46:
        /*b7fc*/ 	.word	0x00000008
.L_47:


//--------------------- .nv.callgraph             --------------------------
	.section	.nv.callgraph,"",@"SHT_CUDA_CALLGRAPH"
	.align	4
	.sectionentsize	8
	.align		4
        /*0000*/ 	.word	0x00000000
	.align		4
        /*0004*/ 	.word	0xffffffff
	.align		4
        /*0008*/ 	.word	index@(_ZN7cutlass13device_kernelINS_4gemm6kernel13GemmUniversalIN4cute5tupleIJiiiiEEENS1_10collective13CollectiveMmaINS1_34MainloopSm90TmaGmmaWarpSpecializedILi2ENS5_IJNS4_1CILi2EEENSA_ILi1EEESC_EEENS1_35KernelTmaWarpSpecializedCooperativeEEENS5_IJNSA_ILi384EEESG_NSA_ILi64EEEEEENS_6half_tENS5_IJlSC_lEEESJ_SK_NS4_8TiledMMAINS4_8MMA_AtomIJNS4_4SM904GMMA26MMA_64x192x16_F32F16F16_SSILNSO_5MajorE0ELSQ_0ELNSO_7ScaleInE1ELSR_1EEEEEENS4_6LayoutISD_NS5_IJSC_NSA_ILi0EEESV_EEEEENS5_IJNS4_10UnderscoreESY_SY_EEEEENS4_13SM90_TMA_LOADENS4_14ComposedLayoutINS4_7SwizzleILi3ELi4ELi3EEENS4_18smem_ptr_flag_bitsILi16EEENSU_INS5_IJNSA_ILi8EEESH_EEENS5_IJSH_SC_EEEEEEEvNS4_8identityENS4_23SM90_TMA_LOAD_MULTICASTES1B_vS1C_EENS_8epilogue10collective6detail29Sm90TmaWarpSpecializedAdapterINS1G_15DefaultEpilogueISJ_SK_SK_NS1F_6thread17LinearCombinationISJ_Li1EffLNS1K_9ScaleType4KindE0ELNS_15FloatRoundStyleE2ESJ_EENS1_15EpilogueDefaultEEEEEvvEEEEvNT_6ParamsE)
	.align		4
        /*000c*/ 	.word	index@(__assertfail)
	.align		4
        /*0010*/ 	.word	0x00000000
	.align		4
        /*0014*/ 	.word	0xfffffffe
	.align		4
        /*0018*/ 	.word	0x00000000
	.align		4
        /*001c*/ 	.word	0xfffffffd
	.align		4
        /*0020*/ 	.word	0x00000000
	.align		4
        /*0024*/ 	.word	0xfffffffc


//--------------------- .nv.constant4             --------------------------
	.section	.nv.constant4,"a",@progbits
	.align	8
	.align		8
.nv.constant4:
        /*0000*/ 	.dword	__assertfail
	.align		8
        /*0008*/ 	.dword	__unnamed_1
	.align		8
        /*0010*/ 	.dword	_ZN40_INTERNAL_50db36d7_4_k_cu_02b56ff7_103964cuda3std3__45__cpo5beginE
	.align		8
        /*0018*/ 	.dword	_ZN40_INTERNAL_50db36d7_4_k_cu_02b56ff7_103964cuda3std3__45__cpo3endE
	.align		8
        /*0020*/ 	.dword	_ZN40_INTERNAL_50db36d7_4_k_cu_02b56ff7_103964cuda3std3__45__cpo6cbeginE
	.align		8
        /*0028*/ 	.dword	_ZN40_INTERNAL_50db36d7_4_k_cu_02b56ff7_103964cuda3std3__45__cpo4cendE
	.align		8
        /*0030*/ 	.dword	_ZN40_INTERNAL_50db36d7_4_k_cu_02b56ff7_103964cuda3std3__442_GLOBAL__N__50db36d7_4_k_cu_02b56ff7_103966ignoreE
	.align		8
        /*0038*/ 	.dword	_ZN40_INTERNAL_50db36d7_4_k_cu_02b56ff7_103964cuda3std3__419piecewise_constructE
	.align		8
        /*0040*/ 	.dword	_ZN40_INTERNAL_50db36d7_4_k_cu_02b56ff7_103964cuda3std3__48in_placeE
	.align		8
        /*0048*/ 	.dword	_ZN40_INTERNAL_50db36d7_4_k_cu_02b56ff7_103964cuda3std6ranges3__45__cpo4swapE
	.align		8
        /*0050*/ 	.dword	_ZN40_INTERNAL_50db36d7_4_k_cu_02b56ff7_103964cuda3std6ranges3__45__cpo9iter_moveE
	.align		8
        /*0058*/ 	.dword	_ZN40_INTERNAL_50db36d7_4_k_cu_02b56ff7_103964cute7productE
	.align		8
        /*0060*/ 	.dword	_ZN40_INTERNAL_50db36d7_4_k_cu_02b56ff7_103964cute1_E
	.align		8
        /*0068*/ 	.dword	$str$22
	.align		8
        /*0070*/ 	.dword	$str$23


//--------------------- .text._ZN7cutlass13device_kernelINS_4gemm6kernel13GemmUniversalIN4cute5tupleIJiiiiEEENS1_10collective13CollectiveMmaINS1_34MainloopSm90TmaGmmaWarpSpecializedILi2ENS5_IJNS4_1CILi2EEENSA_ILi1EEESC_EEENS1_35KernelTmaWarpSpecializedCooperativeEEENS5_IJNSA_ILi384EEESG_NSA_ILi64EEEEEENS_6half_tENS5_IJlSC_lEEESJ_SK_NS4_8TiledMMAINS4_8MMA_AtomIJNS4_4SM904GMMA26MMA_64x192x16_F32F16F16_SSILNSO_5MajorE0ELSQ_0ELNSO_7ScaleInE1ELSR_1EEEEEENS4_6LayoutISD_NS5_IJSC_NSA_ILi0EEESV_EEEEENS5_IJNS4_10UnderscoreESY_SY_EEEEENS4_13SM90_TMA_LOADENS4_14ComposedLayoutINS4_7SwizzleILi3ELi4ELi3EEENS4_18smem_ptr_flag_bitsILi16EEENSU_INS5_IJNSA_ILi8EEESH_EEENS5_IJSH_SC_EEEEEEEvNS4_8identityENS4_23SM90_TMA_LOAD_MULTICASTES1B_vS1C_EENS_8epilogue10collective6detail29Sm90TmaWarpSpecializedAdapterINS1G_15DefaultEpilogueISJ_SK_SK_NS1F_6thread17LinearCombinationISJ_Li1EffLNS1K_9ScaleType4KindE0ELNS_15FloatRoundStyleE2ESJ_EENS1_15EpilogueDefaultEEEEEvvEEEEvNT_6ParamsE --------------------------
	.section	.text._ZN7cutlass13device_kernelINS_4gemm6kernel13GemmUniversalIN4cute5tupleIJiiiiEEENS1_10collective13CollectiveMmaINS1_34MainloopSm90TmaGmmaWarpSpecializedILi2ENS5_IJNS4_1CILi2EEENSA_ILi1EEESC_EEENS1_35KernelTmaWarpSpecializedCooperativeEEENS5_IJNSA_ILi384EEESG_NSA_ILi64EEEEEENS_6half_tENS5_IJlSC_lEEESJ_SK_NS4_8TiledMMAINS4_8MMA_AtomIJNS4_4SM904GMMA26MMA_64x192x16_F32F16F16_SSILNSO_5MajorE0ELSQ_0ELNSO_7ScaleInE1ELSR_1EEEEEENS4_6LayoutISD_NS5_IJSC_NSA_ILi0EEESV_EEEEENS5_IJNS4_10UnderscoreESY_SY_EEEEENS4_13SM90_TMA_LOADENS4_14ComposedLayoutINS4_7SwizzleILi3ELi4ELi3EEENS4_18smem_ptr_flag_bitsILi16EEENSU_INS5_IJNSA_ILi8EEESH_EEENS5_IJSH_SC_EEEEEEEvNS4_8identityENS4_23SM90_TMA_LOAD_MULTICASTES1B_vS1C_EENS_8epilogue10collective6detail29Sm90TmaWarpSpecializedAdapterINS1G_15DefaultEpilogueISJ_SK_SK_NS1F_6thread17LinearCombinationISJ_Li1EffLNS1K_9ScaleType4KindE0ELNS_15FloatRoundStyleE2ESJ_EENS1_15EpilogueDefaultEEEEEvvEEEEvNT_6ParamsE,"ax",@progbits
	.align	128
.text._ZN7cutlass13device_kernelINS_4gemm6kernel13GemmUniversalIN4cute5tupleIJiiiiEEENS1_10collective13CollectiveMmaINS1_34MainloopSm90TmaGmmaWarpSpecializedILi2ENS5_IJNS4_1CILi2EEENSA_ILi1EEESC_EEENS1_35KernelTmaWarpSpecializedCooperativeEEENS5_IJNSA_ILi384EEESG_NSA_ILi64EEEEEENS_6half_tENS5_IJlSC_lEEESJ_SK_NS4_8TiledMMAINS4_8MMA_AtomIJNS4_4SM904GMMA26MMA_64x192x16_F32F16F16_SSILNSO_5MajorE0ELSQ_0ELNSO_7ScaleInE1ELSR_1EEEEEENS4_6LayoutISD_NS5_IJSC_NSA_ILi0EEESV_EEEEENS5_IJNS4_10UnderscoreESY_SY_EEEEENS4_13SM90_TMA_LOADENS4_14ComposedLayoutINS4_7SwizzleILi3ELi4ELi3EEENS4_18smem_ptr_flag_bitsILi16EEENSU_INS5_IJNSA_ILi8EEESH_EEENS5_IJSH_SC_EEEEEEEvNS4_8identityENS4_23SM90_TMA_LOAD_MULTICASTES1B_vS1C_EENS_8epilogue10collective6detail29Sm90TmaWarpSpecializedAdapterINS1G_15DefaultEpilogueISJ_SK_SK_NS1F_6thread17LinearCombinationISJ_Li1EffLNS1K_9ScaleType4KindE0ELNS_15FloatRoundStyleE2ESJ_EENS1_15EpilogueDefaultEEEEEvvEEEEvNT_6ParamsE:
        .type           _ZN7cutlass13device_kernelINS_4gemm6kernel13GemmUniversalIN4cute5tupleIJiiiiEEENS1_10collective13CollectiveMmaINS1_34MainloopSm90TmaGmmaWarpSpecializedILi2ENS5_IJNS4_1CILi2EEENSA_ILi1EEESC_EEENS1_35KernelTmaWarpSpecializedCooperativeEEENS5_IJNSA_ILi384EEESG_NSA_ILi64EEEEEENS_6half_tENS5_IJlSC_lEEESJ_SK_NS4_8TiledMMAINS4_8MMA_AtomIJNS4_4SM904GMMA26MMA_64x192x16_F32F16F16_SSILNSO_5MajorE0ELSQ_0ELNSO_7ScaleInE1ELSR_1EEEEEENS4_6LayoutISD_NS5_IJSC_NSA_ILi0EEESV_EEEEENS5_IJNS4_10UnderscoreESY_SY_EEEEENS4_13SM90_TMA_LOADENS4_14ComposedLayoutINS4_7SwizzleILi3ELi4ELi3EEENS4_18smem_ptr_flag_bitsILi16EEENSU_INS5_IJNSA_ILi8EEESH_EEENS5_IJSH_SC_EEEEEEEvNS4_8identityENS4_23SM90_TMA_LOAD_MULTICASTES1B_vS1C_EENS_8epilogue10collective6detail29Sm90TmaWarpSpecializedAdapterINS1G_15DefaultEpilogueISJ_SK_SK_NS1F_6thread17LinearCombinationISJ_Li1EffLNS1K_9ScaleType4KindE0ELNS_15FloatRoundStyleE2ESJ_EENS1_15EpilogueDefaultEEEEEvvEEEEvNT_6ParamsE,@function
        .size           _ZN7cutlass13device_kernelINS_4gemm6kernel13GemmUniversalIN4cute5tupleIJiiiiEEENS1_10collective13CollectiveMmaINS1_34MainloopSm90TmaGmmaWarpSpecializedILi2ENS5_IJNS4_1CILi2EEENSA_ILi1EEESC_EEENS1_35KernelTmaWarpSpecializedCooperativeEEENS5_IJNSA_ILi384EEESG_NSA_ILi64EEEEEENS_6half_tENS5_IJlSC_lEEESJ_SK_NS4_8TiledMMAINS4_8MMA_AtomIJNS4_4SM904GMMA26MMA_64x192x16_F32F16F16_SSILNSO_5MajorE0ELSQ_0ELNSO_7ScaleInE1ELSR_1EEEEEENS4_6LayoutISD_NS5_IJSC_NSA_ILi0EEESV_EEEEENS5_IJNS4_10UnderscoreESY_SY_EEEEENS4_13SM90_TMA_LOADENS4_14ComposedLayoutINS4_7SwizzleILi3ELi4ELi3EEENS4_18smem_ptr_flag_bitsILi16EEENSU_INS5_IJNSA_ILi8EEESH_EEENS5_IJSH_SC_EEEEEEEvNS4_8identityENS4_23SM90_TMA_LOAD_MULTICASTES1B_vS1C_EENS_8epilogue10collective6detail29Sm90TmaWarpSpecializedAdapterINS1G_15DefaultEpilogueISJ_SK_SK_NS1F_6thread17LinearCombinationISJ_Li1EffLNS1K_9ScaleType4KindE0ELNS_15FloatRoundStyleE2ESJ_EENS1_15EpilogueDefaultEEEEEvvEEEEvNT_6ParamsE,(.L_x_1213 - _ZN7cutlass13device_kernelINS_4gemm6kernel13GemmUniversalIN4cute5tupleIJiiiiEEENS1_10collective13CollectiveMmaINS1_34MainloopSm90TmaGmmaWarpSpecializedILi2ENS5_IJNS4_1CILi2EEENSA_ILi1EEESC_EEENS1_35KernelTmaWarpSpecializedCooperativeEEENS5_IJNSA_ILi384EEESG_NSA_ILi64EEEEEENS_6half_tENS5_IJlSC_lEEESJ_SK_NS4_8TiledMMAINS4_8MMA_AtomIJNS4_4SM904GMMA26MMA_64x192x16_F32F16F16_SSILNSO_5MajorE0ELSQ_0ELNSO_7ScaleInE1ELSR_1EEEEEENS4_6LayoutISD_NS5_IJSC_NSA_ILi0EEESV_EEEEENS5_IJNS4_10UnderscoreESY_SY_EEEEENS4_13SM90_TMA_LOADENS4_14ComposedLayoutINS4_7SwizzleILi3ELi4ELi3EEENS4_18smem_ptr_flag_bitsILi16EEENSU_INS5_IJNSA_ILi8EEESH_EEENS5_IJSH_SC_EEEEEEEvNS4_8identityENS4_23SM90_TMA_LOAD_MULTICASTES1B_vS1C_EENS_8epilogue10collective6detail29Sm90TmaWarpSpecializedAdapterINS1G_15DefaultEpilogueISJ_SK_SK_NS1F_6thread17LinearCombinationISJ_Li1EffLNS1K_9ScaleType4KindE0ELNS_15FloatRoundStyleE2ESJ_EENS1_15EpilogueDefaultEEEEEvvEEEEvNT_6ParamsE)
        .other          _ZN7cutlass13device_kernelINS_4gemm6kernel13GemmUniversalIN4cute5tupleIJiiiiEEENS1_10collective13CollectiveMmaINS1_34MainloopSm90TmaGmmaWarpSpecializedILi2ENS5_IJNS4_1CILi2EEENSA_ILi1EEESC_EEENS1_35KernelTmaWarpSpecializedCooperativeEEENS5_IJNSA_ILi384EEESG_NSA_ILi64EEEEEENS_6half_tENS5_IJlSC_lEEESJ_SK_NS4_8TiledMMAINS4_8MMA_AtomIJNS4_4SM904GMMA26MMA_64x192x16_F32F16F16_SSILNSO_5MajorE0ELSQ_0ELNSO_7ScaleInE1ELSR_1EEEEEENS4_6LayoutISD_NS5_IJSC_NSA_ILi0EEESV_EEEEENS5_IJNS4_10UnderscoreESY_SY_EEEEENS4_13SM90_TMA_LOADENS4_14ComposedLayoutINS4_7SwizzleILi3ELi4ELi3EEENS4_18smem_ptr_flag_bitsILi16EEENSU_INS5_IJNSA_ILi8EEESH_EEENS5_IJSH_SC_EEEEEEEvNS4_8identityENS4_23SM90_TMA_LOAD_MULTICASTES1B_vS1C_EENS_8epilogue10collective6detail29Sm90TmaWarpSpecializedAdapterINS1G_15DefaultEpilogueISJ_SK_SK_NS1F_6thread17LinearCombinationISJ_Li1EffLNS1K_9ScaleType4KindE0ELNS_15FloatRoundStyleE2ESJ_EENS1_15EpilogueDefaultEEEEEvvEEEEvNT_6ParamsE,@"STO_CUDA_ENTRY STV_DEFAULT"
_ZN7cutlass13device_kernelINS_4gemm6kernel13GemmUniversalIN4cute5tupleIJiiiiEEENS1_10collective13CollectiveMmaINS1_34MainloopSm90TmaGmmaWarpSpecializedILi2ENS5_IJNS4_1CILi2EEENSA_ILi1EEESC_EEENS1_35KernelTmaWarpSpecializedCooperativeEEENS5_IJNSA_ILi384EEESG_NSA_ILi64EEEEEENS_6half_tENS5_IJlSC_lEEESJ_SK_NS4_8TiledMMAINS4_8MMA_AtomIJNS4_4SM904GMMA26MMA_64x192x16_F32F16F16_SSILNSO_5MajorE0ELSQ_0ELNSO_7ScaleInE1ELSR_1EEEEEENS4_6LayoutISD_NS5_IJSC_NSA_ILi0EEESV_EEEEENS5_IJNS4_10UnderscoreESY_SY_EEEEENS4_13SM90_TMA_LOADENS4_14ComposedLayoutINS4_7SwizzleILi3ELi4ELi3EEENS4_18smem_ptr_flag_bitsILi16EEENSU_INS5_IJNSA_ILi8EEESH_EEENS5_IJSH_SC_EEEEEEEvNS4_8identityENS4_23SM90_TMA_LOAD_MULTICASTES1B_vS1C_EENS_8epilogue10collective6detail29Sm90TmaWarpSpecializedAdapterINS1G_15DefaultEpilogueISJ_SK_SK_NS1F_6thread17LinearCombinationISJ_Li1EffLNS1K_9ScaleType4KindE0ELNS_15FloatRoundStyleE2ESJ_EENS1_15EpilogueDefaultEEEEEvvEEEEvNT_6ParamsE:
[----:B------:R-:W0:Y:S02]  /*0000*/  LDC R1, c[0x0][0x28] ;  /* 0x00000a00ff017b82 */ /* 0x000e240000000800 */
[----:B0-----:R-:W-:Y:S01]  /*0010*/  VIADD R1, R1, 0xffffe818 ;  /* 0xffffe81801017836 */ /* 0x001fe20000000000 */
[----:B------:R-:W0:Y:S01]  /*0020*/  S2R R4, SR_TID.X ;  /* 0x0000000000047919 */ /* 0x000e220000002100 */
[----:B------:R-:W-:Y:S01]  /*0030*/  ELECT P0, URZ, PT ;  /* 0x00000000003f782f */ /* 0x000fe20003800000 */
[----:B------:R-:W-:Y:S01]  /*0040*/  BSSY B0, `(.L_x_0) ;  /* 0x0000015000007945 */ /* 0x000fe20003800000 */
[--C-:B0-----:R-:W-:Y:S02]  /*0050*/  SHF.R.U32.HI R0, RZ, 0x5, R4.reuse ;  /* 0x00000005ff007819 */ /* 0x101fe40000011604 */
[----:B------:R-:W-:-:S03]  /*0060*/  SHF.R.U32.HI R2, RZ, 0x7, R4 ;  /* 0x00000007ff027819 */ /* 0x000fc60000011604 */
[----:B------:R-:W0:Y:S04]  /*0070*/  SHFL.IDX PT, R3, R0, RZ, 0x1f ;  /* 0x00001fff00037589 */ /* 0x000e2800000e0000 */
[----:B------:R-:W1:Y:S01]  /*0080*/  SHFL.IDX PT, R2, R2, RZ, 0x1f ;  /* 0x00001fff02027589 */ /* 0x000e6200000e0000 */
[----:B0-----:R-:W-:Y:S02]  /*0090*/  R2UR UR9, R3 ;  /* 0x00000000030972ca */ /* 0x001fe400000e0000 */
[----:B-1----:R-:W-:-:S11]  /*00a0*/  R2UR UR5, R2 ;  /* 0x00000000020572ca */ /* 0x002fd600000e0000 */
[----:B------:R-:W-:Y:S02]  /*00b0*/  USHF.R.S32.HI UR4, URZ, 0x1f, UR9 ;  /* 0x0000001f3f047899 */ /* 0x000fe40008011409 */
[----:B------:R-:W-:Y:S02]  /*00c0*/  ISETP.NE.OR P0, PT, RZ, UR9, !P0 ;  /* 0x00000009ff007c0c */ /* 0x000fe4000c705670 */
[----:B------:R-:W-:-:S04]  /*00d0*/  ULEA.HI UR4, UR4, UR9, URZ, 0x2 ;  /* 0x0000000904047291 */ /* 0x000fc8000f8f103f */
[----:B------:R-:W-:-:S04]  /*00e0*/  ULOP3.LUT UR4, UR4, 0xfffffffc, URZ, 0xc0, !UPT ;  /* 0xfffffffc04047892 */ /* 0x000fc8000f8ec03f */
[----:B------:R-:W-:-:S03]  /*00f0*/  UIADD3 UR9, UR9, -UR4, URZ ;  /* 0x8000000409097290 */ /* 0x000fc6000fffe03f */
[----:B------:R-:W-:Y:S09]  /*0100*/  @P0 BRA `(.L_x_1) ;  /* 0x0000000000200947 */ /* 0x000ff20003800000 */
[----:B------:R-:W-:Y:S02]  /*0110*/  ULDC.64 UR6, c[0x0][0x198] ;  /* 0x0000660000067ab9 */ /* 0x000fe40000000a00 */
[----:B------:R-:W-:Y:S02]  /*0120*/  UIADD3 UR10, UP0, UR6, 0xf0, URZ ;  /* 0x000000f0060a7890 */ /* 0x000fe4000ff1e03f */
[----:B------:R-:W-:Y:S02]  /*0130*/  UIADD3 UR6, UP1, UR6, 0x1f0, URZ ;  /* 0x000001f006067890 */ /* 0x000fe4000ff3e03f */
[----:B------:R-:W-:Y:S02]  /*0140*/  UIADD3.X UR11, URZ, UR7, URZ, UP0, !UPT ;  /* 0x000000073f0b7290 */ /* 0x000fe400087fe43f */
[----:B------:R-:W-:-:S07]  /*0150*/  UIADD3.X UR7, URZ, UR7, URZ, UP1, !UPT ;  /* 0x000000073f077290 */ /* 0x000fce0008ffe43f */
[----:B------:R0:W-:Y:S02]  /*0160*/  UTMACCTL.PF [UR10] ;  /* 0x000000000a0079b9 */ /* 0x0001e40008040000 */
[----:B------:R0:W-:Y:S02]  /*0170*/  UTMACCTL.PF [UR6] ;  /* 0x00000000060079b9 */ /* 0x0001e40008040000 */
[----:B0-----:R-:W-:Y:S01]  /*0180*/  NOP ;  /* 0x0000000000007918 */ /* 0x001fe20000000000 */
.L_x_1:
[----:B------:R-:W-:Y:S05]  /*0190*/  BSYNC B0 ;  /* 0x0000000000007941 */ /* 0x000fea0003800000 */
.L_x_0:
[----:B------:R-:W0:Y:S01]  /*01a0*/  SHFL.IDX PT, R2, R0, RZ, 0x1f ;  /* 0x00001fff00027589 */ /* 0x000e2200000e0000 */
[----:B------:R-:W-:Y:S01]  /*01b0*/  UISETP.NE.AND UP0, UPT, UR9, 0x3, UPT ;  /* 0x000000030900788c */ /* 0x000fe2000bf05270 */
[----:B------:R-:W-:Y:S01]  /*01c0*/  ISETP.NE.AND P1, PT, RZ, UR5, PT ;  /* 0x00000005ff007c0c */ /* 0x000fe2000bf25270 */
[----:B------:R-:W-:Y:S02]  /*01d0*/  UIADD3 UR16, UR5, -0x1, URZ ;  /* 0xffffffff05107890 */ /* 0x000fe4000fffe03f */
[----:B------:R-:W-:Y:S02]  /*01e0*/  UISETP.EQ.OR UP0, UPT, UR9, URZ, !UP0 ;  /* 0x0000003f0900728c */ /* 0x000fe4000c702670 */
[----:B------:R-:W-:Y:S02]  /*01f0*/  UISETP.GE.U32.AND UP1, UPT, UR16, 0x2, UPT ;  /* 0x000000021000788c */ /* 0x000fe4000bf26070 */
[----:B------:R-:W-:-:S04]  /*0200*/  UISETP.EQ.AND UP0, UPT, UR5, URZ, UP0 ;  /* 0x0000003f0500728c */ /* 0x000fc80008702270 */
[----:B------:R-:W-:-:S04]  /*0210*/  USEL UR38, URZ, 0x1, !UP0 ;  /* 0x000000013f267887 */ /* 0x000fc8000c000000 */
[----:B------:R-:W-:Y:S01]  /*0220*/  USEL UR38, UR38, 0x2, UP1 ;  /* 0x0000000226267887 */ /* 0x000fe20008800000 */
[----:B0-----:R-:W-:-:S13]  /*0230*/  ISETP.NE.AND P0, PT, R2, RZ, PT ;  /* 0x000000ff0200720c */ /* 0x001fda0003f05270 */
[----:B------:R-:W-:Y:S05]  /*0240*/  @P0 BRA `(.L_x_2) ;  /* 0x0000000000480947 */ /* 0x000fea0003800000 */
[----:B------:R-:W0:Y:S01]  /*0250*/  S2UR UR8, SR_CgaCtaId ;  /* 0x00000000000879c3 */ /* 0x000e220000008800 */
[----:B------:R-:W-:Y:S01]  /*0260*/  UMOV UR4, 0x400 ;  /* 0x0000040000047882 */ /* 0x000fe20000000000 */
[----:B------:R-:W-:Y:S01]  /*0270*/  UMOV UR5, 0x1 ;  /* 0x0000000100057882 */ /* 0x000fe20000000000 */
[----:B------:R-:W-:Y:S01]  /*0280*/  UMOV UR6, 0x4 ;  /* 0x0000000400067882 */ /* 0x000fe20000000000 */
[----:B------:R-:W-:Y:S01]  /*0290*/  ELECT P0, URZ, PT ;  /* 0x00000000003f782f */ /* 0x000fe20003800000 */
[----:B------:R-:W-:-:S04]  /*02a0*/  UIADD3 UR6, -UR6, 0x100000, URZ ;  /* 0x0010000006067890 */ /* 0x000fc8000fffe13f */
[----:B------:R-:W-:Y:S02]  /*02b0*/  USHF.L.U32 UR7, UR6, 0xb, URZ ;  /* 0x0000000b06077899 */ /* 0x000fe4000800063f */
[----:B------:R-:W-:Y:S02]  /*02c0*/  USHF.L.U32 UR6, UR6, 0x1, URZ ;  /* 0x0000000106067899 */ /* 0x000fe4000800063f */
[----:B0-----:R-:W-:Y:S02]  /*02d0*/  ULEA UR8, UR8, UR4, 0x18 ;  /* 0x0000000408087291 */ /* 0x001fe4000f8ec03f */
[----:B------:R-:W-:-:S04]  /*02e0*/  UIADD3 UR4, -UR5, 0x100000, URZ ;  /* 0x0010000005047890 */ /* 0x000fc8000fffe13f */
[----:B------:R-:W-:Y:S02]  /*02f0*/  USHF.L.U32 UR5, UR4, 0xb, URZ ;  /* 0x0000000b04057899 */ /* 0x000fe4000800063f */
[----:B------:R-:W-:Y:S01]  /*0300*/  USHF.L.U32 UR4, UR4, 0x1, URZ ;  /* 0x0000000104047899 */ /* 0x000fe2000800063f */
[----:B------:R-:W0:Y:S11]  /*0310*/  FENCE.VIEW.ASYNC.S ;  /* 0x00000000000073c6 */ /* 0x000e360000000000 */
[----:B0-----:R0:W1:Y:S01]  /*0320*/  SYNCS.EXCH.64 URZ, [UR8], UR4 ;  /* 0x00000004083f75b2 */ /* 0x0010620008000100 */
[----:B------:R0:W2:Y:S01]  /*0330*/  SYNCS.EXCH.64 URZ, [UR8+0x10], UR6 ;  /* 0x00001006083f75b2 */ /* 0x0000a20008000100 */
[----:B------:R0:W3:Y:S01]  /*0340*/  SYNCS.EXCH.64 URZ, [UR8+0x8], UR4 ;  /* 0x00000804083f75b2 */ /* 0x0000e20008000100 */
[----:B------:R0:W4:Y:S01]  /*0350*/  SYNCS.EXCH.64 URZ, [UR8+0x18], UR6 ;  /* 0x00001806083f75b2 */ /* 0x0001220008000100 */
[----:B------:R-:W-:Y:S01]  /*0360*/  NOP ;  /* 0x0000000000007918 */ /* 0x000fe20000000000 */
.L_x_2:
[----:B------:R-:W5:Y:S01]  /*0370*/  S2UR UR13, SR_CTAID.X ;  /* 0x00000000000d79c3 */ /* 0x000f620000002500 */
[----:B------:R-:W-:Y:S01]  /*0380*/  SHF.R.S32.HI R3, RZ, 0x1f, R4 ;  /* 0x0000001fff037819 */ /* 0x000fe20000011404 */
[----:B------:R5:W1:Y:S01]  /*0390*/  SHFL.IDX PT, R6, R0, RZ, 0x1f ;  /* 0x00001fff00067589 */ /* 0x000a6200000e0000 */
[----:B0-----:R-:W-:Y:S01]  /*03a0*/  ULDC UR4, c[0x0][0x150] ;  /* 0x0000540000047ab9 */ /* 0x001fe20000000800 */
[----:B------:R-:W-:Y:S02]  /*03b0*/  ELECT P0, URZ, PT ;  /* 0x00000000003f782f */ /* 0x000fe40003800000 */
[----:B------:R-:W-:Y:S01]  /*03c0*/  LEA.HI R3, R3, R4, RZ, 0x7 ;  /* 0x0000000403037211 */ /* 0x000fe200078f38ff */
[----:B------:R-:W-:Y:S01]  /*03d0*/  ULDC UR5, c[0x0][0x154] ;  /* 0x0000550000057ab9 */ /* 0x000fe20000000800 */
[----:B------:R-:W-:Y:S01]  /*03e0*/  SHF.R.S32.HI R7, RZ, 0x1f, R2 ;  /* 0x0000001fff077819 */ /* 0x000fe20000011402 */
[----:B------:R-:W0:Y:S01]  /*03f0*/  S2UR UR10, SR_CTAID.Y ;  /* 0x00000000000a79c3 */ /* 0x000e220000002600 */
[----:B------:R-:W-:Y:S01]  /*0400*/  LOP3.LUT R3, R3, 0xffffff80, RZ, 0xc0, !PT ;  /* 0xffffff8003037812 */ /* 0x000fe200078ec0ff */
[----:B------:R-:W-:Y:S01]  /*0410*/  ULDC UR8, c[0x0][0x144] ;  /* 0x0000510000087ab9 */ /* 0x000fe20000000800 */
[----:B------:R-:W-:Y:S01]  /*0420*/  LEA.HI R7, R7, R2, RZ, 0x2 ;  /* 0x0000000207077211 */ /* 0x000fe200078f10ff */
[----:B------:R-:W-:Y:S01]  /*0430*/  NOP ;  /* 0x0000000000007918 */ /* 0x000fe20000000000 */
[----:B------:R-:W-:Y:S01]  /*0440*/  NOP ;  /* 0x0000000000007918 */ /* 0x000fe20000000000 */
[----:B------:R-:W-:Y:S01]  /*0450*/  IMAD.IADD R3, R4, 0x1, -R3 ;  /* 0x0000000104037824 */ /* 0x000fe200078e0a03 */
[----:B------:R-:W-:Y:S01]  /*0460*/  LOP3.LUT R7, R7, 0x3ffffffc, RZ, 0xc0, !PT ;  /* 0x3ffffffc07077812 */ /* 0x000fe200078ec0ff */
[----:B------:R-:W-:-:S03]  /*0470*/  ULDC UR11, c[0x0][0x148] ;  /* 0x00005200000b7ab9 */ /* 0x000fc60000000800 */
[----:B------:R-:W-:Y:S01]  /*0480*/  SHF.R.S32.HI R4, RZ, 0x1f, R3 ;  /* 0x0000001fff047819 */ /* 0x000fe20000011403 */
[----:B------:R-:W-:-:S03]  /*0490*/  IMAD.IADD R2, R2, 0x1, -R7 ;  /* 0x0000000102027824 */ /* 0x000fc600078e0a07 */
[----:B------:R-:W-:Y:S02]  /*04a0*/  LEA.HI R4, R4, R3, RZ, 0x3 ;  /* 0x0000000304047211 */ /* 0x000fe400078f18ff */
[----:B-----5:R-:W-:Y:S02]  /*04b0*/  I2FP.F32.U32 R5, UR13 ;  /* 0x0000000d00057c45 */ /* 0x020fe40008201000 */
[--C-:B------:R-:W-:Y:S02]  /*04c0*/  SHF.R.S32.HI R0, RZ, 0x3, R4.reuse ;  /* 0x00000003ff007819 */ /* 0x100fe40000011404 */
[----:B-1----:R-:W-:Y:S01]  /*04d0*/  ISETP.NE.OR P0, PT, R6, RZ, !P0 ;  /* 0x000000ff0600720c */ /* 0x002fe20004705670 */
[----:B------:R-:W-:Y:S01]  /*04e0*/  FMUL R8, R5, UR4 ;  /* 0x0000000405087c20 */ /* 0x000fe20008400000 */
[----:B------:R-:W-:-:S04]  /*04f0*/  SHF.R.S32.HI R5, RZ, 0x1f, R4 ;  /* 0x0000001fff057819 */ /* 0x000fc80000011404 */
[----:B------:R-:W-:Y:S01]  /*0500*/  LEA.HI R5, R5, R0, RZ, 0x2 ;  /* 0x0000000005057211 */ /* 0x000fe200078f10ff */
[----:B------:R-:W1:Y:S03]  /*0510*/  F2I.U32.TRUNC.NTZ R8, R8 ;  /* 0x0000000800087305 */ /* 0x000e66000020f000 */
[----:B------:R-:W-:-:S03]  /*0520*/  LOP3.LUT R5, R5, 0xfffffffc, RZ, 0xc0, !PT ;  /* 0xfffffffc05057812 */ /* 0x000fc600078ec0ff */
[----:B------:R-:W-:Y:S01]  /*0530*/  VOTEU.ALL UP0, P0 ;  /* 0x00000000003f7886 */ /* 0x000fe20000000000 */
[----:B------:R-:W-:Y:S01]  /*0540*/  VOTEU.ALL UP1, P0 ;  /* 0x00000000003f7886 */ /* 0x000fe20000020000 */
[----:B------:R-:W-:Y:S01]  /*0550*/  IMAD.IADD R5, R0, 0x1, -R5 ;  /* 0x0000000100057824 */ /* 0x000fe200078e0a05 */
[----:B0-----:R-:W-:Y:S02]  /*0560*/  I2FP.F32.U32 R0, UR10 ;  /* 0x0000000a00007c45 */ /* 0x001fe40008201000 */
[----:B------:R-:W0:Y:S01]  /*0570*/  @!UP0 S2UR UR7, SR_CgaCtaId ;  /* 0x00000000000789c3 */ /* 0x000e220000008800 */
[----:B------:R-:W-:Y:S01]  /*0580*/  IMAD R2, R2, 0x4, R5 ;  /* 0x0000000402027824 */ /* 0x000fe200078e0205 */
[----:B------:R-:W-:Y:S01]  /*0590*/  @!UP0 UMOV UR6, 0x400 ;  /* 0x0000040000068882 */ /* 0x000fe20000000000 */
[----:B------:R-:W-:Y:S01]  /*05a0*/  FMUL R4, R0, UR5 ;  /* 0x0000000500047c20 */ /* 0x000fe20008400000 */
[----:B-1----:R-:W-:Y:S02]  /*05b0*/  R2UR UR4, R8 ;  /* 0x00000000080472ca */ /* 0x002fe400000e0000 */
[----:B------:R-:W-:-:S03]  /*05c0*/  LEA.HI R0, R2, R2, RZ, 0x1 ;  /* 0x0000000202007211 */ /* 0x000fc600078f08ff */
[----:B------:R-:W1:Y:S01]  /*05d0*/  F2I.U32.TRUNC.NTZ R4, R4 ;  /* 0x0000000400047305 */ /* 0x000e62000020f000 */
[----:B------:R-:W-:-:S05]  /*05e0*/  LOP3.LUT R5, R0, 0xfffffffe, RZ, 0xc0, !PT ;  /* 0xfffffffe00057812 */ /* 0x000fca00078ec0ff */
[----:B------:R-:W-:Y:S02]  /*05f0*/  IMAD.IADD R5, R2, 0x1, -R5 ;  /* 0x0000000102057824 */ /* 0x000fe400078e0a05 */
[----:B------:R-:W-:-:S04]  /*0600*/  UIADD3 UR4, -UR4, URZ, URZ ;  /* 0x0000003f04047290 */ /* 0x000fc8000fffe13f */
[----:B------:R-:W-:Y:S01]  /*0610*/  UIMAD UR8, UR8, UR4, UR13 ;  /* 0x00000004080872a4 */ /* 0x000fe2000f8e020d */
[----:B-1----:R-:W-:Y:S02]  /*0620*/  R2UR UR12, R4 ;  /* 0x00000000040c72ca */ /* 0x002fe400000e0000 */
[----:B------:R-:W-:Y:S01]  /*0630*/  UMOV UR4, 0x20 ;  /* 0x0000002000047882 */ /* 0x000fe20000000000 */
[----:B0-----:R-:W-:Y:S02]  /*0640*/  @!UP0 ULEA UR6, UR7, UR6, 0x18 ;  /* 0x0000000607068291 */ /* 0x001fe4000f8ec03f */
[----:B------:R-:W-:Y:S01]  /*0650*/  ISETP.NE.AND P3, PT, R5, UR8, PT ;  /* 0x0000000805007c0c */ /* 0x000fe2000bf65270 */
[----:B------:R-:W-:-:S04]  /*0660*/  @!UP0 UIADD3 UR4, -UR4, 0x100000, URZ ;  /* 0x0010000004048890 */ /* 0x000fc8000fffe13f */
[----:B------:R-:W-:Y:S02]  /*0670*/  @!UP0 USHF.L.U32 UR5, UR4, 0xb, URZ ;  /* 0x0000000b04058899 */ /* 0x000fe4000800063f */
[----:B------:R-:W-:Y:S01]  /*0680*/  @!UP0 USHF.L.U32 UR4, UR4, 0x1, URZ ;  /* 0x0000000104048899 */ /* 0x000fe2000800063f */
[C---:B------:R-:W-:Y:S01]  /*0690*/  IMAD.SHL.U32 R5, R2.reuse, 0x4, RZ ;  /* 0x0000000402057824 */ /* 0x040fe200078e00ff */
[----:B------:R-:W-:Y:S01]  /*06a0*/  VOTEU.ALL UP0, P0 ;  /* 0x00000000003f7886 */ /* 0x000fe20000000000 */
[----:B------:R-:W0:Y:S01]  /*06b0*/  LDC R4, c[0x0][0x140] ;  /* 0x00005000ff047b82 */ /* 0x000e220000000800 */
[----:B------:R-:W-:Y:S02]  /*06c0*/  LOP3.LUT P0, RZ, R3, 0x7, RZ, 0xc0, !PT ;  /* 0x0000000703ff7812 */ /* 0x000fe4000780c0ff */
[----:B------:R-:W-:Y:S01]  /*06d0*/  LOP3.LUT R9, R2, 0xc, R5, 0x78, !PT ;  /* 0x0000000c02097812 */ /* 0x000fe200078e7805 */
[----:B------:R-:W-:-:S03]  /*06e0*/  UIADD3 UR12, -UR12, URZ, URZ ;  /* 0x0000003f0c0c7290 */ /* 0x000fc6000fffe13f */
[C---:B------:R-:W-:Y:S01]  /*06f0*/  ISETP.LT.U32.AND P0, PT, R9.reuse, 0x2, !P0 ;  /* 0x000000020900780c */ /* 0x040fe20004701070 */
[----:B------:R1:W-:Y:S04]  /*0700*/  STL [R1+0x604], R9 ;  /* 0x0006040901007387 */ /* 0x0003e80000100800 */
[----:B------:R-:W5:Y:S02]  /*0710*/  FENCE.VIEW.ASYNC.S ;  /* 0x00000000000073c6 */ /* 0x000f640000000000 */
[----:B-----5:R-:W0:Y:S01]  /*0720*/  @!UP0 SYNCS.EXCH.64 URZ, [UR6+0x30], UR4 ;  /* 0x00003004063f85b2 */ /* 0x020e220008000100 */
[----:B------:R-:W-:Y:S02]  /*0730*/  @P3 LEA.HI R0, R9, R9, RZ, 0x1 ;  /* 0x0000000909003211 */ /* 0x000fe400078f08ff */
[----:B------:R-:W-:-:S02]  /*0740*/  SEL R3, RZ, 0x1, !P0 ;  /* 0x00000001ff037807 */ /* 0x000fc40004000000 */
[----:B------:R-:W-:Y:S02]  /*0750*/  @P3 SHF.R.S32.HI R0, RZ, 0x1, R0 ;  /* 0x00000001ff003819 */ /* 0x000fe40000011400 */
[----:B0-----:R-:W-:Y:S01]  /*0760*/  ISETP.EQ.U32.AND P2, PT, R4, 0x1, PT ;  /* 0x000000010400780c */ /* 0x001fe20003f42070 */
[----:B------:R0:W1:Y:S01]  /*0770*/  @!UP1 SYNCS.EXCH.64 URZ, [UR6+0x38], UR4 ;  /* 0x00003804063f95b2 */ /* 0x0000620008000100 */
[----:B------:R-:W-:Y:S01]  /*0780*/  NOP ;  /* 0x0000000000007918 */ /* 0x000fe20000000000 */
[----:B0-----:R-:W-:-:S06]  /*0790*/  UIMAD UR4, UR11, UR12, UR10 ;  /* 0x0000000c0b0472a4 */ /* 0x001fcc000f8e020a */
[----:B------:R-:W-:Y:S01]  /*07a0*/  @P3 ISETP.NE.AND P4, PT, R0, UR4, PT ;  /* 0x0000000400003c0c */ /* 0x000fe2000bf85270 */
[----:B------:R-:W-:-:S03]  /*07b0*/  IMAD.MOV.U32 R0, RZ, RZ, 0x1 ;  /* 0x00000001ff007424 */ /* 0x000fc600078e00ff */
[----:B------:R-:W-:-:S04]  /*07c0*/  @P3 SEL R0, RZ, 0x1, P4 ;  /* 0x00000001ff003807 */ /* 0x000fc80002000000 */
[----:B------:R-:W-:-:S05]  /*07d0*/  LOP3.LUT R0, R0, R3, RZ, 0xc0, !PT ;  /* 0x0000000300007212 */ /* 0x000fca00078ec0ff */
[----:B------:R0:W-:Y:S01]  /*07e0*/  STL [R1+0x600], R0 ;  /* 0x0006000001007387 */ /* 0x0001e20000100800 */
[----:B------:R-:W-:Y:S05]  /*07f0*/  @!P2 BRA `(.L_x_3) ;  /* 0x000000000008a947 */ /* 0x000fea0003800000 */
[----:B-1234-:R-:W-:Y:S01]  /*0800*/  UCGABAR_ARV ;  /* 0x00000000000079c7 */ /* 0x01efe20008000000 */
[----:B------:R-:W-:Y:S05]  /*0810*/  BRA `(.L_x_4) ;  /* 0x0000000000047947 */ /* 0x000fea0003800000 */
.L_x_3:
[----:B-1234-:R-:W-:Y:S01]  /*0820*/  NOP ;  /* 0x0000000000007918 */ /* 0x01efe20000000000 */
.L_x_4:
[----:B------:R-:W-:Y:S01]  /*0830*/  ULDC UR4, c[0x0][0x65c] ;  /* 0x0001970000047ab9 */ /* 0x000fe20000000800 */
[----:B------:R-:W-:Y:S01]  /*0840*/  UMOV UR5, URZ ;  /* 0x0000003f00057c82 */ /* 0x000fe20008000000 */
[----:B------:R-:W-:-:S03]  /*0850*/  UISETP.NE.AND UP0, UPT, UR4, 0x1, UPT ;  /* 0x000000010400788c */ /* 0x000fc6000bf05270 */
[----:B------:R-:W-:Y:S01]  /*0860*/  UMOV UR4, UR13 ;  /* 0x0000000d00047c82 */ /* 0x000fe20008000000 */
[----:B------:R-:W-:Y:S02]  /*0870*/  UP2UR UR39, UPR, URZ, 0x1 ;  /* 0x000000013f277883 */ /* 0x000fe40008000000 */
[----:B------:R-:W-:Y:S02]  /*0880*/  PLOP3.LUT P0, PT, PT, PT, UP0, 0x80, 0x0 ;  /* 0x000000000000781c */ /* 0x000fe40003f0f008 */
[----:B------:R-:W-:Y:S02]  /*0890*/  PLOP3.LUT P3, PT, PT, PT, UP0, 0x80, 0x0 ;  /* 0x000000000000781c */ /* 0x000fe40003f6f008 */
[----:B------:R-:W-:Y:S01]  /*08a0*/  PLOP3.LUT P5, PT, PT, PT, UP0, 0x80, 0x0 ;  /* 0x000000000000781c */ /* 0x000fe20003faf008 */
[----:B------:R-:W-:Y:S01]  /*08b0*/  @UP0 ULDC UR14, c[0x0][0x10] ;  /* 0x00000400000e0ab9 */ /* 0x000fe20000000800 */
[----:B------:R-:W-:Y:S01]  /*08c0*/  @UP0 UMOV UR6, UR10 ;  /* 0x0000000a00060c82 */ /* 0x000fe20008000000 */
[----:B------:R-:W-:Y:S01]  /*08d0*/  @UP0 UMOV UR7, URZ ;  /* 0x0000003f00070c82 */ /* 0x000fe20008000000 */
[----:B------:R-:W-:Y:S01]  /*08e0*/  PLOP3.LUT P4, PT, PT, PT, UP0, 0x80, 0x0 ;  /* 0x000000000000781c */ /* 0x000fe20003f8f008 */
[----:B------:R-:W-:-:S03]  /*08f0*/  @UP0 UIMAD.WIDE.U32 UR14, UR13, UR14, UR6 ;  /* 0x0000000e0d0e02a5 */ /* 0x000fc6000f8e0006 */
[----:B------:R-:W-:Y:S01]  /*0900*/  @!UP0 ULDC UR7, c[0x0][0xc] ;  /* 0x0000030000078ab9 */ /* 0x000fe20000000800 */
[----:B------:R-:W-:Y:S01]  /*0910*/  @UP0 UMOV UR6, URZ ;  /* 0x0000003f00060c82 */ /* 0x000fe20008000000 */
[----:B------:R-:W-:Y:S01]  /*0920*/  @!UP0 UIMAD.WIDE.U32 UR4, UR10, UR7, UR4 ;  /* 0x000000070a0482a5 */ /* 0x000fe2000f8e0004 */
[----:B------:R-:W-:Y:S01]  /*0930*/  IMAD.U32 R2, RZ, RZ, UR14 ;  /* 0x0000000eff027e24 */ /* 0x000fe2000f8e00ff */
[----:B------:R-:W-:Y:S02]  /*0940*/  @UP0 UIADD3 UR6, UR15, UR6, URZ ;  /* 0x000000060f060290 */ /* 0x000fe4000fffe03f */
[----:B------:R-:W-:Y:S02]  /*0950*/  IMAD.U32 R3, RZ, RZ, UR15 ;  /* 0x0000000fff037e24 */ /* 0x000fe4000f8e00ff */
[----:B------:R-:W-:Y:S02]  /*0960*/  @P0 IMAD.MOV.U32 R7, RZ, RZ, R2 ;  /* 0x000000ffff070224 */ /* 0x000fe400078e0002 */
[----:B------:R-:W-:-:S02]  /*0970*/  IMAD.U32 R5, RZ, RZ, UR5 ;  /* 0x00000005ff057e24 */ /* 0x000fc4000f8e00ff */
[----:B------:R-:W-:Y:S02]  /*0980*/  IMAD.U32 R2, RZ, RZ, UR4 ;  /* 0x00000004ff027e24 */ /* 0x000fe4000f8e00ff */
[----:B------:R-:W-:Y:S02]  /*0990*/  @P3 IMAD.U32 R6, RZ, RZ, UR6 ;  /* 0x00000006ff063e24 */ /* 0x000fe4000f8e00ff */
[----:B------:R-:W-:Y:S02]  /*09a0*/  @!P5 IMAD.MOV.U32 R6, RZ, RZ, R5 ;  /* 0x000000ffff06d224 */ /* 0x000fe400078e0005 */
[----:B------:R-:W-:Y:S02]  /*09b0*/  @!P4 IMAD.MOV.U32 R7, RZ, RZ, R2 ;  /* 0x000000ffff07c224 */ /* 0x000fe400078e0002 */
[----:B------:R-:W-:Y:S01]  /*09c0*/  IMAD.U32 R3, RZ, RZ, UR5 ;  /* 0x00000005ff037e24 */ /* 0x000fe2000f8e00ff */
[----:B------:R1:W-:Y:S01]  /*09d0*/  STL [R1+0x608], R6 ;  /* 0x0006080601007387 */ /* 0x0003e20000100800 */
[----:B------:R-:W-:-:S03]  /*09e0*/  IMAD.U32 R4, RZ, RZ, UR4 ;  /* 0x00000004ff047e24 */ /* 0x000fc6000f8e00ff */
[----:B------:R1:W-:Y:S01]  /*09f0*/  STL [R1+0x60c], R7 ;  /* 0x00060c0701007387 */ /* 0x0003e20000100800 */
[----:B------:R-:W-:Y:S05]  /*0a00*/  @!P2 BRA `(.L_x_5) ;  /* 0x00000000000ca947 */ /* 0x000fea0003800000 */
[----:B------:R-:W-:Y:S01]  /*0a10*/  UCGABAR_WAIT ;  /* 0x0000000000007dc7 */ /* 0x000fe20008000000 */
[----:B------:R-:W-:Y:S01]  /*0a20*/  CCTL.IVALL ;  /* 0x00000000ff00798f */ /* 0x000fe20002000000 */
[----:B------:R-:W-:Y:S05]  /*0a30*/  BRA `(.L_x_6) ;  /* 0x0000000000047947 */ /* 0x000fea0003800000 */
.L_x_5:
[----:B------:R-:W-:Y:S06]  /*0a40*/  BAR.SYNC.DEFER_BLOCKING 0x0 ;  /* 0x0000000000007b1d */ /* 0x000fec0000010000 */
.L_x_6:
[----:B------:R-:W-:Y:S05]  /*0a50*/  @!P1 BRA `(.L_x_7) ;  /* 0x0000042400709947 */ /* 0x000fea0003800000 */
[----:B------:R-:W-:-:S06]  /*0a60*/  UISETP.GT.U32.AND UP0, UPT, UR16, 0x1, UPT ;  /* 0x000000011000788c */ /* 0x000fcc000bf04070 */
[----:B------:R-:W-:-:S13]  /*0a70*/  PLOP3.LUT P0, PT, PT, PT, UP0, 0x80, 0x0 ;  /* 0x000000000000781c */ /* 0x000fda0003f0f008 */
[----:B------:R-:W-:Y:S05]  /*0a80*/  @P0 EXIT ;  /* 0x000000000000094d */ /* 0x000fea0003800000 */
[----:B------:R-:W-:Y:S01]  /*0a90*/  ULDC.64 UR4, c[0x0][0x650] ;  /* 0x0001940000047ab9 */ /* 0x000fe20000000a00 */
[----:B------:R-:W-:Y:S01]  /*0aa0*/  UMOV UR40, 0xffffffff ;  /* 0xffffffff00287882 */ /* 0x000fe20000000000 */
[----:B------:R-:W-:Y:S01]  /*0ab0*/  ISETP.GE.U32.AND P0, PT, R7, UR4, PT ;  /* 0x0000000407007c0c */ /* 0x000fe2000bf06070 */
[----:B------:R-:W-:Y:S01]  /*0ac0*/  UMOV UR41, 0xffffffff ;  /* 0xffffffff00297882 */ /* 0x000fe20000000000 */
[----:B------:R-:W-:Y:S01]  /*0ad0*/  UMOV UR42, 0xffffffff ;  /* 0xffffffff002a7882 */ /* 0x000fe20000000000 */
[----:B0-----:R-:W-:Y:S02]  /*0ae0*/  PRMT R0, RZ, 0x7610, R0 ;  /* 0x00007610ff007816 */ /* 0x001fe40000000000 */
[----:B------:R-:W-:-:S13]  /*0af0*/  ISETP.GE.U32.AND.EX P0, PT, R6, UR5, PT, P0 ;  /* 0x0000000506007c0c */ /* 0x000fda000bf06100 */
[----:B------:R-:W-:Y:S05]  /*0b00*/  @P0 BRA `(.L_x_8) ;  /* 0x0000000400480947 */ /* 0x000fea0003800000 */
[----:B------:R-:W-:Y:S01]  /*0b10*/  ULDC.64 UR16, c[0x0][0x628] ;  /* 0x00018a0000107ab9 */ /* 0x000fe20000000a00 */
[C---:B------:R-:W-:Y:S01]  /*0b20*/  R2UR UR19, R7.reuse ;  /* 0x00000000071372ca */ /* 0x040fe200000e0000 */
[----:B------:R-:W-:Y:S01]  /*0b30*/  ULDC UR18, c[0x0][0x630] ;  /* 0x00018c0000127ab9 */ /* 0x000fe20000000800 */
[----:B------:R-:W-:Y:S02]  /*0b40*/  ISETP.NE.U32.AND P0, PT, RZ, UR16, PT ;  /* 0x00000010ff007c0c */ /* 0x000fe4000bf05070 */
[----:B------:R-:W-:Y:S02]  /*0b50*/  R2UR UR4, R7 ;  /* 0x00000000070472ca */ /* 0x000fe400000e0000 */
[----:B------:R-:W-:Y:S02]  /*0b60*/  ISETP.NE.AND.EX P0, PT, RZ, UR17, PT, P0 ;  /* 0x00000011ff007c0c */ /* 0x000fe4000bf05300 */
[----:B------:R-:W-:-:S11]  /*0b70*/  R2UR UR5, R6 ;  /* 0x00000000060572ca */ /* 0x000fd600000e0000 */
[----:B------:R-:W-:Y:S05]  /*0b80*/  @!P0 BRA `(.L_x_9) ;  /* 0x0000000000308947 */ /* 0x000fea0003800000 */
[----:B------:R-:W-:Y:S01]  /*0b90*/  R2UR UR4, R7 ;  /* 0x00000000070472ca */ /* 0x000fe200000e0000 */
[----:B------:R-:W-:Y:S01]  /*0ba0*/  ULDC UR9, c[0x0][0x634] ;  /* 0x00018d0000097ab9 */ /* 0x000fe20000000800 */
[----:B------:R-:W-:-:S11]  /*0bb0*/  R2UR UR13, R6 ;  /* 0x00000000060d72ca */ /* 0x000fd600000e0000 */
[----:B------:R-:W-:-:S04]  /*0bc0*/  UIADD3 UR9, UP0, UR4, UR9, URZ ;  /* 0x0000000904097290 */ /* 0x000fc8000ff1e03f */
[----:B------:R-:W-:-:S04]  /*0bd0*/  UIADD3.X UR13, URZ, UR13, URZ, UP0, !UPT ;  /* 0x0000000d3f0d7290 */ /* 0x000fc800087fe43f */
[----:B------:R-:W-:-:S04]  /*0be0*/  UIMAD.WIDE.U32 UR4, UR13, UR16, URZ ;  /* 0x000000100d0472a5 */ /* 0x000fc8000f8e003f */
[----:B------:R-:W-:Y:S02]  /*0bf0*/  UIMAD.WIDE.U32 UR6, UP0, UR9, UR17, UR4 ;  /* 0x00000011090672a5 */ /* 0x000fe4000f800004 */
[----:B------:R-:W-:Y:S02]  /*0c00*/  UIMAD.WIDE.U32 UR4, UR9, UR16, URZ ;  /* 0x00000010090472a5 */ /* 0x000fe4000f8e003f */
[----:B------:R-:W-:Y:S02]  /*0c10*/  UIADD3.X UR15, URZ, URZ, URZ, UP0, !UPT ;  /* 0x0000003f3f0f7290 */ /* 0x000fe400087fe43f */
[----:B------:R-:W-:Y:S01]  /*0c20*/  UIADD3 URZ, UP0, UR5, UR6, URZ ;  /* 0x00000006053f7290 */ /* 0x000fe2000ff1e03f */
[----:B------:R-:W-:-:S03]  /*0c30*/  UMOV UR14, UR7 ;  /* 0x00000007000e7c82 */ /* 0x000fc60008000000 */
[----:B------:R-:W-:-:S12]  /*0c40*/  UIMAD.WIDE.U32.X UR4, UR13, UR17, UR14, UP0 ;  /* 0x000000110d0472a5 */ /* 0x000fd800080e040e */
.L_x_9:
[----:B------:R-:W-:Y:S01]  /*0c50*/  USHF.R.U64 UR42, UR4, UR18, UR5 ;  /* 0x00000012042a7299 */ /* 0x000fe20008001205 */
[----:B------:R-:W-:Y:S01]  /*0c60*/  R2UR UR7, R6 ;  /* 0x00000000060772ca */ /* 0x000fe200000e0000 */
[----:B------:R-:W-:Y:S02]  /*0c70*/  USHF.R.U32.HI UR4, URZ, UR18, UR5 ;  /* 0x000000123f047299 */ /* 0x000fe40008011605 */
[----:B------:R-:W-:Y:S01]  /*0c80*/  UIADD3 UR5, UP0, URZ, -UR42, URZ ;  /* 0x8000002a3f057290 */ /* 0x000fe2000ff1e03f */
[----:B------:R-:W-:Y:S01]  /*0c90*/  ULDC.64 UR14, c[0x0][0x620] ;  /* 0x00018800000e7ab9 */ /* 0x000fe20000000a00 */
[----:B------:R-:W-:Y:S02]  /*0ca0*/  UMOV UR6, UR19 ;  /* 0x0000001300067c82 */ /* 0x000fe40008000000 */
[----:B------:R-:W-:Y:S01]  /*0cb0*/  UIADD3.X UR4, URZ, ~UR4, URZ, UP0, !UPT ;  /* 0x800000043f047290 */ /* 0x000fe200087fe43f */
[----:B------:R-:W-:Y:S01]  /*0cc0*/  ULDC UR9, c[0x0][0x618] ;  /* 0x0001860000097ab9 */ /* 0x000fe20000000800 */
[----:B------:R-:W-:-:S02]  /*0cd0*/  UIMAD UR12, UR11, UR12, UR10 ;  /* 0x0000000c0b0c72a4 */ /* 0x000fc4000f8e020a */
[----:B------:R-:W-:Y:S02]  /*0ce0*/  UIMAD UR4, UR4, UR14, URZ ;  /* 0x0000000e040472a4 */ /* 0x000fe4000f8e023f */
[----:B------:R-:W-:Y:S02]  /*0cf0*/  UIMAD.WIDE.U32 UR6, UR5, UR14, UR6 ;  /* 0x0000000e050672a5 */ /* 0x000fe4000f8e0006 */
[----:B------:R-:W-:Y:S01]  /*0d00*/  UIMAD UR4, UR5, UR15, UR4 ;  /* 0x0000000f050472a4 */ /* 0x000fe2000f8e0204 */
[----:B------:R-:W-:Y:S01]  /*0d10*/  ULDC UR10, c[0x0][0x608] ;  /* 0x00018200000a7ab9 */ /* 0x000fe20000000800 */
[----:B------:R-:W-:Y:S02]  /*0d20*/  ULDC UR18, c[0x0][0x658] ;  /* 0x0001960000127ab9 */ /* 0x000fe40000000800 */
[----:B------:R-:W-:Y:S01]  /*0d30*/  UIADD3 UR7, UR7, UR4, URZ ;  /* 0x0000000407077290 */ /* 0x000fe2000fffe03f */
[----:B------:R-:W-:Y:S02]  /*0d40*/  UMOV UR11, 0xffffffff ;  /* 0xffffffff000b7882 */ /* 0x000fe40000000000 */
[----:B------:R-:W-:Y:S01]  /*0d50*/  ULDC.64 UR4, c[0x0][0x640] ;  /* 0x0001900000047ab9 */ /* 0x000fe20000000a00 */
[----:B------:R-:W-:Y:S01]  /*0d60*/  USHF.R.U64 UR16, UR6, UR9, UR7 ;  /* 0x0000000906107299 */ /* 0x000fe20008001207 */
[----:B------:R-:W-:Y:S01]  /*0d70*/  ISETP.NE.U32.AND P0, PT, RZ, UR4, PT ;  /* 0x00000004ff007c0c */ /* 0x000fe2000bf05070 */
[----:B------:R-:W-:-:S02]  /*0d80*/  USHF.R.U32.HI UR7, URZ, UR9, UR7 ;  /* 0x000000093f077299 */ /* 0x000fc40008011607 */
[----:B------:R-:W-:Y:S01]  /*0d90*/  USHF.L.U32 UR6, UR11, UR18, URZ ;  /* 0x000000120b067299 */ /* 0x000fe2000800063f */
[----:B------:R-:W-:Y:S01]  /*0da0*/  ISETP.NE.AND.EX P0, PT, RZ, UR5, PT, P0 ;  /* 0x00000005ff007c0c */ /* 0x000fe2000bf05300 */
[----:B------:R-:W-:Y:S02]  /*0db0*/  USHF.R.U64 UR22, UR16, UR10, UR7 ;  /* 0x0000000a10167299 */ /* 0x000fe40008001207 */
[----:B------:R-:W-:Y:S02]  /*0dc0*/  USHF.R.U32.HI UR7, URZ, UR10, UR7 ;  /* 0x0000000a3f077299 */ /* 0x000fe40008011607 */
[----:B------:R-:W-:Y:S02]  /*0dd0*/  UISETP.NE.AND UP1, UPT, UR39, URZ, UPT ;  /* 0x0000003f2700728c */ /* 0x000fe4000bf25270 */
[----:B------:R-:W-:Y:S01]  /*0de0*/  USHF.R.U64 UR23, UR22, UR18, UR7 ;  /* 0x0000001216177299 */ /* 0x000fe20008001207 */
[----:B------:R-:W-:Y:S01]  /*0df0*/  ULDC UR17, c[0x0][0x600] ;  /* 0x0001800000117ab9 */ /* 0x000fe20000000800 */
[----:B------:R-:W-:-:S02]  /*0e00*/  ULOP3.LUT UR13, URZ, UR6, URZ, 0x33, !UPT ;  /* 0x000000063f0d7292 */ /* 0x000fc4000f8e333f */
[----:B------:R-:W-:Y:S02]  /*0e10*/  UIADD3 UR15, UR17, -0x1, URZ ;  /* 0xffffffff110f7890 */ /* 0x000fe4000fffe03f */
[----:B------:R-:W-:Y:S02]  /*0e20*/  USEL UR12, UR8, UR12, !UP1 ;  /* 0x0000000c080c7287 */ /* 0x000fe4000c800000 */
[----:B------:R-:W-:Y:S01]  /*0e30*/  USHF.R.U32.HI UR7, URZ, UR18, UR7 ;  /* 0x000000123f077299 */ /* 0x000fe20008011607 */
[----:B------:R-:W-:Y:S01]  /*0e40*/  ULDC UR19, c[0x0][0x648] ;  /* 0x0001920000137ab9 */ /* 0x000fe20000000800 */
[----:B------:R-:W-:Y:S01]  /*0e50*/  ULDC UR20, c[0x0][0x638] ;  /* 0x00018e0000147ab9 */ /* 0x000fe20000000800 */
[----:B------:R-:W-:Y:S01]  /*0e60*/  UMOV UR21, 0x1 ;  /* 0x0000000100157882 */ /* 0x000fe20000000000 */
[----:B------:R-:W-:Y:S01]  /*0e70*/  UMOV UR6, UR23 ;  /* 0x0000001700067c82 */ /* 0x000fe20008000000 */
[----:B------:R-:W-:Y:S07]  /*0e80*/  @!P0 BRA `(.L_x_10) ;  /* 0x0000000000308947 */ /* 0x000fee0003800000 */
[----:B------:R-:W-:Y:S02]  /*0e90*/  ULDC UR10, c[0x0][0x64c] ;  /* 0x00019300000a7ab9 */ /* 0x000fe40000000800 */
        /* <DEDUP_REMOVED lines=8> */
[----:B------:R-:W-:-:S07]  /*0f20*/  UIMAD.WIDE.U32.X UR4, UR14, UR5, UR10, UP0 ;  /* 0x000000050e0472a5 */ /* 0x000fce00080e040a */
[----:B------:R-:W-:Y:S01]  /*0f30*/  UMOV UR6, UR4 ;  /* 0x0000000400067c82 */ /* 0x000fe20008000000 */
[----:B------:R-:W-:-:S05]  /*0f40*/  UMOV UR7, UR5 ;  /* 0x0000000500077c82 */ /* 0x000fca0008000000 */
.L_x_10:
[----:B------:R-:W-:Y:S01]  /*0f50*/  USHF.R.U64 UR5, UR6, UR19, UR7 ;  /* 0x0000001306057299 */ /* 0x000fe20008001207 */
[----:B------:R-:W-:Y:S01]  /*0f60*/  IMAD.MOV.U32 R0, RZ, RZ, 0x1 ;  /* 0x00000001ff007424 */ /* 0x000fe200078e00ff */
[----:B------:R-:W-:Y:S02]  /*0f70*/  USHF.L.U32 UR4, UR21, UR18, URZ ;  /* 0x0000001215047299 */ /* 0x000fe4000800063f */
[----:B------:R-:W-:Y:S02]  /*0f80*/  ULOP3.LUT UR13, UR22, UR13, URZ, 0xc0, !UPT ;  /* 0x0000000d160d7292 */ /* 0x000fe4000f8ec03f */
[----:B------:R-:W-:Y:S02]  /*0f90*/  UIADD3 UR6, -UR5, URZ, URZ ;  /* 0x0000003f05067290 */ /* 0x000fe4000fffe13f */
[----:B------:R-:W-:Y:S02]  /*0fa0*/  UIMAD UR13, UR4, UR5, UR13 ;  /* 0x00000005040d72a4 */ /* 0x000fe4000f8e020d */
[----:B------:R-:W-:-:S02]  /*0fb0*/  ULOP3.LUT UR15, UR16, UR15, URZ, 0xc0, !UPT ;  /* 0x0000000f100f7292 */ /* 0x000fc4000f8ec03f */
[----:B------:R-:W-:Y:S01]  /*0fc0*/  UIMAD UR4, UR6, UR20, UR23 ;  /* 0x00000014060472a4 */ /* 0x000fe2000f8e0217 */
[----:B------:R-:W-:Y:S01]  /*0fd0*/  ULDC UR5, c[0x0][0x610] ;  /* 0x0001840000057ab9 */ /* 0x000fe20000000800 */
[----:B------:R-:W-:Y:S02]  /*0fe0*/  UISETP.NE.AND UP0, UPT, UR39, URZ, UPT ;  /* 0x0000003f2700728c */ /* 0x000fe4000bf05270 */
[----:B------:R-:W-:Y:S02]  /*0ff0*/  UIMAD UR12, UR13, UR5, UR12 ;  /* 0x000000050d0c72a4 */ /* 0x000fe4000f8e020c */
[----:B------:R-:W-:-:S04]  /*1000*/  UIMAD UR4, UR4, UR17, UR15 ;  /* 0x00000011040472a4 */ /* 0x000fc8000f8e020f */
[----:B------:R-:W-:Y:S02]  /*1010*/  USEL UR41, UR4, UR12, !UP0 ;  /* 0x0000000c04297287 */ /* 0x000fe4000c000000 */
[----:B------:R-:W-:-:S12]  /*1020*/  USEL UR40, UR12, UR4, !UP0 ;  /* 0x000000040c287287 */ /* 0x000fd8000c000000 */
.L_x_8:
[----:B------:R-:W-:-:S08]  /*1030*/  NOP ;  /* 0x0000000000007918 */ /* 0x000fd00000000000 */
[----:B------:R-:W0:Y:S02]  /*1040*/  USETMAXREG.TRY_ALLOC.CTAPOOL UP0, 0xf0 ;  /* 0x000000f0000079c8 */ /* 0x000e240008000600 */
[----:B0-----:R-:W-:-:S13]  /*1050*/  PLOP3.LUT P0, PT, PT, PT, UP0, 0x80, 0x0 ;  /* 0x000000000000781c */ /* 0x001fda0003f0f008 */
[----:B------:R-:W-:Y:S05]  /*1060*/  @!P0 BRA `(.L_x_8) ;  /* 0xfffffffc00f08947 */ /* 0x000fea000383ffff */
[----:B------:R-:W-:Y:S01]  /*1070*/  ULDC.64 UR4, c[0x0][0x598] ;  /* 0x0001660000047ab9 */ /* 0x000fe20000000a00 */
[----:B------:R-:W-:Y:S01]  /*1080*/  ULDC.64 UR46, c[0x0][0x208] ;  /* 0x00008200002e7ab9 */ /* 0x000fe20000000a00 */
[----:B------:R-:W-:-:S04]  /*1090*/  ISETP.NE.U32.AND P0, PT, RZ, UR4, PT ;  /* 0x00000004ff007c0c */ /* 0x000fc8000bf05070 */
[----:B------:R-:W-:-:S13]  /*10a0*/  ISETP.NE.AND.EX P0, PT, RZ, UR5, PT, P0 ;  /* 0x00000005ff007c0c */ /* 0x000fda000bf05300 */
[----:B------:R-:W-:Y:S05]  /*10b0*/  @!P0 BRA `(.L_x_11) ;  /* 0x00000000001c8947 */ /* 0x000fea0003800000 */
[----:B------:R-:W0:Y:S02]  /*10c0*/  LDC.64 R2, c[0x0][0x598] ;  /* 0x00016600ff027b82 */ /* 0x000e240000000a00 */
[----:B0-----:R-:W2:Y:S02]  /*10d0*/  LDG.E.64 R2, desc[UR46][R2.64] ;  /* 0x0000002e02027981 */ /* 0x001ea4000c1e1b00 */
[----:B--2---:R-:W-:-:S04]  /*10e0*/  ISETP.NE.U32.AND P0, PT, R2, RZ, PT ;  /* 0x000000ff0200720c */ /* 0x004fc80003f05070 */
[----:B------:R-:W-:-:S13]  /*10f0*/  ISETP.NE.AND.EX P0, PT, R3, RZ, PT, P0 ;  /* 0x000000ff0300720c */ /* 0x000fda0003f05300 */
[----:B------:R-:W-:Y:S05]  /*1100*/  @!P0 BRA `(.L_x_11) ;  /* 0x0000000000088947 */ /* 0x000fea0003800000 */
[----:B------:R0:W5:Y:S01]  /*1110*/  LD.E R2, desc[UR46][R2.64] ;  /* 0x0000002e02027980 */ /* 0x000162000c101900 */
[----:B------:R-:W-:Y:S05]  /*1120*/  BRA `(.L_x_12) ;  /* 0x0000000000247947 */ /* 0x000fea0003800000 */
.L_x_11:
[----:B------:R-:W-:Y:S02]  /*1130*/  ULDC.64 UR4, c[0x0][0x588] ;  /* 0x0001620000047ab9 */ /* 0x000fe40000000a00 */
[----:B------:R-:W-:-:S04]  /*1140*/  ISETP.NE.U32.AND P0, PT, RZ, UR4, PT ;  /* 0x00000004ff007c0c */ /* 0x000fc8000bf05070 */
[----:B------:R-:W-:-:S13]  /*1150*/  ISETP.NE.AND.EX P0, PT, RZ, UR5, PT, P0 ;  /* 0x00000005ff007c0c */ /* 0x000fda000bf05300 */
[----:B------:R-:W-:Y:S05]  /*1160*/  @!P0 BRA `(.L_x_13) ;  /* 0x00000000000c8947 */ /* 0x000fea0003800000 */
[----:B------:R-:W0:Y:S02]  /*1170*/  LDC.64 R2, c[0x0][0x588] ;  /* 0x00016200ff027b82 */ /* 0x000e240000000a00 */
[----:B0-----:R2:W5:Y:S01]  /*1180*/  LDG.E R2, desc[UR46][R2.64] ;  /* 0x0000002e02027981 */ /* 0x001562000c1e1900 */
[----:B------:R-:W-:Y:S05]  /*1190*/  BRA `(.L_x_12) ;  /* 0x0000000000087947 */ /* 0x000fea0003800000 */
.L_x_13:
[----:B------:R-:W-:Y:S02]  /*11a0*/  ULDC UR4, c[0x0][0x580] ;  /* 0x0001600000047ab9 */ /* 0x000fe40000000800 */
[----:B------:R-:W-:-:S07]  /*11b0*/  IMAD.U32 R2, RZ, RZ, UR4 ;  /* 0x00000004ff027e24 */ /* 0x000fce000f8e00ff */
.L_x_12:
[----:B------:R-:W-:Y:S02]  /*11c0*/  ULDC.64 UR4, c[0x0][0x5a0] ;  /* 0x0001680000047ab9 */ /* 0x000fe40000000a00 */
[----:B------:R-:W-:-:S04]  /*11d0*/  ISETP.NE.U32.AND P0, PT, RZ, UR4, PT ;  /* 0x00000004ff007c0c */ /* 0x000fc8000bf05070 */
[----:B------:R-:W-:-:S13]  /*11e0*/  ISETP.NE.AND.EX P0, PT, RZ, UR5, PT, P0 ;  /* 0x00000005ff007c0c */ /* 0x000fda000bf05300 */
[----:B------:R-:W-:Y:S05]  /*11f0*/  @!P0 BRA `(.L_x_14) ;  /* 0x00000000001c8947 */ /* 0x000fea0003800000 */
[----:B------:R-:W3:Y:S02]  /*1200*/  LDC.64 R4, c[0x0][0x5a0] ;  /* 0x00016800ff047b82 */ /* 0x000ee40000000a00 */
[----:B---3--:R-:W3:Y:S02]  /*1210*/  LDG.E.64 R4, desc[UR46][R4.64] ;  /* 0x0000002e04047981 */ /* 0x008ee4000c1e1b00 */
[----:B---3--:R-:W-:-:S04]  /*1220*/  ISETP.NE.U32.AND P0, PT, R4, RZ, PT ;  /* 0x000000ff0400720c */ /* 0x008fc80003f05070 */
[----:B------:R-:W-:-:S13]  /*1230*/  ISETP.NE.AND.EX P0, PT, R5, RZ, PT, P0 ;  /* 0x000000ff0500720c */ /* 0x000fda0003f05300 */
[----:B------:R-:W-:Y:S05]  /*1240*/  @!P0 BRA `(.L_x_14) ;  /* 0x0000000000088947 */ /* 0x000fea0003800000 */
[----:B------:R3:W5:Y:S01]  /*1250*/  LD.E R16, desc[UR46][R4.64] ;  /* 0x0000002e04107980 */ /* 0x000762000c101900 */
[----:B------:R-:W-:Y:S05]  /*1260*/  BRA `(.L_x_15) ;  /* 0x0000000000247947 */ /* 0x000fea0003800000 */
.L_x_14:
[----:B------:R-:W-:Y:S02]  /*1270*/  ULDC.64 UR4, c[0x0][0x590] ;  /* 0x0001640000047ab9 */ /* 0x000fe40000000a00 */
[----:B------:R-:W-:-:S04]  /*1280*/  ISETP.NE.U32.AND P0, PT, RZ, UR4, PT ;  /* 0x00000004ff007c0c */ /* 0x000fc8000bf05070 */
[----:B------:R-:W-:-:S13]  /*1290*/  ISETP.NE.AND.EX P0, PT, RZ, UR5, PT, P0 ;  /* 0x00000005ff007c0c */ /* 0x000fda000bf05300 */
[----:B------:R-:W-:Y:S05]  /*12a0*/  @!P0 BRA `(.L_x_16) ;  /* 0x00000000000c8947 */ /* 0x000fea0003800000 */
[----:B------:R-:W3:Y:S02]  /*12b0*/  LDC.64 R16, c[0x0][0x590] ;  /* 0x00016400ff107b82 */ /* 0x000ee40000000a00 */
[----:B---3--:R4:W5:Y:S01]  /*12c0*/  LDG.E R16, desc[UR46][R16.64] ;  /* 0x0000002e10107981 */ /* 0x008962000c1e1900 */
[----:B------:R-:W-:Y:S05]  /*12d0*/  BRA `(.L_x_15) ;  /* 0x0000000000087947 */ /* 0x000fea0003800000 */
.L_x_16:
[----:B------:R-:W-:Y:S02]  /*12e0*/  ULDC UR4, c[0x0][0x584] ;  /* 0x0001610000047ab9 */ /* 0x000fe40000000800 */
[----:B------:R-:W-:-:S07]  /*12f0*/  IMAD.U32 R16, RZ, RZ, UR4 ;  /* 0x00000004ff107e24 */ /* 0x000fce000f8e00ff */
.L_x_15:
[----:B------:R-:W-:-:S13]  /*1300*/  LOP3.LUT P0, RZ, R0, 0xff, RZ, 0xc0, !PT ;  /* 0x000000ff00ff7812 */ /* 0x000fda000780c0ff */
[----:B------:R-:W-:Y:S05]  /*1310*/  @!P0 EXIT ;  /* 0x000000000000894d */ /* 0x000fea0003800000 */
[----:B------:R-:W-:Y:S01]  /*1320*/  ULDC UR4, c[0x0][0x28c] ;  /* 0x0000a30000047ab9 */ /* 0x000fe20000000800 */
[----:B------:R-:W-:Y:S01]  /*1330*/  UMOV UR36, URZ ;  /* 0x0000003f00247c82 */ /* 0x000fe20008000000 */
[----:B------:R-:W-:Y:S01]  /*1340*/  UIADD3 UR4, UR4, 0x3f, URZ ;  /* 0x0000003f04047890 */ /* 0x000fe2000fffe03f */
[----:B------:R-:W-:-:S03]  /*1350*/  UMOV UR37, URZ ;  /* 0x0000003f00257c82 */ /* 0x000fc60008000000 */
[----:B------:R-:W-:-:S04]  /*1360*/  USHF.R.S32.HI UR5, URZ, 0x1f, UR4 ;  /* 0x0000001f3f057899 */ /* 0x000fc80008011404 */
[----:B------:R-:W-:-:S04]  /*1370*/  ULEA.HI UR5, UR5, UR4, URZ, 0x6 ;  /* 0x0000000405057291 */ /* 0x000fc8000f8f303f */
[----:B------:R-:W-:-:S12]  /*1380*/  USHF.R.S32.HI UR43, URZ, 0x6, UR5 ;  /* 0x000000063f2b7899 */ /* 0x000fd80008011405 */
.L_x_1182:
[----:B------:R-:W0:Y:S01]  /*1390*/  S2R R0, SR_TID.X ;  /* 0x0000000000007919 */ /* 0x000e220000002100 */
[----:B------:R-:W1:Y:S01]  /*13a0*/  S2UR UR6, SR_CgaCtaId ;  /* 0x00000000000679c3 */ /* 0x000e620000008800 */
[----:B------:R-:W-:Y:S02]  /*13b0*/  UMOV UR44, 0x400 ;  /* 0x00000400002c7882 */ /* 0x000fe40000000000 */
[----:B-1----:R-:W-:Y:S01]  /*13c0*/  ULEA UR44, UR6, UR44, 0x18 ;  /* 0x0000002c062c7291 */ /* 0x002fe2000f8ec03f */
[----:B0-----:R-:W-:-:S04]  /*13d0*/  LOP3.LUT R0, R0, 0x80, RZ, 0xc0, !PT ;  /* 0x0000008000007812 */ /* 0x001fc800078ec0ff */
[----:B------:R-:W-:-:S06]  /*13e0*/  SHF.R.U32.HI R0, RZ, 0x7, R0 ;  /* 0x00000007ff007819 */ /* 0x000fcc0000011600 */
[----:B------:R-:W0:Y:S02]  /*13f0*/  SHFL.IDX PT, R0, R0, RZ, 0x1f ;  /* 0x00001fff00007589 */ /* 0x000e2400000e0000 */
[----:B0-----:R-:W-:-:S13]  /*1400*/  R2UR UR4, R0 ;  /* 0x00000000000472ca */ /* 0x001fda00000e0000 */
[----:B------:R-:W-:-:S04]  /*1410*/  ULEA.HI UR5, UR4, UR4, URZ, 0x1 ;  /* 0x0000000404057291 */ /* 0x000fc8000f8f083f */
[----:B------:R-:W-:-:S04]  /*1420*/  ULOP3.LUT UR5, UR5, 0x7fffe, URZ, 0xc0, !UPT ;  /* 0x0007fffe05057892 */ /* 0x000fc8000f8ec03f */
[----:B------:R-:W-:-:S03]  /*1430*/  UIADD3 UR5, UR4, -UR5, URZ ;  /* 0x8000000504057290 */ /* 0x000fc6000fffe03f */
[----:B------:R-:W-:Y:S01]  /*1440*/  ULDC UR4, c[0x0][0x28c] ;  /* 0x0000a30000047ab9 */ /* 0x000fe20000000800 */
[----:B------:R-:W-:Y:S01]  /*1450*/  ULEA UR5, UR5, UR44, 0xd ;  /* 0x0000002c05057291 */ /* 0x000fe2000f8e683f */
[----:B------:R-:W-:-:S03]  /*1460*/  ISETP.LT.AND P0, PT, RZ, UR4, PT ;  /* 0x00000004ff007c0c */ /* 0x000fc6000bf01270 */
[----:B------:R-:W-:-:S04]  /*1470*/  UIADD3 UR5, UR5, 0x100, URZ ;  /* 0x0000010005057890 */ /* 0x000fc8000fffe03f */
[----:B------:R-:W-:-:S04]  /*1480*/  USHF.R.U32.HI UR5, URZ, 0x4, UR5 ;  /* 0x000000043f057899 */ /* 0x000fc80008011605 */
[----:B------:R-:W-:Y:S02]  /*1490*/  ULOP3.LUT UR45, UR5, 0x3fff, URZ, 0xc0, !UPT ;  /* 0x00003fff052d7892 */ /* 0x000fe4000f8ec03f */
[----:B---345:R-:W-:Y:S10]  /*14a0*/  @P0 BRA `(.L_x_17) ;  /* 0x0000000000400947 */ /* 0x038ff40003800000 */
[----:B------:R-:W-:Y:S01]  /*14b0*/  MOV R0, 0x0 ;  /* 0x0000000000007802 */ /* 0x000fe20000000f00 */
[----:B------:R-:W-:Y:S01]  /*14c0*/  ULDC.64 UR4, c[0x4][0x68] ;  /* 0x01001a0000047ab9 */ /* 0x000fe20000000a00 */
[----:B------:R-:W-:Y:S01]  /*14d0*/  ULDC.64 UR6, c[0x4][0x8] ;  /* 0x0100020000067ab9 */ /* 0x000fe20000000a00 */
[----:B---3--:R-:W-:Y:S01]  /*14e0*/  IMAD.U32 R4, RZ, RZ, UR4 ;  /* 0x00000004ff047e24 */ /* 0x008fe2000f8e00ff */
[----:B------:R0:W1:Y:S01]  /*14f0*/  LDC.64 R14, c[0x4][R0] ;  /* 0x01000000000e7b82 */ /* 0x0000620000000a00 */
[----:B------:R-:W-:Y:S01]  /*1500*/  IMAD.U32 R5, RZ, RZ, UR5 ;  /* 0x00000005ff057e24 */ /* 0x000fe2000f8e00ff */
[----:B------:R-:W-:Y:S01]  /*1510*/  ULDC.64 UR4, c[0x4][0x70] ;  /* 0x01001c0000047ab9 */ /* 0x000fe20000000a00 */
[----:B------:R-:W-:Y:S01]  /*1520*/  IMAD.U32 R10, RZ, RZ, UR6 ;  /* 0x00000006ff0a7e24 */ /* 0x000fe2000f8e00ff */
[----:B------:R-:W-:Y:S01]  /*1530*/  MOV R8, 0x1e1 ;  /* 0x000001e100087802 */ /* 0x000fe20000000f00 */
[----:B------:R-:W-:Y:S02]  /*1540*/  IMAD.U32 R6, RZ, RZ, UR4 ;  /* 0x00000004ff067e24 */ /* 0x000fe4000f8e00ff */
[----:B------:R-:W-:-:S02]  /*1550*/  IMAD.U32 R7, RZ, RZ, UR5 ;  /* 0x00000005ff077e24 */ /* 0x000fc4000f8e00ff */
[----:B------:R-:W-:Y:S02]  /*1560*/  IMAD.U32 R11, RZ, RZ, UR7 ;  /* 0x00000007ff0b7e24 */ /* 0x000fe4000f8e00ff */
[----:B------:R-:W-:Y:S02]  /*1570*/  IMAD.MOV.U32 R12, RZ, RZ, 0x1 ;  /* 0x00000001ff0c7424 */ /* 0x000fe400078e00ff */
[----:B0-----:R-:W-:-:S07]  /*1580*/  IMAD.MOV.U32 R13, RZ, RZ, RZ ;  /* 0x000000ffff0d7224 */ /* 0x001fce00078e00ff */
[----:B------:R-:W-:-:S07]  /*1590*/  LEPC R20, `(.L_x_17) ;  /* 0x000000001014794e */ /* 0x000fce0000000000 */
[----:B-12-45:R-:W-:Y:S05]  /*15a0*/  CALL.ABS.NOINC R14 ;  /* 0x000000000e007343 */ /* 0x036fea0003c00000 */
.L_x_17:
[----:B------:R-:W-:-:S06]  /*15b0*/  ULOP3.LUT UR4, UR38, 0x1, URZ, 0xfc, !UPT ;  /* 0x0000000126047892 */ /* 0x000fcc000f8efc3f */
[----:B------:R-:W-:-:S05]  /*15c0*/  IMAD.U32 R0, RZ, RZ, UR4 ;  /* 0x00000004ff007e24 */ /* 0x000fca000f8e00ff */
[----:B------:R-:W-:-:S13]  /*15d0*/  ISETP.NE.AND P0, PT, R0, 0x3, PT ;  /* 0x000000030000780c */ /* 0x000fda0003f05270 */
[----:B------:R-:W-:Y:S05]  /*15e0*/  @!P0 BRA `(.L_x_18) ;  /* 0x0000000000048947 */ /* 0x000fea0003800000 */
[----:B------:R-:W-:Y:S01]  /*15f0*/  BPT.TRAP 0x1 ;  /* 0x000000040000795c */ /* 0x000fe20000300000 */
.L_x_18:
[----:B--2---:R-:W-:Y:S02]  /*1600*/  IMAD.U32 R3, RZ, RZ, UR37 ;  /* 0x00000025ff037e24 */ /* 0x004fe4000f8e00ff */
[----:B------:R-:W-:-:S03]  /*1610*/  IMAD.U32 R0, RZ, RZ, UR36 ;  /* 0x00000024ff007e24 */ /* 0x000fc6000f8e00ff */
[----:B------:R-:W-:Y:S02]  /*1620*/  LEA R3, R3, UR44, 0x3 ;  /* 0x0000002c03037c11 */ /* 0x000fe4000f8e18ff */
[----:B------:R-:W-:-:S04]  /*1630*/  SHF.L.U32 R0, R0, 0x1f, RZ ;  /* 0x0000001f00007819 */ /* 0x000fc800000006ff */
[----:B------:R0:W1:Y:S01]  /*1640*/  SYNCS.PHASECHK.TRANS64.TRYWAIT P1, [R3+URZ], R0 ;  /* 0x00000000030075a7 */ /* 0x000062000802017f */
[----:B------:R-:W-:Y:S05]  /*1650*/  @!P0 BRA `(.L_x_19) ;  /* 0x0000000000048947 */ /* 0x000fea0003800000 */
[----:B------:R-:W-:Y:S01]  /*1660*/  BPT.TRAP 0x1 ;  /* 0x000000040000795c */ /* 0x000fe20000300000 */
.L_x_19:
[----:B-1----:R-:W-:Y:S05]  /*1670*/  @P1 BRA `(.L_x_20) ;  /* 0x0000000000081947 */ /* 0x002fea0003800000 */
[----:B------:R-:W1:Y:S02]  /*1680*/  SYNCS.PHASECHK.TRANS64.TRYWAIT P1, [R3+URZ], R0 ;  /* 0x00000000030075a7 */ /* 0x000e64000802017f */
[----:B-1----:R-:W-:Y:S05]  /*1690*/  @!P1 BRA `(.L_x_21) ;  /* 0x0000042c00e49947 */ /* 0x002fea0003800000 */
.L_x_20:
[----:B------:R-:W-:-:S04]  /*16a0*/  UISETP.LT.AND UP0, UPT, UR43, 0x1, UPT ;  /* 0x000000012b00788c */ /* 0x000fc8000bf01270 */
[----:B------:R-:W-:-:S06]  /*16b0*/  USEL UR4, UR43, 0x1, UP0 ;  /* 0x000000012b047887 */ /* 0x000fcc0008000000 */
[----:B---3--:R-:W-:Y:S01]  /*16c0*/  IMAD.U32 R4, RZ, RZ, UR4 ;  /* 0x00000004ff047e24 */ /* 0x008fe2000f8e00ff */
[----:B------:R-:W-:Y:S05]  /*16d0*/  WARPSYNC.ALL ;  /* 0x0000000000007948 */ /* 0x000fea0003800000 */
[----:B------:R-:W-:-:S04]  /*16e0*/  IADD3 R4, -R4, UR43, RZ ;  /* 0x0000002b04047c10 */ /* 0x000fc8000fffe1ff */
[----:B------:R-:W-:Y:S01]  /*16f0*/  ISETP.GE.AND P1, PT, R4, 0x1, PT ;  /* 0x000000010400780c */ /* 0x000fe20003f26270 */
[----:B------:R-:W-:Y:S01]  /*1700*/  UIADD3 UR4, UR44, 0x18100, URZ ;  /* 0x000181002c047890 */ /* 0x000fe2000fffe03f */
[----:B------:R-:W-:Y:S01]  /*1710*/  WARPGROUP.ARRIVE ;  /* 0x00000000000079c5 */ /* 0x000fe20000000000 */
[----:B------:R-:W-:Y:S01]  /*1720*/  UMOV UR9, 0x40000040 ;  /* 0x4000004000097882 */ /* 0x000fe20000000000 */
[----:B------:R-:W-:Y:S01]  /*1730*/  UMOV UR11, 0x40000040 ;  /* 0x40000040000b7882 */ /* 0x000fe20000000000 */
[----:B------:R-:W-:Y:S01]  /*1740*/  USHF.R.U32.HI UR4, URZ, 0x4, UR4 ;  /* 0x000000043f047899 */ /* 0x000fe20008011604 */
[----:B------:R-:W-:Y:S01]  /*1750*/  STL [R1+0x11e0], R218 ;  /* 0x0011e0da01007387 */ /* 0x000fe20000100800 */
[----:B------:R-:W-:Y:S01]  /*1760*/  UMOV UR13, UR9 ;  /* 0x00000009000d7c82 */ /* 0x000fe20008000000 */
[----:B------:R-:W-:Y:S01]  /*1770*/  UMOV UR15, 0x40000040 ;  /* 0x40000040000f7882 */ /* 0x000fe20000000000 */
[----:B------:R-:W-:Y:S01]  /*1780*/  ULOP3.LUT UR5, UR4, 0x3fff, URZ, 0xc0, !UPT ;  /* 0x00003fff04057892 */ /* 0x000fe2000f8ec03f */
[----:B------:R-:W-:Y:S01]  /*1790*/  STL [R1+0xbd4], R17 ;  /* 0x000bd41101007387 */ /* 0x000fe20000100800 */
[----:B------:R-:W-:-:S02]  /*17a0*/  ULOP3.LUT UR4, UR45, 0x10000, URZ, 0xfc, !UPT ;  /* 0x000100002d047892 */ /* 0x000fc4000f8efc3f */
[----:B------:R-:W-:Y:S01]  /*17b0*/  ULOP3.LUT UR5, UR5, 0x10000, URZ, 0xfc, !UPT ;  /* 0x0001000005057892 */ /* 0x000fe2000f8efc3f */
[----:B-----5:R-:W-:Y:S01]  /*17c0*/  STL [R1+0xbd0], R16 ;  /* 0x000bd01001007387 */ /* 0x020fe20000100800 */
[----:B------:R-:W-:Y:S02]  /*17d0*/  UIMAD UR6, UR37, 0xc00, UR4 ;  /* 0x00000c00250678a4 */ /* 0x000fe4000f8e0204 */
[----:B------:R-:W-:Y:S01]  /*17e0*/  UIMAD UR7, UR37, 0xc00, UR5 ;  /* 0x00000c00250778a4 */ /* 0x000fe2000f8e0205 */
[----:B------:R-:W-:Y:S03]  /*17f0*/  STL [R1+0xbcc], R4 ;  /* 0x000bcc0401007387 */ /* 0x000fe60000100800 */
[----:B------:R-:W-:Y:S01]  /*1800*/  UIADD3 UR14, UR7, 0x600, URZ ;  /* 0x00000600070e7890 */ /* 0x000fe2000fffe03f */
[----:B------:R-:W-:Y:S01]  /*1810*/  STL [R1+0xbc8], R2 ;  /* 0x000bc80201007387 */ /* 0x000fe20000100800 */
[----:B------:R-:W-:Y:S01]  /*1820*/  UMOV UR8, UR6 ;  /* 0x0000000600087c82 */ /* 0x000fe20008000000 */
[----:B------:R-:W-:Y:S01]  /*1830*/  UMOV UR10, UR7 ;  /* 0x00000007000a7c82 */ /* 0x000fe20008000000 */
[----:B------:R-:W-:Y:S01]  /*1840*/  UMOV UR12, UR8 ;  /* 0x00000008000c7c82 */ /* 0x000fe20008000000 */
[----:B------:R-:W-:Y:S03]  /*1850*/  HGMMA.64x192x16.F32 R24, gdesc[UR8], RZ, !UPT, gsb0 ;  /* 0x02e00000081879f0 */ /* 0x000fe6000c0008ff */
[----:B------:R-:W-:-:S02]  /*1860*/  WARPGROUP.DEPBAR.LE gsb0, 0x0 ;  /* 0x00008000000079c5 */ /* 0x000fc40000010000 */
[----:B------:R-:W-:Y:S04]  /*1870*/  STL.64 [R1+0x480], R24 ;  /* 0x0004801801007387 */ /* 0x000fe80000100a00 */
        /* <DEDUP_REMOVED lines=46> */
[----:B------:R2:W-:Y:S02]  /*1b60*/  STL.64 [R1+0x5f8], R118 ;  /* 0x0005f87601007387 */ /* 0x0005e40000100a00 */
[----:B--2---:R-:W-:-:S06]  /*1b70*/  WARPGROUP.ARRIVE ;  /* 0x00000000000079c5 */ /* 0x004fcc0000000000 */
[----:B------:R-:W-:Y:S01]  /*1b80*/  HGMMA.64x192x16.F32 R32, gdesc[UR12], RZ, !UPT, gsb0 ;  /* 0x02e000000c2079f0 */ /* 0x000fe2000c0008ff */
[----:B------:R-:W-:Y:S01]  /*1b90*/  UIADD3 UR12, UR6, 0x400, URZ ;  /* 0x00000400060c7890 */ /* 0x000fe2000fffe03f */
[----:B------:R-:W-:Y:S02]  /*1ba0*/  UMOV UR13, 0x40000040 ;  /* 0x40000040000d7882 */ /* 0x000fe40000000000 */
[----:B------:R-:W-:-:S04]  /*1bb0*/  UMOV UR9, UR13 ;  /* 0x0000000d00097c82 */ /* 0x000fc80008000000 */
[----:B------:R-:W-:Y:S01]  /*1bc0*/  UMOV UR8, UR12 ;  /* 0x0000000c00087c82 */ /* 0x000fe20008000000 */
[----:B------:R-:W-:Y:S02]  /*1bd0*/  WARPGROUP.DEPBAR.LE gsb0, 0x0 ;  /* 0x00008000000079c5 */ /* 0x000fe40000010000 */
[----:B------:R-:W-:Y:S01]  /*1be0*/  STL.64 [R1+0x78], R62 ;  /* 0x0000783e01007387 */ /* 0x000fe20000100a00 */
[----:B------:R-:W-:Y:S01]  /*1bf0*/  IMAD.MOV.U32 R30, RZ, RZ, R60 ;  /* 0x000000ffff1e7224 */ /* 0x000fe200078e003c */
[----:B------:R-:W-:Y:S01]  /*1c00*/  MOV R10, R40 ;  /* 0x00000028000a7202 */ /* 0x000fe20000000f00 */
[----:B------:R-:W-:Y:S01]  /*1c10*/  IMAD.MOV.U32 R29, RZ, RZ, R61 ;  /* 0x000000ffff1d7224 */ /* 0x000fe200078e003d */
[----:B------:R-:W-:Y:S01]  /*1c20*/  STL.64 [R1+0x80], R64 ;  /* 0x0000804001007387 */ /* 0x000fe20000100a00 */
[----:B------:R-:W-:Y:S02]  /*1c30*/  IMAD.MOV.U32 R28, RZ, RZ, R58 ;  /* 0x000000ffff1c7224 */ /* 0x000fe400078e003a */
[----:B------:R-:W-:Y:S01]  /*1c40*/  IMAD.MOV.U32 R27, RZ, RZ, R59 ;  /* 0x000000ffff1b7224 */ /* 0x000fe200078e003b */
[----:B------:R-:W-:Y:S01]  /*1c50*/  STL.64 [R1+0x88], R66 ;  /* 0x0000884201007387 */ /* 0x000fe20000100a00 */
[----:B------:R-:W-:-:S02]  /*1c60*/  IMAD.MOV.U32 R26, RZ, RZ, R56 ;  /* 0x000000ffff1a7224 */ /* 0x000fc400078e0038 */
[----:B------:R-:W-:Y:S01]  /*1c70*/  IMAD.MOV.U32 R25, RZ, RZ, R57 ;  /* 0x000000ffff197224 */ /* 0x000fe200078e0039 */
[----:B------:R-:W-:Y:S01]  /*1c80*/  STL.64 [R1+0x90], R68 ;  /* 0x0000904401007387 */ /* 0x000fe20000100a00 */
[----:B------:R-:W-:Y:S02]  /*1c90*/  IMAD.MOV.U32 R24, RZ, RZ, R54 ;  /* 0x000000ffff187224 */ /* 0x000fe400078e0036 */
        /* <DEDUP_REMOVED lines=9> */
[----:B----4-:R-:W-:Y:S01]  /*1d30*/  IMAD.MOV.U32 R17, RZ, RZ, R49 ;  /* 0x000000ffff117224 */ /* 0x010fe200078e0031 */
        /* <DEDUP_REMOVED lines=19> */
[----:B01----:R-:W-:Y:S02]  /*1e70*/  IMAD.MOV.U32 R3, RZ, RZ, R35 ;  /* 0x000000ffff037224 */ /* 0x003fe400078e0023 */
[----:B------:R-:W-:Y:S01]  /*1e80*/  IMAD.MOV.U32 R2, RZ, RZ, R33 ;  /* 0x000000ffff027224 */ /* 0x000fe200078e0021 */
[----:B------:R-:W-:Y:S01]  /*1e90*/  STL.64 [R1+0xe8], R90 ;  /* 0x0000e85a01007387 */ /* 0x000fe20000100a00 */
[----:B------:R-:W-:-:S03]  /*1ea0*/  IMAD.MOV.U32 R0, RZ, RZ, R32 ;  /* 0x000000ffff007224 */ /* 0x000fc600078e0020 */
        /* <DEDUP_REMOVED lines=17> */
[----:B------:R0:W-:Y:S04]  /*1fc0*/  STL.64 [R1+0x178], R126 ;  /* 0x0001787e01007387 */ /* 0x0001e80000100a00 */
[----:B------:R-:W-:Y:S04]  /*1fd0*/  STL [R1+0x1488], R30 ;  /* 0x0014881e01007387 */ /* 0x000fe80000100800 */
[----:B------:R-:W-:Y:S01]  /*1fe0*/  STL.64 [R1+0x1480], R28 ;  /* 0x0014801c01007387 */ /* 0x000fe20000100a00 */
[----:B0-----:R-:W-:-:S03]  /*1ff0*/  WARPGROUP.ARRIVE ;  /* 0x00000000000079c5 */ /* 0x001fc60000000000 */
[----:B------:R-:W-:Y:S04]  /*2000*/  STL.64 [R1+0x1478], R26 ;  /* 0x0014781a01007387 */ /* 0x000fe80000100a00 */
[----:B------:R0:W-:Y:S01]  /*2010*/  STL.64 [R1+0x1470], R24 ;  /* 0x0014701801007387 */ /* 0x0001e20000100a00 */
[----:B------:R-:W-:Y:S03]  /*2020*/  HGMMA.64x192x16.F32 R120, gdesc[UR12], RZ, !UPT, gsb0 ;  /* 0x02e000000c7879f0 */ /* 0x000fe6000c0008ff */
[----:B------:R-:W-:Y:S02]  /*2030*/  WARPGROUP.DEPBAR.LE gsb0, 0x0 ;  /* 0x00008000000079c5 */ /* 0x000fe40000010000 */
[----:B0-----:R-:W-:Y:S01]  /*2040*/  WARPGROUP.ARRIVE ;  /* 0x00000000000079c5 */ /* 0x001fe20000000000 */
[----:B------:R-:W-:Y:S04]  /*2050*/  STL [R1+0x12e8], R150 ;  /* 0x0012e89601007387 */ /* 0x000fe80000100800 */
[----:B------:R-:W-:Y:S10]  /*2060*/  STL [R1+0x12e4], R151 ;  /* 0x0012e49701007387 */ /* 0x000ff40000100800 */
[----:B------:R-:W-:Y:S01]  /*2070*/  HGMMA.64x192x16.F32 R24, gdesc[UR8], RZ, !UPT, gsb0 ;  /* 0x02e00000081879f0 */ /* 0x000fe2000c0008ff */
[----:B------:R-:W-:Y:S01]  /*2080*/  UIADD3 UR8, UR6, 0x800, URZ ;  /* 0x0000080006087890 */ /* 0x000fe2000fffe03f */
[----:B------:R-:W-:Y:S01]  /*2090*/  STL [R1+0x12e0], R152 ;  /* 0x0012e09801007387 */ /* 0x000fe20000100800 */
[----:B------:R-:W-:-:S03]  /*20a0*/  UMOV UR9, 0x40000040 ;  /* 0x4000004000097882 */ /* 0x000fc60000000000 */
[----:B------:R-:W-:Y:S04]  /*20b0*/  STL [R1+0x12dc], R153 ;  /* 0x0012dc9901007387 */ /* 0x000fe80000100800 */
        /* <DEDUP_REMOVED lines=46> */
[----:B------:R-:W-:Y:S01]  /*23a0*/  STL [R1+0x1220], R200 ;  /* 0x001220c801007387 */ /* 0x000fe20000100800 */
[----:B------:R-:W-:-:S03]  /*23b0*/  WARPGROUP.DEPBAR.LE gsb0, 0x0 ;  /* 0x00008000000079c5 */ /* 0x000fc60000010000 */
[----:B------:R-:W-:Y:S01]  /*23c0*/  STL [R1+0x121c], R201 ;  /* 0x00121cc901007387 */ /* 0x000fe20000100800 */
[----:B------:R-:W-:-:S03]  /*23d0*/  IMAD.MOV.U32 R218, RZ, RZ, R116 ;  /* 0x000000ffffda7224 */ /* 0x000fc600078e0074 */
        /* <DEDUP_REMOVED lines=60> */
[----:B------:R-:W-:Y:S04]  /*27a0*/  STL [R1+0x474], R117 ;  /* 0x0004747501007387 */ /* 0x000fe80000100800 */
[----:B------:R0:W-:Y:S02]  /*27b0*/  STL.64 [R1+0x478], R118 ;  /* 0x0004787601007387 */ /* 0x0001e40000100a00 */
[----:B0-----:R-:W-:-:S06]  /*27c0*/  WARPGROUP.ARRIVE ;  /* 0x00000000000079c5 */ /* 0x001fcc0000000000 */
[----:B------:R-:W-:Y:S03]  /*27d0*/  HGMMA.64x192x16.F32 R24, gdesc[UR8], RZ, !UPT, gsb0 ;  /* 0x02e00000081879f0 */ /* 0x000fe6000c0008ff */
[----:B------:R-:W-:Y:S02]  /*27e0*/  WARPGROUP.DEPBAR.LE gsb0, 0x0 ;  /* 0x00008000000079c5 */ /* 0x000fe40000010000 */
[----:B------:R-:W-:Y:S01]  /*27f0*/  STL.64 [R1+0x180], R24 ;  /* 0x0001801801007387 */ /* 0x000fe20000100a00 */
[----:B------:R-:W-:Y:S01]  /*2800*/  IMAD.MOV.U32 R214, RZ, RZ, R118 ;  /* 0x000000ffffd67224 */ /* 0x000fe200078e0076 */
[----:B------:R-:W-:Y:S01]  /*2810*/  MOV R166, R70 ;  /* 0x0000004600a67202 */ /* 0x000fe20000000f00 */
[----:B------:R-:W-:Y:S01]  /*2820*/  IMAD.MOV.U32 R215, RZ, RZ, R119 ;  /* 0x000000ffffd77224 */ /* 0x000fe200078e0077 */
[----:B------:R-:W-:Y:S01]  /*2830*/  STL.64 [R1+0x188], R26 ;  /* 0x0001881a01007387 */ /* 0x000fe20000100a00 */
[----:B------:R-:W-:Y:S01]  /*2840*/  IMAD.MOV.U32 R212, RZ, RZ, R116 ;  /* 0x000000ffffd47224 */ /* 0x000fe200078e0074 */
[----:B------:R-:W-:Y:S01]  /*2850*/  MOV R193, R97 ;  /* 0x0000006100c17202 */ /* 0x000fe20000000f00 */
[----:B------:R-:W-:Y:S01]  /*2860*/  IMAD.MOV.U32 R213, RZ, RZ, R117 ;  /* 0x000000ffffd57224 */ /* 0x000fe200078e0075 */
[----:B------:R-:W-:Y:S01]  /*2870*/  STL.64 [R1+0x190], R28 ;  /* 0x0001901c01007387 */ /* 0x000fe20000100a00 */
[----:B------:R-:W-:-:S02]  /*2880*/  IMAD.MOV.U32 R210, RZ, RZ, R114 ;  /* 0x000000ffffd27224 */ /* 0x000fc400078e0072 */
[----:B------:R-:W-:Y:S01]  /*2890*/  IMAD.MOV.U32 R211, RZ, RZ, R115 ;  /* 0x000000ffffd37224 */ /* 0x000fe200078e0073 */
[----:B------:R0:W-:Y:S01]  /*28a0*/  STL.64 [R1+0x198], R30 ;  /* 0x0001981e01007387 */ /* 0x0001e20000100a00 */
        /* <DEDUP_REMOVED lines=35> */
[----:B0-----:R-:W2:Y:S01]  /*2ae0*/  LDL.LU R30, [R1+0x1488] ;  /* 0x00148800011e7983 */ /* 0x001ea20000300800 */
[----:B------:R-:W-:Y:S02]  /*2af0*/  IMAD.MOV.U32 R173, RZ, RZ, R77 ;  /* 0x000000ffffad7224 */ /* 0x000fe400078e004d */
[----:B------:R-:W-:Y:S01]  /*2b00*/  IMAD.MOV.U32 R174, RZ, RZ, R78 ;  /* 0x000000ffffae7224 */ /* 0x000fe200078e004e */
[----:B------:R-:W3:Y:S01]  /*2b10*/  LDL.LU.64 R28, [R1+0x1480] ;  /* 0x00148000011c7983 */ /* 0x000ee20000300a00 */
[----:B------:R-:W-:Y:S02]  /*2b20*/  IMAD.MOV.U32 R175, RZ, RZ, R79 ;  /* 0x000000ffffaf7224 */ /* 0x000fe400078e004f */
[----:B------:R-:W-:Y:S01]  /*2b30*/  IMAD.MOV.U32 R176, RZ, RZ, R80 ;  /* 0x000000ffffb07224 */ /* 0x000fe200078e0050 */
[----:B------:R-:W4:Y:S01]  /*2b40*/  LDL.LU.64 R26, [R1+0x1478] ;  /* 0x00147800011a7983 */ /* 0x000f220000300a00 */
[----:B------:R-:W-:-:S02]  /*2b50*/  IMAD.MOV.U32 R177, RZ, RZ, R81 ;  /* 0x000000ffffb17224 */ /* 0x000fc400078e0051 */
[----:B------:R-:W-:Y:S01]  /*2b60*/  IMAD.MOV.U32 R178, RZ, RZ, R82 ;  /* 0x000000ffffb27224 */ /* 0x000fe200078e0052 */
[----:B------:R-:W4:Y:S01]  /*2b70*/  LDL.LU.64 R24, [R1+0x1470] ;  /* 0x0014700001187983 */ /* 0x000f220000300a00 */
[----:B------:R-:W-:Y:S02]  /*2b80*/  IMAD.MOV.U32 R179, RZ, RZ, R83 ;  /* 0x000000ffffb37224 */ /* 0x000fe400078e0053 */
[----:B------:R-:W-:Y:S01]  /*2b90*/  IMAD.MOV.U32 R180, RZ, RZ, R84 ;  /* 0x000000ffffb47224 */ /* 0x000fe200078e0054 */
[----:B------:R2:W-:Y:S01]  /*2ba0*/  STL.64 [R1+0x1468], R214 ;  /* 0x001468d601007387 */ /* 0x0005e20000100a00 */
[----:B------:R-:W-:Y:S02]  /*2bb0*/  IMAD.MOV.U32 R181, RZ, RZ, R85 ;  /* 0x000000ffffb57224 */ /* 0x000fe400078e0055 */
[----:B------:R-:W-:Y:S01]  /*2bc0*/  IMAD.MOV.U32 R182, RZ, RZ, R86 ;  /* 0x000000ffffb67224 */ /* 0x000fe200078e0056 */
[----:B------:R0:W-:Y:S01]  /*2bd0*/  STL.64 [R1+0x1460], R212 ;  /* 0x001460d401007387 */ /* 0x0001e20000100a00 */
[----:B------:R-:W-:-:S02]  /*2be0*/  IMAD.MOV.U32 R183, RZ, RZ, R87 ;  /* 0x000000ffffb77224 */ /* 0x000fc400078e0057 */
[----:B------:R-:W-:Y:S01]  /*2bf0*/  IMAD.MOV.U32 R184, RZ, RZ, R88 ;  /* 0x000000ffffb87224 */ /* 0x000fe200078e0058 */
[----:B------:R1:W-:Y:S01]  /*2c00*/  STL.64 [R1+0x1458], R210 ;  /* 0x001458d201007387 */ /* 0x0003e20000100a00 */
[----:B------:R-:W-:Y:S02]  /*2c10*/  IMAD.MOV.U32 R185, RZ, RZ, R89 ;  /* 0x000000ffffb97224 */ /* 0x000fe400078e0059 */
[----:B------:R-:W-:Y:S01]  /*2c20*/  IMAD.MOV.U32 R186, RZ, RZ, R90 ;  /* 0x000000ffffba7224 */ /* 0x000fe200078e005a */
[----:B------:R1:W-:Y:S01]  /*2c30*/  STL.64 [R1+0x1450], R208 ;  /* 0x001450d001007387 */ /* 0x0003e20000100a00 */
[----:B------:R-:W-:Y:S02]  /*2c40*/  IMAD.MOV.U32 R187, RZ, RZ, R91 ;  /* 0x000000ffffbb7224 */ /* 0x000fe400078e005b */
[----:B------:R-:W-:Y:S02]  /*2c50*/  IMAD.MOV.U32 R188, RZ, RZ, R92 ;  /* 0x000000ffffbc7224 */ /* 0x000fe400078e005c */
[----:B------:R-:W-:-:S02]  /*2c60*/  IMAD.MOV.U32 R189, RZ, RZ, R93 ;  /* 0x000000ffffbd7224 */ /* 0x000fc400078e005d */
[----:B------:R-:W-:Y:S02]  /*2c70*/  IMAD.MOV.U32 R190, RZ, RZ, R94 ;  /* 0x000000ffffbe7224 */ /* 0x000fe400078e005e */
[----:B------:R-:W-:Y:S02]  /*2c80*/  IMAD.MOV.U32 R191, RZ, RZ, R95 ;  /* 0x000000ffffbf7224 */ /* 0x000fe400078e005f */
[----:B------:R-:W-:Y:S02]  /*2c90*/  IMAD.MOV.U32 R192, RZ, RZ, R96 ;  /* 0x000000ffffc07224 */ /* 0x000fe400078e0060 */
        /* <DEDUP_REMOVED lines=13> */
[----:B------:R-:W-:Y:S01]  /*2d70*/  IMAD.MOV.U32 R207, RZ, RZ, R111 ;  /* 0x000000ffffcf7224 */ /* 0x000fe200078e006f */
[----:B------:R-:W-:Y:S01]  /*2d80*/  UMOV UR10, UR14 ;  /* 0x0000000e000a7c82 */ /* 0x000fe20008000000 */
[----:B------:R-:W-:-:S03]  /*2d90*/  UMOV UR11, UR15 ;  /* 0x0000000f000b7c82 */ /* 0x000fc60008000000 */
        /* <DEDUP_REMOVED lines=25> */
[----:B------:R-:W-:Y:S01]  /*2f30*/  STL.64 [R1+0x1380], R156 ;  /* 0x0013809c01007387 */ /* 0x000fe20000100a00 */
[----:B--2---:R-:W-:-:S02]  /*2f40*/  IMAD.MOV.U32 R214, RZ, RZ, R30 ;  /* 0x000000ffffd67224 */ /* 0x004fc400078e001e */
[----:B---3--:R-:W-:Y:S02]  /*2f50*/  IMAD.MOV.U32 R215, RZ, RZ, R29 ;  /* 0x000000ffffd77224 */ /* 0x008fe400078e001d */
[----:B0-----:R-:W-:Y:S02]  /*2f60*/  IMAD.MOV.U32 R212, RZ, RZ, R28 ;  /* 0x000000ffffd47224 */ /* 0x001fe400078e001c */
[----:B----4-:R-:W-:Y:S01]  /*2f70*/  IMAD.MOV.U32 R213, RZ, RZ, R27 ;  /* 0x000000ffffd57224 */ /* 0x010fe200078e001b */
[----:B-1----:R-:W-:Y:S01]  /*2f80*/  MOV R210, R26 ;  /* 0x0000001a00d27202 */ /* 0x002fe20000000f00 */
[----:B------:R-:W-:Y:S02]  /*2f90*/  IMAD.MOV.U32 R211, RZ, RZ, R25 ;  /* 0x000000ffffd37224 */ /* 0x000fe400078e0019 */
[----:B------:R-:W-:Y:S02]  /*2fa0*/  IMAD.MOV.U32 R208, RZ, RZ, R24 ;  /* 0x000000ffffd07224 */ /* 0x000fe400078e0018 */
[----:B------:R-:W-:-:S06]  /*2fb0*/  WARPGROUP.ARRIVE ;  /* 0x00000000000079c5 */ /* 0x000fcc0000000000 */
[----:B------:R-:W-:Y:S01]  /*2fc0*/  HGMMA.64x192x16.F32 R24, gdesc[UR8], RZ, !UPT, gsb0 ;  /* 0x02e00000081879f0 */ /* 0x000fe2000c0008ff */
        /* <DEDUP_REMOVED lines=18> */
[----:B------:R-:W-:-:S03]  /*30f0*/  WARPGROUP.DEPBAR.LE gsb0, 0x0 ;  /* 0x00008000000079c5 */ /* 0x000fc60000010000 */
        /* <DEDUP_REMOVED lines=16> */
[----:B0-----:R-:W2:Y:S04]  /*3200*/  LDL.LU.64 R88, [R1+0x480] ;  /* 0x0004800001587983 */ /* 0x001ea80000300a00 */
[----:B------:R-:W2:Y:S04]  /*3210*/  LDL.LU.64 R90, [R1+0x488] ;  /* 0x00048800015a7983 */ /* 0x000ea80000300a00 */
        /* <DEDUP_REMOVED lines=45> */
[----:B------:R-:W2:Y:S01]  /*34f0*/  LDL.LU.64 R182, [R1+0x5f8] ;  /* 0x0005f80001b67983 */ /* 0x000ea20000300a00 */
[----:B------:R-:W-:-:S02]  /*3500*/  UIADD3 UR8, UR6, 0x2, URZ ;  /* 0x0000000206087890 */ /* 0x000fc4000fffe03f */
[----:B------:R-:W-:Y:S01]  /*3510*/  UIADD3 UR10, UR7, 0x2, URZ ;  /* 0x00000002070a7890 */ /* 0x000fe2000fffe03f */
[----:B------:R-:W-:Y:S01]  /*3520*/  UMOV UR9, 0x40000040 ;  /* 0x4000004000097882 */ /* 0x000fe20000000000 */
[----:B------:R-:W-:Y:S01]  /*3530*/  UMOV UR11, 0x40000040 ;  /* 0x40000040000b7882 */ /* 0x000fe20000000000 */
        /* <DEDUP_REMOVED lines=32> */
[----:B--2---:R-:W-:-:S06]  /*3740*/  WARPGROUP.ARRIVE ;  /* 0x00000000000079c5 */ /* 0x004fcc0000000000 */
[----:B------:R-:W-:Y:S01]  /*3750*/  HGMMA.64x192x16.F32 R88, gdesc[UR8], R88, gsb0 ;  /* 0x02e00000085879f0 */ /* 0x000fe20008000858 */
        /* <DEDUP_REMOVED lines=23> */
[----:B------:R-:W-:Y:S02]  /*38d0*/  WARPGROUP.DEPBAR.LE gsb0, 0x0 ;  /* 0x00008000000079c5 */ /* 0x000fe40000010000 */
        /* <DEDUP_REMOVED lines=17> */
[----:B------:R1:W-:Y:S04]  /*39f0*/  STL.64 [R1+0x508], R122 ;  /* 0x0005087a01007387 */ /* 0x0003e80000100a00 */
[----:B------:R2:W-:Y:S04]  /*3a00*/  STL.64 [R1+0x510], R124 ;  /* 0x0005107c01007387 */ /* 0x0005e80000100a00 */
[----:B------:R3:W-:Y:S04]  /*3a10*/  STL.64 [R1+0x518], R126 ;  /* 0x0005187e01007387 */ /* 0x0007e80000100a00 */
[----:B------:R4:W-:Y:S04]  /*3a20*/  STL.64 [R1+0x520], R128 ;  /* 0x0005208001007387 */ /* 0x0009e80000100a00 */
[----:B------:R4:W-:Y:S04]  /*3a30*/  STL.64 [R1+0x528], R130 ;  /* 0x0005288201007387 */ /* 0x0009e80000100a00 */
[----:B------:R4:W-:Y:S01]  /*3a40*/  STL.64 [R1+0x530], R132 ;  /* 0x0005308401007387 */ /* 0x0009e20000100a00 */
[----:B------:R-:W-:-:S03]  /*3a50*/  IMAD.MOV.U32 R227, RZ, RZ, R150 ;  /* 0x000000ffffe37224 */ /* 0x000fc600078e0096 */
        /* <DEDUP_REMOVED lines=8> */
[----:B------:R-:W4:Y:S01]  /*3ae0*/  LDL.LU R150, [R1+0x78] ;  /* 0x0000780001967983 */ /* 0x000f220000300800 */
        /* <DEDUP_REMOVED lines=30> */
[----:B------:R-:W-:-:S03]  /*3cd0*/  MOV R14, R170 ;  /* 0x000000aa000e7202 */ /* 0x000fc60000000f00 */
        /* <DEDUP_REMOVED lines=26> */
[----:B------:R-:W4:Y:S04]  /*3e80*/  LDL.LU R179, [R1+0xec] ;  /* 0x0000ec0001b37983 */ /* 0x000f280000300800 */
[----:B------:R-:W4:Y:S04]  /*3e90*/  LDL.LU R180, [R1+0xf0] ;  /* 0x0000f00001b47983 */ /* 0x000f280000300800 */
[----:B------:R-:W4:Y:S01]  /*3ea0*/  LDL.LU R181, [R1+0xf4] ;  /* 0x0000f40001b57983 */ /* 0x000f220000300800 */
[----:B0-----:R-:W-:-:S03]  /*3eb0*/  IMAD.MOV.U32 R120, RZ, RZ, R186 ;  /* 0x000000ffff787224 */ /* 0x001fc600078e00ba */
[----:B------:R-:W4:Y:S01]  /*3ec0*/  LDL.LU R182, [R1+0xf8] ;  /* 0x0000f80001b67983 */ /* 0x000f220000300800 */
[----:B------:R-:W-:-:S03]  /*3ed0*/  IMAD.MOV.U32 R121, RZ, RZ, R187 ;  /* 0x000000ffff797224 */ /* 0x000fc600078e00bb */
[----:B------:R-:W4:Y:S01]  /*3ee0*/  LDL.LU R183, [R1+0xfc] ;  /* 0x0000fc0001b77983 */ /* 0x000f220000300800 */
[----:B-1----:R-:W-:-:S03]  /*3ef0*/  IMAD.MOV.U32 R122, RZ, RZ, R188 ;  /* 0x000000ffff7a7224 */ /* 0x002fc600078e00bc */
[----:B------:R-:W4:Y:S01]  /*3f00*/  LDL.LU R184, [R1+0x100] ;  /* 0x0001000001b87983 */ /* 0x000f220000300800 */
[----:B------:R-:W-:-:S03]  /*3f10*/  IMAD.MOV.U32 R123, RZ, RZ, R189 ;  /* 0x000000ffff7b7224 */ /* 0x000fc600078e00bd */
[----:B------:R-:W4:Y:S01]  /*3f20*/  LDL.LU R185, [R1+0x104] ;  /* 0x0001040001b97983 */ /* 0x000f220000300800 */
[----:B--2---:R-:W-:-:S03]  /*3f30*/  IMAD.MOV.U32 R124, RZ, RZ, R190 ;  /* 0x000000ffff7c7224 */ /* 0x004fc600078e00be */
[----:B------:R-:W2:Y:S01]  /*3f40*/  LDL.LU R186, [R1+0x108] ;  /* 0x0001080001ba7983 */ /* 0x000ea20000300800 */
[----:B------:R-:W-:-:S03]  /*3f50*/  IMAD.MOV.U32 R125, RZ, RZ, R191 ;  /* 0x000000ffff7d7224 */ /* 0x000fc600078e00bf */
[----:B------:R-:W2:Y:S01]  /*3f60*/  LDL.LU R187, [R1+0x10c] ;  /* 0x00010c0001bb7983 */ /* 0x000ea20000300800 */
[----:B---3--:R-:W-:-:S03]  /*3f70*/  IMAD.MOV.U32 R126, RZ, RZ, R192 ;  /* 0x000000ffff7e7224 */ /* 0x008fc600078e00c0 */
[----:B------:R-:W2:Y:S01]  /*3f80*/  LDL.LU R188, [R1+0x110] ;  /* 0x0001100001bc7983 */ /* 0x000ea20000300800 */
[----:B------:R-:W-:-:S03]  /*3f90*/  IMAD.MOV.U32 R127, RZ, RZ, R193 ;  /* 0x000000ffff7f7224 */ /* 0x000fc600078e00c1 */
[----:B------:R-:W2:Y:S01]  /*3fa0*/  LDL.LU R189, [R1+0x114] ;  /* 0x0001140001bd7983 */ /* 0x000ea20000300800 */
[----:B----4-:R-:W-:-:S03]  /*3fb0*/  IMAD.MOV.U32 R128, RZ, RZ, R194 ;  /* 0x000000ffff807224 */ /* 0x010fc600078e00c2 */
[----:B------:R-:W2:Y:S01]  /*3fc0*/  LDL.LU R190, [R1+0x118] ;  /* 0x0001180001be7983 */ /* 0x000ea20000300800 */
[----:B------:R-:W-:-:S03]  /*3fd0*/  IMAD.MOV.U32 R129, RZ, RZ, R195 ;  /* 0x000000ffff817224 */ /* 0x000fc600078e00c3 */
[----:B------:R-:W2:Y:S01]  /*3fe0*/  LDL.LU R191, [R1+0x11c] ;  /* 0x00011c0001bf7983 */ /* 0x000ea20000300800 */
[----:B------:R-:W-:-:S03]  /*3ff0*/  IMAD.MOV.U32 R130, RZ, RZ, R196 ;  /* 0x000000ffff827224 */ /* 0x000fc600078e00c4 */
[----:B------:R-:W2:Y:S01]  /*4000*/  LDL.LU R192, [R1+0x120] ;  /* 0x0001200001c07983 */ /* 0x000ea20000300800 */
[----:B------:R-:W-:-:S03]  /*4010*/  IMAD.MOV.U32 R131, RZ, RZ, R197 ;  /* 0x000000ffff837224 */ /* 0x000fc600078e00c5 */
[----:B------:R-:W2:Y:S01]  /*4020*/  LDL.LU R193, [R1+0x124] ;  /* 0x0001240001c17983 */ /* 0x000ea20000300800 */
[----:B------:R-:W-:-:S03]  /*4030*/  IMAD.MOV.U32 R132, RZ, RZ, R198 ;  /* 0x000000ffff847224 */ /* 0x000fc600078e00c6 */
[----:B------:R-:W2:Y:S01]  /*4040*/  LDL.LU R194, [R1+0x128] ;  /* 0x0001280001c27983 */ /* 0x000ea20000300800 */
[----:B------:R-:W-:-:S03]  /*4050*/  MOV R133, R199 ;  /* 0x000000c700857202 */ /* 0x000fc60000000f00 */
        /* <DEDUP_REMOVED lines=19> */
[----:B------:R-:W-:Y:S01]  /*4190*/  MOV R234, R143 ;  /* 0x0000008f00ea7202 */ /* 0x000fe20000000f00 */
[----:B------:R-:W-:Y:S02]  /*41a0*/  IMAD.MOV.U32 R142, RZ, RZ, R208 ;  /* 0x000000ffff8e7224 */ /* 0x000fe400078e00d0 */
[----:B------:R-:W2:Y:S01]  /*41b0*/  LDL.LU R205, [R1+0x154] ;  /* 0x0001540001cd7983 */ /* 0x000ea20000300800 */
[----:B------:R-:W-:-:S03]  /*41c0*/  IMAD.MOV.U32 R233, RZ, RZ, R144 ;  /* 0x000000ffffe97224 */ /* 0x000fc600078e0090 */
[----:B------:R-:W2:Y:S01]  /*41d0*/  LDL.LU R206, [R1+0x158] ;  /* 0x0001580001ce7983 */ /* 0x000ea20000300800 */
[----:B------:R-:W-:-:S03]  /*41e0*/  IMAD.MOV.U32 R143, RZ, RZ, R209 ;  /* 0x000000ffff8f7224 */ /* 0x000fc600078e00d1 */
[----:B------:R-:W2:Y:S01]  /*41f0*/  LDL.LU R207, [R1+0x15c] ;  /* 0x00015c0001cf7983 */ /* 0x000ea20000300800 */
[----:B------:R-:W-:Y:S02]  /*4200*/  IMAD.MOV.U32 R232, RZ, RZ, R145 ;  /* 0x000000ffffe87224 */ /* 0x000fe400078e0091 */
[----:B------:R-:W-:Y:S01]  /*4210*/  IMAD.MOV.U32 R144, RZ, RZ, R210 ;  /* 0x000000ffff907224 */ /* 0x000fe200078e00d2 */
[----:B------:R-:W2:Y:S01]  /*4220*/  LDL.LU R208, [R1+0x160] ;  /* 0x0001600001d07983 */ /* 0x000ea20000300800 */
[----:B------:R-:W-:Y:S02]  /*4230*/  IMAD.MOV.U32 R231, RZ, RZ, R146 ;  /* 0x000000ffffe77224 */ /* 0x000fe400078e0092 */
[----:B------:R-:W-:Y:S01]  /*4240*/  IMAD.MOV.U32 R145, RZ, RZ, R211 ;  /* 0x000000ffff917224 */ /* 0x000fe200078e00d3 */
[----:B------:R-:W2:Y:S01]  /*4250*/  LDL.LU R209, [R1+0x164] ;  /* 0x0001640001d17983 */ /* 0x000ea20000300800 */
[----:B------:R-:W-:Y:S02]  /*4260*/  IMAD.MOV.U32 R230, RZ, RZ, R147 ;  /* 0x000000ffffe67224 */ /* 0x000fe400078e0093 */
[----:B------:R-:W-:Y:S01]  /*4270*/  IMAD.MOV.U32 R146, RZ, RZ, R212 ;  /* 0x000000ffff927224 */ /* 0x000fe200078e00d4 */
[----:B------:R-:W2:Y:S01]  /*4280*/  LDL.LU R210, [R1+0x168] ;  /* 0x0001680001d27983 */ /* 0x000ea20000300800 */
[----:B------:R-:W-:-:S02]  /*4290*/  IMAD.MOV.U32 R229, RZ, RZ, R148 ;  /* 0x000000ffffe57224 */ /* 0x000fc400078e0094 */
[----:B------:R-:W-:Y:S01]  /*42a0*/  IMAD.MOV.U32 R147, RZ, RZ, R213 ;  /* 0x000000ffff937224 */ /* 0x000fe200078e00d5 */
[----:B------:R-:W2:Y:S01]  /*42b0*/  LDL.LU R211, [R1+0x16c] ;  /* 0x00016c0001d37983 */ /* 0x000ea20000300800 */
[----:B------:R-:W-:Y:S02]  /*42c0*/  IMAD.MOV.U32 R228, RZ, RZ, R149 ;  /* 0x000000ffffe47224 */ /* 0x000fe400078e0095 */
[----:B------:R-:W-:Y:S01]  /*42d0*/  IMAD.MOV.U32 R148, RZ, RZ, R214 ;  /* 0x000000ffff947224 */ /* 0x000fe200078e00d6 */
[----:B------:R-:W2:Y:S01]  /*42e0*/  LDL.LU R212, [R1+0x170] ;  /* 0x0001700001d47983 */ /* 0x000ea20000300800 */
[----:B------:R-:W-:-:S03]  /*42f0*/  IMAD.MOV.U32 R149, RZ, RZ, R215 ;  /* 0x000000ffff957224 */ /* 0x000fc600078e00d7 */
[----:B------:R-:W2:Y:S04]  /*4300*/  LDL.LU R213, [R1+0x174] ;  /* 0x0001740001d57983 */ /* 0x000ea80000300800 */
[----:B------:R-:W2:Y:S04]  /*4310*/  LDL.LU R214, [R1+0x178] ;  /* 0x0001780001d67983 */ /* 0x000ea80000300800 */
[----:B------:R-:W2:Y:S01]  /*4320*/  LDL.LU R215, [R1+0x17c] ;  /* 0x00017c0001d77983 */ /* 0x000ea20000300800 */
[----:B------:R-:W-:Y:S01]  /*4330*/  UIADD3 UR14, UR7, 0x602, URZ ;  /* 0x00000602070e7890 */ /* 0x000fe2000fffe03f */
[----:B------:R-:W-:Y:S01]  /*4340*/  UMOV UR12, UR8 ;  /* 0x00000008000c7c82 */ /* 0x000fe20008000000 */
[----:B------:R-:W-:Y:S01]  /*4350*/  UMOV UR13, UR9 ;  /* 0x00000009000d7c82 */ /* 0x000fe20008000000 */
[----:B------:R-:W-:Y:S01]  /*4360*/  UMOV UR15, 0x40000040 ;  /* 0x40000040000f7882 */ /* 0x000fe20000000000 */
[----:B------:R-:W3:Y:S04]  /*4370*/  LDL.LU R90, [R1+0x180] ;  /* 0x00018000015a7983 */ /* 0x000ee80000300800 */
[----:B------:R-:W4:Y:S04]  /*4380*/  LDL.LU R91, [R1+0x184] ;  /* 0x00018400015b7983 */ /* 0x000f280000300800 */
        /* <DEDUP_REMOVED lines=27> */
[----:B------:R-:W4:Y:S01]  /*4540*/  LDL.LU R119, [R1+0x1f4] ;  /* 0x0001f40001777983 */ /* 0x000f220000300800 */
[----:B--2---:R-:W-:-:S06]  /*4550*/  WARPGROUP.ARRIVE ;  /* 0x00000000000079c5 */ /* 0x004fcc0000000000 */
[----:B------:R-:W-:Y:S03]  /*4560*/  HGMMA.64x192x16.F32 R120, gdesc[UR12], R120, gsb0 ;  /* 0x02e000000c7879f0 */ /* 0x000fe60008000878 */
[----:B------:R-:W-:Y:S02]  /*4570*/  WARPGROUP.DEPBAR.LE gsb0, 0x0 ;  /* 0x00008000000079c5 */ /* 0x000fe40000010000 */
[----:B------:R-:W-:Y:S04]  /*4580*/  STL.64 [R1], R120 ;  /* 0x0000007801007387 */ /* 0x000fe80000100a00 */
        /* <DEDUP_REMOVED lines=95> */
[----:B---3--:R-:W-:-:S02]  /*4b80*/  IMAD.MOV.U32 R24, RZ, RZ, R90 ;  /* 0x000000ffff187224 */ /* 0x008fc400078e005a */
[----:B----4-:R-:W-:Y:S02]  /*4b90*/  IMAD.MOV.U32 R25, RZ, RZ, R91 ;  /* 0x000000ffff197224 */ /* 0x010fe400078e005b */
[----:B------:R-:W-:Y:S02]  /*4ba0*/  IMAD.MOV.U32 R26, RZ, RZ, R92 ;  /* 0x000000ffff1a7224 */ /* 0x000fe400078e005c */
[----:B------:R-:W-:Y:S02]  /*4bb0*/  IMAD.MOV.U32 R27, RZ, RZ, R93 ;  /* 0x000000ffff1b7224 */ /* 0x000fe400078e005d */
[----:B------:R-:W-:Y:S02]  /*4bc0*/  IMAD.MOV.U32 R28, RZ, RZ, R94 ;  /* 0x000000ffff1c7224 */ /* 0x000fe400078e005e */
[----:B------:R-:W-:Y:S02]  /*4bd0*/  IMAD.MOV.U32 R29, RZ, RZ, R95 ;  /* 0x000000ffff1d7224 */ /* 0x000fe400078e005f */
[----:B------:R-:W-:-:S02]  /*4be0*/  IMAD.MOV.U32 R30, RZ, RZ, R96 ;  /* 0x000000ffff1e7224 */ /* 0x000fc400078e0060 */
[----:B------:R-:W-:Y:S02]  /*4bf0*/  IMAD.MOV.U32 R31, RZ, RZ, R97 ;  /* 0x000000ffff1f7224 */ /* 0x000fe400078e0061 */
[----:B------:R-:W-:Y:S01]  /*4c00*/  IMAD.MOV.U32 R32, RZ, RZ, R98 ;  /* 0x000000ffff207224 */ /* 0x000fe200078e0062 */
[----:B------:R-:W-:Y:S01]  /*4c10*/  MOV R34, R100 ;  /* 0x0000006400227202 */ /* 0x000fe20000000f00 */
        /* <DEDUP_REMOVED lines=20> */
[----:B--2---:R-:W-:Y:S02]  /*4d60*/  IMAD.MOV.U32 R118, RZ, RZ, R214 ;  /* 0x000000ffff767224 */ /* 0x004fe400078e00d6 */
[----:B------:R-:W-:-:S02]  /*4d70*/  IMAD.MOV.U32 R116, RZ, RZ, R212 ;  /* 0x000000ffff747224 */ /* 0x000fc400078e00d4 */
[----:B------:R-:W-:Y:S01]  /*4d80*/  IMAD.MOV.U32 R114, RZ, RZ, R210 ;  /* 0x000000ffff727224 */ /* 0x000fe200078e00d2 */
[----:B------:R-:W-:Y:S01]  /*4d90*/  MOV R115, R211 ;  /* 0x000000d300737202 */ /* 0x000fe20000000f00 */
        /* <DEDUP_REMOVED lines=27> */
[----:B------:R-:W-:Y:S01]  /*4f50*/  IMAD.MOV.U32 R60, RZ, RZ, R156 ;  /* 0x000000ffff3c7224 */ /* 0x000fe200078e009c */
[----:B------:R-:W-:Y:S01]  /*4f60*/  MOV R61, R157 ;  /* 0x0000009d003d7202 */ /* 0x000fe20000000f00 */
[----:B------:R-:W-:Y:S02]  /*4f70*/  IMAD.MOV.U32 R58, RZ, RZ, R154 ;  /* 0x000000ffff3a7224 */ /* 0x000fe400078e009a */
[----:B------:R-:W-:-:S02]  /*4f80*/  IMAD.MOV.U32 R56, RZ, RZ, R152 ;  /* 0x000000ffff387224 */ /* 0x000fc400078e0098 */
[----:B------:R-:W-:Y:S02]  /*4f90*/  IMAD.MOV.U32 R54, RZ, RZ, R150 ;  /* 0x000000ffff367224 */ /* 0x000fe400078e0096 */
        /* <DEDUP_REMOVED lines=8> */
[----:B------:R-:W-:-:S03]  /*5020*/  IMAD.MOV.U32 R63, RZ, RZ, R159 ;  /* 0x000000ffff3f7224 */ /* 0x000fc600078e009f */
        /* <DEDUP_REMOVED lines=85> */
[----:B------:R-:W2:Y:S04]  /*5580*/  LDL.LU R214, [R1+0x11e8] ;  /* 0x0011e80001d67983 */ /* 0x000ea80000300800 */
[----:B------:R-:W2:Y:S04]  /*5590*/  LDL.LU R215, [R1+0x11e4] ;  /* 0x0011e40001d77983 */ /* 0x000ea80000300800 */
        /* <DEDUP_REMOVED lines=48> */
[----:B0-----:R-:W3:Y:S04]  /*58a0*/  LDL.LU R24, [R1+0x300] ;  /* 0x0003000001187983 */ /* 0x001ee80000300800 */
[----:B------:R-:W3:Y:S04]  /*58b0*/  LDL.LU R25, [R1+0x304] ;  /* 0x0003040001197983 */ /* 0x000ee80000300800 */
        /* <DEDUP_REMOVED lines=85> */
[----:B------:R-:W3:Y:S01]  /*5e10*/  LDL.LU R111, [R1+0x45c] ;  /* 0x00045c00016f7983 */ /* 0x000ee20000300800 */
[----:B------:R-:W-:-:S03]  /*5e20*/  IMAD.MOV.U32 R116, RZ, RZ, R218 ;  /* 0x000000ffff747224 */ /* 0x000fc600078e00da */
[----:B------:R-:W3:Y:S04]  /*5e30*/  LDL.LU R112, [R1+0x460] ;  /* 0x0004600001707983 */ /* 0x000ee80000300800 */
[----:B------:R-:W3:Y:S04]  /*5e40*/  LDL.LU R113, [R1+0x464] ;  /* 0x0004640001717983 */ /* 0x000ee80000300800 */
[----:B------:R-:W3:Y:S04]  /*5e50*/  LDL.LU R114, [R1+0x468] ;  /* 0x0004680001727983 */ /* 0x000ee80000300800 */
[----:B------:R-:W3:Y:S04]  /*5e60*/  LDL.LU R115, [R1+0x46c] ;  /* 0x00046c0001737983 */ /* 0x000ee80000300800 */
[----:B------:R-:W4:Y:S04]  /*5e70*/  LDL.LU R218, [R1+0x11e0] ;  /* 0x0011e00001da7983 */ /* 0x000f280000300800 */
[----:B------:R-:W3:Y:S04]  /*5e80*/  LDL.LU R117, [R1+0x474] ;  /* 0x0004740001757983 */ /* 0x000ee80000300800 */
[----:B------:R-:W3:Y:S04]  /*5e90*/  LDL.LU R118, [R1+0x478] ;  /* 0x0004780001767983 */ /* 0x000ee80000300800 */
[----:B------:R-:W3:Y:S01]  /*5ea0*/  LDL.LU R119, [R1+0x47c] ;  /* 0x00047c0001777983 */ /* 0x000ee20000300800 */
[----:B------:R-:W-:Y:S01]  /*5eb0*/  UIADD3 UR12, UR6, 0x402, URZ ;  /* 0x00000402060c7890 */ /* 0x000fe2000fffe03f */
[----:B--2---:R-:W-:Y:S01]  /*5ec0*/  WARPGROUP.ARRIVE ;  /* 0x00000000000079c5 */ /* 0x004fe20000000000 */
[----:B------:R-:W-:-:S07]  /*5ed0*/  UMOV UR13, 0x40000040 ;  /* 0x40000040000d7882 */ /* 0x000fce0000000000 */
[----:B------:R-:W-:Y:S01]  /*5ee0*/  HGMMA.64x192x16.F32 R120, gdesc[UR12], R120, gsb0 ;  /* 0x02e000000c7879f0 */ /* 0x000fe20008000878 */
[----:B------:R-:W-:Y:S01]  /*5ef0*/  UMOV UR8, UR12 ;  /* 0x0000000c00087c82 */ /* 0x000fe20008000000 */
[----:B------:R-:W-:Y:S01]  /*5f00*/  UMOV UR9, UR13 ;  /* 0x0000000d00097c82 */ /* 0x000fe20008000000 */
[----:B------:R-:W-:Y:S02]  /*5f10*/  WARPGROUP.DEPBAR.LE gsb0, 0x0 ;  /* 0x00008000000079c5 */ /* 0x000fe40000010000 */
[----:B---3--:R-:W-:-:S15]  /*5f20*/  WARPGROUP.ARRIVE ;  /* 0x00000000000079c5 */ /* 0x008fde0000000000 */
[----:B------:R-:W-:Y:S01]  /*5f30*/  HGMMA.64x192x16.F32 R24, gdesc[UR8], R24, gsb0 ;  /* 0x02e00000081879f0 */ /* 0x000fe20008000818 */
[----:B----4-:R-:W-:Y:S04]  /*5f40*/  STL [R1+0xed8], R218 ;  /* 0x000ed8da01007387 */ /* 0x010fe80000100800 */
        /* <DEDUP_REMOVED lines=135> */
[----:B------:R-:W-:Y:S01]  /*67c0*/  UIADD3 UR8, UR6, 0x802, URZ ;  /* 0x0000080206087890 */ /* 0x000fe2000fffe03f */
[----:B------:R-:W-:Y:S01]  /*67d0*/  UMOV UR9, 0x40000040 ;  /* 0x4000004000097882 */ /* 0x000fe20000000000 */
[----:B--2---:R-:W-:-:S07]  /*67e0*/  WARPGROUP.ARRIVE ;  /* 0x00000000000079c5 */ /* 0x004fce0000000000 */
[----:B------:R-:W-:Y:S03]  /*67f0*/  HGMMA.64x192x16.F32 R24, gdesc[UR8], R24, gsb0 ;  /* 0x02e00000081879f0 */ /* 0x000fe60008000818 */
        /* <DEDUP_REMOVED lines=151> */
[----:B------:R-:W-:Y:S01]  /*7170*/  UMOV UR10, UR14 ;  /* 0x0000000e000a7c82 */ /* 0x000fe20008000000 */
[----:B------:R-:W-:Y:S01]  /*7180*/  UMOV UR11, UR15 ;  /* 0x0000000f000b7c82 */ /* 0x000fe20008000000 */
[----:B--2---:R-:W-:-:S06]  /*7190*/  WARPGROUP.ARRIVE ;  /* 0x00000000000079c5 */ /* 0x004fcc0000000000 */
[----:B------:R-:W-:Y:S01]  /*71a0*/  HGMMA.64x192x16.F32 R24, gdesc[UR8], R24, gsb0 ;  /* 0x02e00000081879f0 */ /* 0x000fe20008000818 */
        /* <DEDUP_REMOVED lines=42> */
[----:B------:R-:W-:Y:S02]  /*7450*/  UIADD3 UR8, UR6, 0x4, URZ ;  /* 0x0000000406087890 */ /* 0x000fe4000fffe03f */
[----:B------:R-:W-:Y:S01]  /*7460*/  UIADD3 UR10, UR7, 0x4, URZ ;  /* 0x00000004070a7890 */ /* 0x000fe2000fffe03f */
[----:B------:R-:W-:Y:S01]  /*7470*/  UMOV UR9, 0x40000040 ;  /* 0x4000004000097882 */ /* 0x000fe20000000000 */
[----:B------:R-:W-:Y:S01]  /*7480*/  UMOV UR11, 0x40000040 ;  /* 0x40000040000b7882 */ /* 0x000fe20000000000 */
[----:B------:R-:W-:-:S02]  /*7490*/  WARPGROUP.DEPBAR.LE gsb0, 0x0 ;  /* 0x00008000000079c5 */ /* 0x000fc40000010000 */
[----:B------:R-:W-:Y:S04]  /*74a0*/  STL.64 [R1+0xda0], R118 ;  /* 0x000da07601007387 */ /* 0x000fe80000100a00 */
[----:B------:R-:W-:Y:S04]  /*74b0*/  STL.64 [R1+0xd98], R116 ;  /* 0x000d987401007387 */ /* 0x000fe80000100a00 */
[----:B------:R-:W-:Y:S04]  /*74c0*/  STL.64 [R1+0xd90], R114 ;  /* 0x000d907201007387 */ /* 0x000fe80000100a00 */
[----:B------:R-:W-:Y:S04]  /*74d0*/  STL.64 [R1+0xd88], R112 ;  /* 0x000d887001007387 */ /* 0x000fe80000100a00 */
[----:B------:R-:W-:Y:S04]  /*74e0*/  STL.64 [R1+0xd80], R110 ;  /* 0x000d806e01007387 */ /* 0x000fe80000100a00 */
[----:B------:R-:W-:Y:S04]  /*74f0*/  STL.64 [R1+0xd78], R108 ;  /* 0x000d786c01007387 */ /* 0x000fe80000100a00 */
[----:B------:R-:W-:Y:S01]  /*7500*/  STL.64 [R1+0xd70], R106 ;  /* 0x000d706a01007387 */ /* 0x000fe20000100a00 */
[----:B---3--:R-:W-:-:S03]  /*7510*/  WARPGROUP.ARRIVE ;  /* 0x00000000000079c5 */ /* 0x008fc60000000000 */
[----:B------:R-:W-:Y:S03]  /*7520*/  STL.64 [R1+0xd68], R104 ;  /* 0x000d686801007387 */ /* 0x000fe60000100a00 */
[----:B------:R-:W-:Y:S01]  /*7530*/  HGMMA.64x192x16.F32 R140, gdesc[UR8], R140, gsb0 ;  /* 0x02e00000088c79f0 */ /* 0x000fe2000800088c */
        /* <DEDUP_REMOVED lines=40> */
[----:B------:R-:W2:Y:S04]  /*77c0*/  LDL.LU.64 R4, [R1] ;  /* 0x0000000001047983 */ /* 0x000ea80000300a00 */
        /* <DEDUP_REMOVED lines=96> */
[----:B0-----:R-:W3:Y:S04]  /*7dd0*/  LDL.LU R218, [R1+0xed8] ;  /* 0x000ed80001da7983 */ /* 0x001ee80000300800 */
[----:B------:R-:W4:Y:S04]  /*7de0*/  LDL.LU.64 R214, [R1+0xed0] ;  /* 0x000ed00001d67983 */ /* 0x000f280000300a00 */
        /* <DEDUP_REMOVED lines=36> */
[----:B------:R-:W4:Y:S01]  /*8030*/  LDL.LU.64 R140, [R1+0xda8] ;  /* 0x000da800018c7983 */ /* 0x000f220000300a00 */
[----:B------:R-:W-:Y:S01]  /*8040*/  UIADD3 UR14, UR7, 0x604, URZ ;  /* 0x00000604070e7890 */ /* 0x000fe2000fffe03f */
[----:B--2---:R-:W-:Y:S01]  /*8050*/  WARPGROUP.ARRIVE ;  /* 0x00000000000079c5 */ /* 0x004fe20000000000 */
[----:B------:R-:W-:Y:S01]  /*8060*/  UMOV UR12, UR8 ;  /* 0x00000008000c7c82 */ /* 0x000fe20008000000 */
[----:B------:R-:W-:Y:S01]  /*8070*/  UMOV UR13, UR9 ;  /* 0x00000009000d7c82 */ /* 0x000fe20008000000 */
[----:B------:R-:W-:-:S05]  /*8080*/  UMOV UR15, 0x40000040 ;  /* 0x40000040000f7882 */ /* 0x000fca0000000000 */
[----:B------:R-:W-:Y:S01]  /*8090*/  HGMMA.64x192x16.F32 R4, gdesc[UR12], R4, gsb0 ;  /* 0x02e000000c0479f0 */ /* 0x000fe20008000804 */
[----:B------:R-:W-:Y:S01]  /*80a0*/  UIADD3 UR12, UR6, 0x404, URZ ;  /* 0x00000404060c7890 */ /* 0x000fe2000fffe03f */
[----:B------:R-:W-:Y:S01]  /*80b0*/  UMOV UR13, 0x40000040 ;  /* 0x40000040000d7882 */ /* 0x000fe20000000000 */
        /* <DEDUP_REMOVED lines=11> */
[----:B------:R0:W-:Y:S01]  /*8170*/  STL.64 [R1+0x50], R24 ;  /* 0x0000501801007387 */ /* 0x0001e20000100a00 */
[----:B----4-:R-:W-:-:S06]  /*8180*/  WARPGROUP.ARRIVE ;  /* 0x00000000000079c5 */ /* 0x010fcc0000000000 */
[----:B------:R-:W-:Y:S01]  /*8190*/  HGMMA.64x192x16.F32 R120, gdesc[UR12], R120, gsb0 ;  /* 0x02e000000c7879f0 */ /* 0x000fe20008000878 */
[----:B------:R1:W-:Y:S04]  /*81a0*/  STL.64 [R1+0x58], R26 ;  /* 0x0000581a01007387 */ /* 0x0003e80000100a00 */
        /* <DEDUP_REMOVED lines=26> */
[----:B------:R3:W-:Y:S04]  /*8350*/  STL [R1+0x138], R82 ;  /* 0x0001385201007387 */ /* 0x0007e80000100800 */
[----:B0-----:R-:W3:Y:S04]  /*8360*/  LDL.LU.64 R24, [R1+0x180] ;  /* 0x0001800001187983 */ /* 0x001ee80000300a00 */
[----:B-1----:R-:W3:Y:S04]  /*8370*/  LDL.LU.64 R26, [R1+0x188] ;  /* 0x00018800011a7983 */ /* 0x002ee80000300a00 */
[----:B--2---:R-:W2:Y:S04]  /*8380*/  LDL.LU.64 R28, [R1+0x190] ;  /* 0x00019000011c7983 */ /* 0x004ea80000300a00 */
[----:B----4-:R-:W2:Y:S04]  /*8390*/  LDL.LU.64 R30, [R1+0x198] ;  /* 0x00019800011e7983 */ /* 0x010ea80000300a00 */
[----:B---3--:R-:W2:Y:S04]  /*83a0*/  LDL.LU.64 R32, [R1+0x1a0] ;  /* 0x0001a00001207983 */ /* 0x008ea80000300a00 */
        /* <DEDUP_REMOVED lines=19> */
[----:B------:R-:W-:-:S03]  /*84e0*/  IMAD.MOV.U32 R216, RZ, RZ, R80 ;  /* 0x000000ffffd87224 */ /* 0x000fc600078e0050 */
[----:B------:R-:W2:Y:S01]  /*84f0*/  LDL.LU.64 R72, [R1+0x240] ;  /* 0x0002400001487983 */ /* 0x000ea20000300a00 */
[----:B------:R-:W-:-:S03]  /*8500*/  IMAD.MOV.U32 R217, RZ, RZ, R81 ;  /* 0x000000ffffd97224 */ /* 0x000fc600078e0051 */
[----:B------:R-:W2:Y:S01]  /*8510*/  LDL.LU.64 R74, [R1+0x248] ;  /* 0x00024800014a7983 */ /* 0x000ea20000300a00 */
[----:B------:R-:W-:-:S03]  /*8520*/  IMAD.MOV.U32 R219, RZ, RZ, R83 ;  /* 0x000000ffffdb7224 */ /* 0x000fc600078e0053 */
[----:B------:R-:W2:Y:S01]  /*8530*/  LDL.LU.64 R76, [R1+0x250] ;  /* 0x00025000014c7983 */ /* 0x000ea20000300a00 */
[----:B------:R-:W-:-:S03]  /*8540*/  IMAD.MOV.U32 R220, RZ, RZ, R84 ;  /* 0x000000ffffdc7224 */ /* 0x000fc600078e0054 */
[----:B------:R-:W2:Y:S01]  /*8550*/  LDL.LU.64 R78, [R1+0x258] ;  /* 0x00025800014e7983 */ /* 0x000ea20000300a00 */
[----:B------:R-:W-:Y:S01]  /*8560*/  IMAD.MOV.U32 R221, RZ, RZ, R85 ;  /* 0x000000ffffdd7224 */ /* 0x000fe200078e0055 */
[----:B------:R-:W-:Y:S02]  /*8570*/  MOV R223, R87 ;  /* 0x0000005700df7202 */ /* 0x000fe40000000f00 */
[----:B------:R-:W2:Y:S01]  /*8580*/  LDL.LU.64 R80, [R1+0x260] ;  /* 0x0002600001507983 */ /* 0x000ea20000300a00 */
[----:B------:R-:W-:-:S03]  /*8590*/  IMAD.MOV.U32 R222, RZ, RZ, R86 ;  /* 0x000000ffffde7224 */ /* 0x000fc600078e0056 */
[----:B------:R-:W2:Y:S01]  /*85a0*/  LDL.LU.64 R82, [R1+0x268] ;  /* 0x0002680001527983 */ /* 0x000ea20000300a00 */
[----:B------:R-:W-:Y:S02]  /*85b0*/  IMAD.MOV.U32 R224, RZ, RZ, R88 ;  /* 0x000000ffffe07224 */ /* 0x000fe400078e0058 */
[----:B------:R-:W-:Y:S01]  /*85c0*/  IMAD.MOV.U32 R225, RZ, RZ, R89 ;  /* 0x000000ffffe17224 */ /* 0x000fe200078e0059 */
[----:B------:R-:W2:Y:S01]  /*85d0*/  LDL.LU.64 R84, [R1+0x270] ;  /* 0x0002700001547983 */ /* 0x000ea20000300a00 */
[----:B------:R-:W-:Y:S02]  /*85e0*/  IMAD.MOV.U32 R226, RZ, RZ, R90 ;  /* 0x000000ffffe27224 */ /* 0x000fe400078e005a */
[----:B------:R-:W-:Y:S01]  /*85f0*/  IMAD.MOV.U32 R227, RZ, RZ, R91 ;  /* 0x000000ffffe37224 */ /* 0x000fe200078e005b */
[----:B------:R-:W2:Y:S01]  /*8600*/  LDL.LU.64 R86, [R1+0x278] ;  /* 0x0002780001567983 */ /* 0x000ea20000300a00 */
[----:B------:R-:W-:Y:S02]  /*8610*/  IMAD.MOV.U32 R228, RZ, RZ, R92 ;  /* 0x000000ffffe47224 */ /* 0x000fe400078e005c */
[----:B------:R-:W-:Y:S01]  /*8620*/  IMAD.MOV.U32 R229, RZ, RZ, R93 ;  /* 0x000000ffffe57224 */ /* 0x000fe200078e005d */
[----:B------:R-:W2:Y:S01]  /*8630*/  LDL.LU.64 R88, [R1+0x280] ;  /* 0x0002800001587983 */ /* 0x000ea20000300a00 */
[----:B------:R-:W-:-:S02]  /*8640*/  IMAD.MOV.U32 R230, RZ, RZ, R94 ;  /* 0x000000ffffe67224 */ /* 0x000fc400078e005e */
[----:B------:R-:W-:Y:S01]  /*8650*/  IMAD.MOV.U32 R231, RZ, RZ, R95 ;  /* 0x000000ffffe77224 */ /* 0x000fe200078e005f */
[----:B------:R-:W2:Y:S01]  /*8660*/  LDL.LU.64 R90, [R1+0x288] ;  /* 0x00028800015a7983 */ /* 0x000ea20000300a00 */
[----:B------:R-:W-:Y:S02]  /*8670*/  IMAD.MOV.U32 R232, RZ, RZ, R96 ;  /* 0x000000ffffe87224 */ /* 0x000fe400078e0060 */
[----:B------:R-:W-:Y:S01]  /*8680*/  IMAD.MOV.U32 R233, RZ, RZ, R97 ;  /* 0x000000ffffe97224 */ /* 0x000fe200078e0061 */
[----:B------:R-:W2:Y:S01]  /*8690*/  LDL.LU.64 R92, [R1+0x290] ;  /* 0x00029000015c7983 */ /* 0x000ea20000300a00 */
[----:B------:R-:W-:Y:S02]  /*86a0*/  IMAD.MOV.U32 R234, RZ, RZ, R98 ;  /* 0x000000ffffea7224 */ /* 0x000fe400078e0062 */
[----:B------:R-:W-:Y:S01]  /*86b0*/  IMAD.MOV.U32 R235, RZ, RZ, R99 ;  /* 0x000000ffffeb7224 */ /* 0x000fe200078e0063 */
        /* <DEDUP_REMOVED lines=72> */
[----:B0-----:R-:W3:Y:S04]  /*8b40*/  LDL.LU.64 R140, [R1+0x300] ;  /* 0x00030000018c7983 */ /* 0x001ee80000300a00 */
[----:B------:R-:W3:Y:S04]  /*8b50*/  LDL.LU.64 R142, [R1+0x308] ;  /* 0x00030800018e7983 */ /* 0x000ee80000300a00 */
        /* <DEDUP_REMOVED lines=45> */
[----:B------:R-:W3:Y:S01]  /*8e30*/  LDL.LU.64 R234, [R1+0x478] ;  /* 0x0004780001ea7983 */ /* 0x000ee20000300a00 */
[----:B------:R-:W-:Y:S01]  /*8e40*/  UMOV UR8, UR12 ;  /* 0x0000000c00087c82 */ /* 0x000fe20008000000 */
[----:B------:R-:W-:Y:S01]  /*8e50*/  UMOV UR9, UR13 ;  /* 0x0000000d00097c82 */ /* 0x000fe20008000000 */
[----:B---3--:R-:W-:-:S06]  /*8e60*/  WARPGROUP.ARRIVE ;  /* 0x00000000000079c5 */ /* 0x008fcc0000000000 */
[----:B------:R-:W-:Y:S01]  /*8e70*/  HGMMA.64x192x16.F32 R140, gdesc[UR8], R140, gsb0 ;  /* 0x02e00000088c79f0 */ /* 0x000fe2000800088c */
[----:B------:R-:W-:Y:S01]  /*8e80*/  UIADD3 UR8, UR6, 0x804, URZ ;  /* 0x0000080406087890 */ /* 0x000fe2000fffe03f */
[----:B------:R-:W-:Y:S01]  /*8e90*/  UMOV UR9, 0x40000040 ;  /* 0x4000004000097882 */ /* 0x000fe20000000000 */
[----:B------:R-:W-:Y:S02]  /*8ea0*/  WARPGROUP.DEPBAR.LE gsb0, 0x0 ;  /* 0x00008000000079c5 */ /* 0x000fe40000010000 */
[----:B--2---:R-:W-:-:S15]  /*8eb0*/  WARPGROUP.ARRIVE ;  /* 0x00000000000079c5 */ /* 0x004fde0000000000 */
        /* <DEDUP_REMOVED lines=11> */
[----:B------:R-:W-:Y:S04]  /*8f70*/  STL.64 [R1+0x350], R160 ;  /* 0x000350a001007387 */ /* 0x000fe80000100a00 */
        /* <DEDUP_REMOVED lines=25> */
[----:B------:R4:W-:Y:S01]  /*9110*/  STL [R1+0x420], R212 ;  /* 0x000420d401007387 */ /* 0x0009e20000100800 */
[----:B------:R-:W-:-:S02]  /*9120*/  IMAD.MOV.U32 R17, RZ, RZ, R213 ;  /* 0x000000ffff117224 */ /* 0x000fc400078e00d5 */
[----:B------:R-:W-:Y:S02]  /*9130*/  IMAD.MOV.U32 R16, RZ, RZ, R214 ;  /* 0x000000ffff107224 */ /* 0x000fe400078e00d6 */
[----:B------:R-:W-:Y:S02]  /*9140*/  IMAD.MOV.U32 R4, RZ, RZ, R215 ;  /* 0x000000ffff047224 */ /* 0x000fe400078e00d7 */
[----:B------:R-:W-:Y:S02]  /*9150*/  IMAD.MOV.U32 R2, RZ, RZ, R216 ;  /* 0x000000ffff027224 */ /* 0x000fe400078e00d8 */
[----:B------:R-:W-:Y:S02]  /*9160*/  IMAD.MOV.U32 R22, RZ, RZ, R218 ;  /* 0x000000ffff167224 */ /* 0x000fe400078e00da */
[----:B------:R-:W-:Y:S02]  /*9170*/  IMAD.MOV.U32 R23, RZ, RZ, R217 ;  /* 0x000000ffff177224 */ /* 0x000fe400078e00d9 */
[----:B------:R-:W-:Y:S01]  /*9180*/  IMAD.MOV.U32 R21, RZ, RZ, R219 ;  /* 0x000000ffff157224 */ /* 0x000fe200078e00db */
[----:B------:R-:W-:-:S02]  /*9190*/  WARPGROUP.DEPBAR.LE gsb0, 0x0 ;  /* 0x00008000000079c5 */ /* 0x000fc40000010000 */
[----:B0-----:R-:W-:Y:S02]  /*91a0*/  IMAD.MOV.U32 R141, RZ, RZ, R118 ;  /* 0x000000ffff8d7224 */ /* 0x001fe400078e0076 */
[----:B------:R-:W-:Y:S02]  /*91b0*/  IMAD.MOV.U32 R140, RZ, RZ, R119 ;  /* 0x000000ffff8c7224 */ /* 0x000fe400078e0077 */
[----:B-1----:R-:W-:Y:S01]  /*91c0*/  IMAD.MOV.U32 R143, RZ, RZ, R116 ;  /* 0x000000ffff8f7224 */ /* 0x002fe200078e0074 */
[----:B------:R-:W4:Y:S01]  /*91d0*/  LDL.LU.64 R118, [R1+0xda0] ;  /* 0x000da00001767983 */ /* 0x000f220000300a00 */
[----:B------:R-:W-:Y:S02]  /*91e0*/  IMAD.MOV.U32 R142, RZ, RZ, R117 ;  /* 0x000000ffff8e7224 */ /* 0x000fe400078e0075 */
[----:B--2---:R-:W-:Y:S01]  /*91f0*/  IMAD.MOV.U32 R145, RZ, RZ, R114 ;  /* 0x000000ffff917224 */ /* 0x004fe200078e0072 */
[----:B------:R-:W2:Y:S01]  /*9200*/  LDL.LU.64 R116, [R1+0xd98] ;  /* 0x000d980001747983 */ /* 0x000ea20000300a00 */
[----:B------:R-:W-:-:S02]  /*9210*/  IMAD.MOV.U32 R144, RZ, RZ, R115 ;  /* 0x000000ffff907224 */ /* 0x000fc400078e0073 */
[----:B---3--:R-:W-:Y:S01]  /*9220*/  IMAD.MOV.U32 R147, RZ, RZ, R112 ;  /* 0x000000ffff937224 */ /* 0x008fe200078e0070 */
[----:B------:R-:W2:Y:S01]  /*9230*/  LDL.LU.64 R114, [R1+0xd90] ;  /* 0x000d900001727983 */ /* 0x000ea20000300a00 */
[----:B------:R-:W-:Y:S02]  /*9240*/  IMAD.MOV.U32 R146, RZ, RZ, R113 ;  /* 0x000000ffff927224 */ /* 0x000fe400078e0071 */
[----:B----4-:R-:W-:Y:S01]  /*9250*/  IMAD.MOV.U32 R149, RZ, RZ, R110 ;  /* 0x000000ffff957224 */ /* 0x010fe200078e006e */
        /* <DEDUP_REMOVED lines=16> */
[----:B------:R-:W-:Y:S01]  /*9360*/  IMAD.MOV.U32 R158, RZ, RZ, R101 ;  /* 0x000000ffff9e7224 */ /* 0x000fe200078e0065 */
[----:B------:R-:W-:Y:S01]  /*9370*/  MOV R163, R96 ;  /* 0x0000006000a37202 */ /* 0x000fe20000000f00 */
        /* <DEDUP_REMOVED lines=41> */
[----:B------:R-:W-:Y:S01]  /*9610*/  IMAD.MOV.U32 R189, RZ, RZ, R70 ;  /* 0x000000ffffbd7224 */ /* 0x000fe200078e0046 */
[----:B------:R-:W-:Y:S01]  /*9620*/  MOV R190, R69 ;  /* 0x0000004500be7202 */ /* 0x000fe20000000f00 */
        /* <DEDUP_REMOVED lines=53> */
[----:B------:R-:W-:Y:S01]  /*9980*/  MOV R11, R227 ;  /* 0x000000e3000b7202 */ /* 0x000fe20000000f00 */
[----:B------:R-:W-:Y:S01]  /*9990*/  IMAD.MOV.U32 R14, RZ, RZ, R224 ;  /* 0x000000ffff0e7224 */ /* 0x000fe200078e00e0 */
[----:B------:R-:W2:Y:S01]  /*99a0*/  LDL.LU.64 R38, [R1+0xc60] ;  /* 0x000c600001267983 */ /* 0x000ea20000300a00 */
[----:B------:R-:W-:Y:S02]  /*99b0*/  IMAD.MOV.U32 R13, RZ, RZ, R225 ;  /* 0x000000ffff0d7224 */ /* 0x000fe400078e00e1 */
[----:B------:R-:W-:-:S02]  /*99c0*/  IMAD.MOV.U32 R223, RZ, RZ, R36 ;  /* 0x000000ffffdf7224 */ /* 0x000fc400078e0024 */
[----:B------:R-:W-:Y:S02]  /*99d0*/  IMAD.MOV.U32 R222, RZ, RZ, R37 ;  /* 0x000000ffffde7224 */ /* 0x000fe400078e0025 */
[----:B------:R-:W-:Y:S01]  /*99e0*/  IMAD.MOV.U32 R12, RZ, RZ, R226 ;  /* 0x000000ffff0c7224 */ /* 0x000fe200078e00e2 */
[----:B------:R-:W2:Y:S01]  /*99f0*/  LDL.LU.64 R36, [R1+0xc58] ;  /* 0x000c580001247983 */ /* 0x000ea20000300a00 */
[----:B------:R-:W-:Y:S02]  /*9a00*/  IMAD.MOV.U32 R225, RZ, RZ, R34 ;  /* 0x000000ffffe17224 */ /* 0x000fe400078e0022 */
[----:B------:R-:W-:Y:S02]  /*9a10*/  IMAD.MOV.U32 R224, RZ, RZ, R35 ;  /* 0x000000ffffe07224 */ /* 0x000fe400078e0023 */
[----:B------:R-:W-:Y:S01]  /*9a20*/  IMAD.MOV.U32 R10, RZ, RZ, R228 ;  /* 0x000000ffff0a7224 */ /* 0x000fe200078e00e4 */
[----:B------:R-:W2:Y:S01]  /*9a30*/  LDL.LU.64 R34, [R1+0xc50] ;  /* 0x000c500001227983 */ /* 0x000ea20000300a00 */
[----:B------:R-:W-:-:S02]  /*9a40*/  IMAD.MOV.U32 R9, RZ, RZ, R229 ;  /* 0x000000ffff097224 */ /* 0x000fc400078e00e5 */
[----:B------:R-:W-:Y:S02]  /*9a50*/  IMAD.MOV.U32 R227, RZ, RZ, R32 ;  /* 0x000000ffffe37224 */ /* 0x000fe400078e0020 */
[----:B------:R-:W-:Y:S02]  /*9a60*/  IMAD.MOV.U32 R226, RZ, RZ, R33 ;  /* 0x000000ffffe27224 */ /* 0x000fe400078e0021 */
[----:B------:R-:W-:Y:S01]  /*9a70*/  IMAD.MOV.U32 R8, RZ, RZ, R230 ;  /* 0x000000ffff087224 */ /* 0x000fe200078e00e6 */
[----:B------:R-:W2:Y:S01]  /*9a80*/  LDL.LU.64 R32, [R1+0xc48] ;  /* 0x000c480001207983 */ /* 0x000ea20000300a00 */
[----:B------:R-:W-:Y:S02]  /*9a90*/  IMAD.MOV.U32 R7, RZ, RZ, R231 ;  /* 0x000000ffff077224 */ /* 0x000fe400078e00e7 */
[----:B------:R-:W-:Y:S02]  /*9aa0*/  IMAD.MOV.U32 R229, RZ, RZ, R30 ;  /* 0x000000ffffe57224 */ /* 0x000fe400078e001e */
[----:B------:R-:W-:-:S02]  /*9ab0*/  IMAD.MOV.U32 R228, RZ, RZ, R31 ;  /* 0x000000ffffe47224 */ /* 0x000fc400078e001f */
[----:B------:R-:W-:Y:S01]  /*9ac0*/  IMAD.MOV.U32 R6, RZ, RZ, R232 ;  /* 0x000000ffff067224 */ /* 0x000fe200078e00e8 */
[----:B------:R-:W2:Y:S01]  /*9ad0*/  LDL.LU.64 R30, [R1+0xc40] ;  /* 0x000c4000011e7983 */ /* 0x000ea20000300a00 */
[----:B------:R-:W-:Y:S02]  /*9ae0*/  IMAD.MOV.U32 R5, RZ, RZ, R233 ;  /* 0x000000ffff057224 */ /* 0x000fe400078e00e9 */
        /* <DEDUP_REMOVED lines=9> */
[----:B------:R-:W-:-:S03]  /*9b80*/  IMAD.MOV.U32 R234, RZ, RZ, R25 ;  /* 0x000000ffffea7224 */ /* 0x000fc600078e0019 */
[----:B------:R-:W2:Y:S01]  /*9b90*/  LDL.LU.64 R24, [R1+0xc28] ;  /* 0x000c280001187983 */ /* 0x000ea20000300a00 */
[----:B------:R-:W-:Y:S01]  /*9ba0*/  UMOV UR10, UR14 ;  /* 0x0000000e000a7c82 */ /* 0x000fe20008000000 */
[----:B------:R-:W-:Y:S01]  /*9bb0*/  UMOV UR11, UR15 ;  /* 0x0000000f000b7c82 */ /* 0x000fe20008000000 */
[----:B--2---:R-:W-:-:S06]  /*9bc0*/  WARPGROUP.ARRIVE ;  /* 0x00000000000079c5 */ /* 0x004fcc0000000000 */
        /* <DEDUP_REMOVED lines=49> */
[----:B------:R3:W-:Y:S01]  /*9ee0*/  STL.64 [R1+0x610], R24 ;  /* 0x0006101801007387 */ /* 0x0007e20000100a00 */
[----:B0-----:R-:W-:-:S02]  /*9ef0*/  IMAD.MOV.U32 R30, RZ, RZ, R229 ;  /* 0x000000ffff1e7224 */ /* 0x001fc400078e00e5 */
[----:B-1----:R-:W-:Y:S02]  /*9f00*/  IMAD.MOV.U32 R28, RZ, RZ, R231 ;  /* 0x000000ffff1c7224 */ /* 0x002fe400078e00e7 */
[----:B--2---:R-:W-:Y:S01]  /*9f10*/  IMAD.MOV.U32 R26, RZ, RZ, R233 ;  /* 0x000000ffff1a7224 */ /* 0x004fe200078e00e9 */
[----:B------:R-:W-:Y:S01]  /*9f20*/  MOV R27, R232 ;  /* 0x000000e8001b7202 */ /* 0x000fe20000000f00 */
[----:B---3--:R-:W-:Y:S02]  /*9f30*/  IMAD.MOV.U32 R24, RZ, RZ, R235 ;  /* 0x000000ffff187224 */ /* 0x008fe400078e00eb */
        /* <DEDUP_REMOVED lines=38> */
[----:B------:R-:W3:Y:S01]  /*a1a0*/  LDL.LU R140, [R1] ;  /* 0x00000000018c7983 */ /* 0x000ee20000300800 */
[----:B------:R-:W-:-:S03]  /*a1b0*/  IMAD.MOV.U32 R114, RZ, RZ, R145 ;  /* 0x000000ffff727224 */ /* 0x000fc600078e0091 */
[----:B------:R-:W3:Y:S01]  /*a1c0*/  LDL.LU R141, [R1+0x4] ;  /* 0x00000400018d7983 */ /* 0x000ee20000300800 */
[----:B------:R-:W-:-:S03]  /*a1d0*/  IMAD.MOV.U32 R113, RZ, RZ, R146 ;  /* 0x000000ffff717224 */ /* 0x000fc600078e0092 */
[----:B------:R-:W4:Y:S01]  /*a1e0*/  LDL.LU R142, [R1+0x8] ;  /* 0x00000800018e7983 */ /* 0x000f220000300800 */
[----:B------:R-:W-:-:S03]  /*a1f0*/  IMAD.MOV.U32 R112, RZ, RZ, R147 ;  /* 0x000000ffff707224 */ /* 0x000fc600078e0093 */
[----:B------:R-:W4:Y:S01]  /*a200*/  LDL.LU R143, [R1+0xc] ;  /* 0x00000c00018f7983 */ /* 0x000f220000300800 */
[----:B------:R-:W-:-:S03]  /*a210*/  IMAD.MOV.U32 R111, RZ, RZ, R148 ;  /* 0x000000ffff6f7224 */ /* 0x000fc600078e0094 */
[----:B------:R-:W2:Y:S01]  /*a220*/  LDL.LU R144, [R1+0x10] ;  /* 0x0000100001907983 */ /* 0x000ea20000300800 */
[----:B------:R-:W-:-:S03]  /*a230*/  IMAD.MOV.U32 R110, RZ, RZ, R149 ;  /* 0x000000ffff6e7224 */ /* 0x000fc600078e0095 */
[----:B------:R-:W2:Y:S01]  /*a240*/  LDL.LU R145, [R1+0x14] ;  /* 0x0000140001917983 */ /* 0x000ea20000300800 */
[----:B------:R-:W-:-:S03]  /*a250*/  IMAD.MOV.U32 R109, RZ, RZ, R150 ;  /* 0x000000ffff6d7224 */ /* 0x000fc600078e0096 */
[----:B------:R-:W3:Y:S01]  /*a260*/  LDL.LU R146, [R1+0x18] ;  /* 0x0000180001927983 */ /* 0x000ee20000300800 */
[----:B------:R-:W-:-:S03]  /*a270*/  MOV R108, R151 ;  /* 0x00000097006c7202 */ /* 0x000fc60000000f00 */
        /* <DEDUP_REMOVED lines=53> */
[----:B------:R-:W-:-:S03]  /*a5d0*/  MOV R81, R178 ;  /* 0x000000b200517202 */ /* 0x000fc60000000f00 */
        /* <DEDUP_REMOVED lines=74> */
[----:B------:R-:W2:Y:S04]  /*aa80*/  LDL.LU R211, [R1+0x11c] ;  /* 0x00011c0001d37983 */ /* 0x000ea80000300800 */
[----:B------:R-:W3:Y:S04]  /*aa90*/  LDL.LU R212, [R1+0x120] ;  /* 0x0001200001d47983 */ /* 0x000ee80000300800 */
[----:B------:R-:W3:Y:S04]  /*aaa0*/  LDL.LU R213, [R1+0x124] ;  /* 0x0001240001d57983 */ /* 0x000ee80000300800 */
[----:B------:R-:W4:Y:S04]  /*aab0*/  LDL.LU R214, [R1+0x128] ;  /* 0x0001280001d67983 */ /* 0x000f280000300800 */
[----:B------:R-:W4:Y:S01]  /*aac0*/  LDL.LU R215, [R1+0x12c] ;  /* 0x00012c0001d77983 */ /* 0x000f220000300800 */
[----:B------:R-:W-:-:S03]  /*aad0*/  IMAD.MOV.U32 R43, RZ, RZ, R218 ;  /* 0x000000ffff2b7224 */ /* 0x000fc600078e00da */
[----:B----4-:R-:W-:Y:S04]  /*aae0*/  STL.64 [R1+0xbc0], R214 ;  /* 0x000bc0d601007387 */ /* 0x010fe80000100a00 */
[----:B---3--:R-:W-:Y:S04]  /*aaf0*/  STL.64 [R1+0xbb8], R212 ;  /* 0x000bb8d401007387 */ /* 0x008fe80000100a00 */
[----:B--2---:R-:W-:Y:S04]  /*ab00*/  STL.64 [R1+0xbb0], R210 ;  /* 0x000bb0d201007387 */ /* 0x004fe80000100a00 */
        /* <DEDUP_REMOVED lines=45> */
[----:B------:R-:W2:Y:S04]  /*ade0*/  LDL.LU R218, [R1+0x138] ;  /* 0x0001380001da7983 */ /* 0x000ea80000300800 */
        /* <DEDUP_REMOVED lines=148> */
[----:B0-----:R-:W4:Y:S04]  /*b730*/  LDL.LU R24, [R1+0x300] ;  /* 0x0003000001187983 */ /* 0x001f280000300800 */
        /* <DEDUP_REMOVED lines=23> */
[----:B---3--:R-:W-:-:S03]  /*b8b0*/  WARPGROUP.ARRIVE ;  /* 0x00000000000079c5 */ /* 0x008fc60000000000 */
[----:B------:R-:W4:Y:S03]  /*b8c0*/  LDL.LU R48, [R1+0x360] ;  /* 0x0003600001307983 */ /* 0x000f260000300800 */
[----:B------:R-:W-:Y:S01]  /*b8d0*/  HGMMA.64x192x16.F32 R120, gdesc[UR8], R120, gsb0 ;  /* 0x02e00000087879f0 */ /* 0x000fe20008000878 */
        /* <DEDUP_REMOVED lines=52> */
[----:B------:R0:W5:Y:S04]  /*bc20*/  LDL.LU R17, [R1+0xbd4] ;  /* 0x000bd40001117983 */ /* 0x0001680000300800 */
[----:B------:R0:W5:Y:S01]  /*bc30*/  LDL.LU R16, [R1+0xbd0] ;  /* 0x000bd00001107983 */ /* 0x0001620000300800 */
[----:B------:R-:W-:-:S03]  /*bc40*/  WARPGROUP.DEPBAR.LE gsb0, 0x0 ;  /* 0x00008000000079c5 */ /* 0x000fc60000010000 */
[----:B------:R0:W5:Y:S04]  /*bc50*/  LDL.LU R4, [R1+0xbcc] ;  /* 0x000bcc0001047983 */ /* 0x0001680000300800 */
[----:B------:R0:W5:Y:S04]  /*bc60*/  LDL.LU R2, [R1+0xbc8] ;  /* 0x000bc80001027983 */ /* 0x0001680000300800 */
        /* <DEDUP_REMOVED lines=48> */
[----:B-1----:R-:W2:Y:S04]  /*bf70*/  LDL.LU.64 R214, [R1+0xbc0] ;  /* 0x000bc00001d67983 */ /* 0x002ea80000300a00 */
        /* <DEDUP_REMOVED lines=38> */
[----:B------:R-:W-:Y:S01]  /*c1e0*/  UMOV UR12, UR8 ;  /* 0x00000008000c7c82 */ /* 0x000fe20008000000 */
[----:B------:R-:W-:Y:S01]  /*c1f0*/  UMOV UR13, UR9 ;  /* 0x00000009000d7c82 */ /* 0x000fe20008000000 */
[----:B------:R-:W-:Y:S01]  /*c200*/  UMOV UR15, 0x40000040 ;  /* 0x40000040000f7882 */ /* 0x000fe20000000000 */
        /* <DEDUP_REMOVED lines=61> */
[----:B-1----:R0:W5:Y:S04]  /*c5e0*/  LDL.LU R218, [R1+0xa40] ;  /* 0x000a400001da7983 */ /* 0x0021680000300800 */
        /* <DEDUP_REMOVED lines=38> */
[----:B------:R-:W-:Y:S01]  /*c850*/  UIADD3 UR12, UR6, 0x406, URZ ;  /* 0x00000406060c7890 */ /* 0x000fe2000fffe03f */
[----:B------:R-:W-:Y:S01]  /*c860*/  UMOV UR13, 0x40000040 ;  /* 0x40000040000d7882 */ /* 0x000fe20000000000 */
[----:B------:R-:W-:Y:S01]  /*c870*/  IMAD.MOV.U32 R101, RZ, RZ, R23 ;  /* 0x000000ffff657224 */ /* 0x000fe200078e0017 */
[----:B------:R-:W-:Y:S01]  /*c880*/  MOV R112, R10 ;  /* 0x0000000a00707202 */ /* 0x000fe20000000f00 */
        /* <DEDUP_REMOVED lines=17> */
[----:B------:R-:W-:Y:S01]  /*c9a0*/  UMOV UR8, UR12 ;  /* 0x0000000c00087c82 */ /* 0x000fe20008000000 */
[----:B------:R-:W-:Y:S01]  /*c9b0*/  UMOV UR9, UR13 ;  /* 0x0000000d00097c82 */ /* 0x000fe20008000000 */
[----:B---3--:R-:W-:-:S06]  /*c9c0*/  WARPGROUP.ARRIVE ;  /* 0x00000000000079c5 */ /* 0x008fcc0000000000 */
[----:B------:R-:W-:Y:S03]  /*c9d0*/  HGMMA.64x192x16.F32 R120, gdesc[UR12], R120, gsb0 ;  /* 0x02e000000c7879f0 */ /* 0x000fe60008000878 */
[----:B------:R-:W-:Y:S02]  /*c9e0*/  WARPGROUP.DEPBAR.LE gsb0, 0x0 ;  /* 0x00008000000079c5 */ /* 0x000fe40000010000 */
[----:B----4-:R-:W-:-:S15]  /*c9f0*/  WARPGROUP.ARRIVE ;  /* 0x00000000000079c5 */ /* 0x010fde0000000000 */
        /* <DEDUP_REMOVED lines=199> */
[----:B------:R-:W-:Y:S01]  /*d670*/  UMOV UR10, UR14 ;  /* 0x0000000e000a7c82 */ /* 0x000fe20008000000 */
[----:B------:R-:W-:Y:S01]  /*d680*/  UMOV UR11, UR15 ;  /* 0x0000000f000b7c82 */ /* 0x000fe20008000000 */
[----:B--2---:R-:W-:-:S06]  /*d690*/  WARPGROUP.ARRIVE ;  /* 0x00000000000079c5 */ /* 0x004fcc0000000000 */
[----:B------:R-:W-:Y:S03]  /*d6a0*/  HGMMA.64x192x16.F32 R24, gdesc[UR8], R24, gsb0 ;  /* 0x02e00000081879f0 */ /* 0x000fe60008000818 */
[----:B------:R-:W-:Y:S02]  /*d6b0*/  WARPGROUP.DEPBAR.LE gsb0, 0x0 ;  /* 0x00008000000079c5 */ /* 0x000fe40000010000 */
[----:B0-----:R-:W-:Y:S05]  /*d6c0*/  @!P1 BRA `(.L_x_22) ;  /* 0x000000d800c89947 */ /* 0x001fea0003800000 */
[----:B------:R-:W-:Y:S01]  /*d6d0*/  UIADD3 UR16, UR37, 0x1, URZ ;  /* 0x0000000125107890 */ /* 0x000fe2000fffe03f */
[----:B-----5:R-:W-:-:S03]  /*d6e0*/  R2UR UR7, R4 ;  /* 0x00000000040772ca */ /* 0x020fc600000e0000 */
[----:B------:R-:W-:-:S04]  /*d6f0*/  UISETP.NE.AND UP0, UPT, UR16, 0x2, UPT ;  /* 0x000000021000788c */ /* 0x000fc8000bf05270 */
[----:B------:R-:W-:Y:S02]  /*d700*/  USEL UR6, URZ, 0x1, UP0 ;  /* 0x000000013f067887 */ /* 0x000fe40008000000 */
[----:B------:R-:W-:Y:S02]  /*d710*/  USEL UR16, UR16, URZ, UP0 ;  /* 0x0000003f10107287 */ /* 0x000fe40008000000 */
[----:B------:R-:W-:-:S06]  /*d720*/  ULOP3.LUT UR6, UR36, UR6, URZ, 0x3c, !UPT ;  /* 0x0000000624067292 */ /* 0x000fcc000f8e3c3f */
[----:B------:R-:W-:Y:S01]  /*d730*/  IMAD.U32 R0, RZ, RZ, UR6 ;  /* 0x00000006ff007e24 */ /* 0x000fe2000f8e00ff */
[----:B------:R-:W-:-:S06]  /*d740*/  UMOV UR6, UR37 ;  /* 0x0000002500067c82 */ /* 0x000fcc0008000000 */
.L_x_29:
[----:B------:R-:W-:Y:S05]  /*d750*/  @!P0 BRA `(.L_x_23) ;  /* 0x0000000000048947 */ /* 0x000fea0003800000 */
[----:B------:R-:W-:Y:S01]  /*d760*/  BPT.TRAP 0x1 ;  /* 0x000000040000795c */ /* 0x000fe20000300000 */
.L_x_23:
[----:B------:R-:W-:Y:S01]  /*d770*/  ULEA UR8, UR16, UR44, 0x3 ;  /* 0x0000002c10087291 */ /* 0x000fe2000f8e183f */
[----:B------:R-:W-:-:S08]  /*d780*/  SHF.L.U32 R3, R0, 0x1f, RZ ;  /* 0x0000001f00037819 */ /* 0x000fd000000006ff */
[----:B------:R0:W1:Y:S01]  /*d790*/  SYNCS.PHASECHK.TRANS64.TRYWAIT P1, [UR8], R3 ;  /* 0x00000003ff0075a7 */ /* 0x0000620008020148 */
[----:B------:R-:W-:Y:S05]  /*d7a0*/  @!P0 BRA `(.L_x_24) ;  /* 0x0000000000048947 */ /* 0x000fea0003800000 */
[----:B------:R-:W-:Y:S01]  /*d7b0*/  BPT.TRAP 0x1 ;  /* 0x000000040000795c */ /* 0x000fe20000300000 */
.L_x_24:
[----:B-1----:R-:W-:Y:S05]  /*d7c0*/  @P1 BRA `(.L_x_25) ;  /* 0x0000000000081947 */ /* 0x002fea0003800000 */
[----:B------:R-:W1:Y:S02]  /*d7d0*/  SYNCS.PHASECHK.TRANS64.TRYWAIT P1, [UR8], R3 ;  /* 0x00000003ff0075a7 */ /* 0x000e640008020148 */
[----:B-1----:R-:W-:Y:S05]  /*d7e0*/  @!P1 BRA `(.L_x_26) ;  /* 0x0000036c00a49947 */ /* 0x002fea0003800000 */
.L_x_25:
        /* <DEDUP_REMOVED lines=48> */
[----:B--2---:R-:W2:Y:S04]  /*daf0*/  LDL.LU.64 R120, [R1+0x480] ;  /* 0x0004800001787983 */ /* 0x004ea80000300a00 */
        /* <DEDUP_REMOVED lines=47> */
[----:B------:R-:W-:-:S02]  /*ddf0*/  UIMAD UR17, UR16, 0xc00, UR4 ;  /* 0x00000c00101178a4 */ /* 0x000fc4000f8e0204 */
[----:B------:R-:W-:Y:S01]  /*de00*/  UIMAD UR18, UR16, 0xc00, UR5 ;  /* 0x00000c00101278a4 */ /* 0x000fe2000f8e0205 */
[----:B------:R-:W-:Y:S04]  /*de10*/  STL.64 [R1+0x1660], R118 ;  /* 0x0016607601007387 */ /* 0x000fe80000100a00 */
[----:B------:R-:W-:Y:S01]  /*de20*/  STL.64 [R1+0x1658], R116 ;  /* 0x0016587401007387 */ /* 0x000fe20000100a00 */
[----:B------:R-:W-:-:S03]  /*de30*/  UMOV UR8, UR17 ;  /* 0x0000001100087c82 */ /* 0x000fc60008000000 */
[----:B------:R-:W-:Y:S01]  /*de40*/  STL.64 [R1+0x1650], R114 ;  /* 0x0016507201007387 */ /* 0x000fe20000100a00 */
[----:B------:R-:W-:Y:S01]  /*de50*/  UMOV UR9, 0x40000040 ;  /* 0x4000004000097882 */ /* 0x000fe20000000000 */
[----:B------:R-:W-:Y:S02]  /*de60*/  UMOV UR10, UR18 ;  /* 0x00000012000a7c82 */ /* 0x000fe40008000000 */
[----:B------:R-:W-:Y:S01]  /*de70*/  STL.64 [R1+0x1648], R112 ;  /* 0x0016487001007387 */ /* 0x000fe20000100a00 */
[----:B------:R-:W-:-:S03]  /*de80*/  UMOV UR11, 0x40000040 ;  /* 0x40000040000b7882 */ /* 0x000fc60000000000 */
        /* <DEDUP_REMOVED lines=44> */
[----:B---3--:R-:W3:Y:S04]  /*e150*/  LDL.LU.64 R24, [R1] ;  /* 0x0000000001187983 */ /* 0x008ee80000300a00 */
        /* <DEDUP_REMOVED lines=23> */
[----:B--2---:R-:W-:-:S03]  /*e2d0*/  WARPGROUP.ARRIVE ;  /* 0x00000000000079c5 */ /* 0x004fc60000000000 */
[----:B------:R-:W3:Y:S04]  /*e2e0*/  LDL.LU.64 R72, [R1+0xc0] ;  /* 0x0000c00001487983 */ /* 0x000ee80000300a00 */
[----:B------:R-:W3:Y:S01]  /*e2f0*/  LDL.LU.64 R74, [R1+0xc8] ;  /* 0x0000c800014a7983 */ /* 0x000ee20000300a00 */
[----:B------:R-:W-:Y:S03]  /*e300*/  HGMMA.64x192x16.F32 R120, gdesc[UR8], R120, gsb0 ;  /* 0x02e00000087879f0 */ /* 0x000fe60008000878 */
        /* <DEDUP_REMOVED lines=22> */
[----:B------:R-:W-:Y:S04]  /*e470*/  STL [R1+0x11e0], R218 ;  /* 0x0011e0da01007387 */ /* 0x000fe80000100800 */
[----:B------:R-:W-:Y:S04]  /*e480*/  STL [R1+0xbd8], R17 ;  /* 0x000bd81101007387 */ /* 0x000fe80000100800 */
[----:B------:R-:W-:Y:S04]  /*e490*/  STL [R1+0xbd4], R16 ;  /* 0x000bd41001007387 */ /* 0x000fe80000100800 */
[----:B------:R-:W-:Y:S04]  /*e4a0*/  STL [R1+0xbd0], R4 ;  /* 0x000bd00401007387 */ /* 0x000fe80000100800 */
[----:B------:R-:W-:Y:S04]  /*e4b0*/  STL [R1+0xbcc], R2 ;  /* 0x000bcc0201007387 */ /* 0x000fe80000100800 */
[----:B------:R-:W-:Y:S01]  /*e4c0*/  STL [R1+0xbc8], R0 ;  /* 0x000bc80001007387 */ /* 0x000fe20000100800 */
        /* <DEDUP_REMOVED lines=98> */
[----:B---3--:R-:W-:Y:S01]  /*eaf0*/  WARPGROUP.ARRIVE ;  /* 0x00000000000079c5 */ /* 0x008fe20000000000 */
[----:B------:R-:W-:Y:S01]  /*eb00*/  UMOV UR12, UR8 ;  /* 0x00000008000c7c82 */ /* 0x000fe20008000000 */
[----:B------:R-:W-:Y:S01]  /*eb10*/  UMOV UR13, UR9 ;  /* 0x00000009000d7c82 */ /* 0x000fe20008000000 */
[----:B------:R-:W-:-:S05]  /*eb20*/  UMOV UR15, 0x40000040 ;  /* 0x40000040000f7882 */ /* 0x000fca0000000000 */
[----:B------:R-:W-:Y:S01]  /*eb30*/  HGMMA.64x192x16.F32 R24, gdesc[UR12], R24, gsb0 ;  /* 0x02e000000c1879f0 */ /* 0x000fe20008000818 */
[----:B------:R-:W-:Y:S01]  /*eb40*/  UIADD3 UR12, UR17, 0x400, URZ ;  /* 0x00000400110c7890 */ /* 0x000fe2000fffe03f */
[----:B------:R-:W-:Y:S01]  /*eb50*/  UMOV UR13, 0x40000040 ;  /* 0x40000040000d7882 */ /* 0x000fe20000000000 */
[----:B------:R-:W-:Y:S02]  /*eb60*/  WARPGROUP.DEPBAR.LE gsb0, 0x0 ;  /* 0x00008000000079c5 */ /* 0x000fe40000010000 */
[----:B------:R3:W-:Y:S01]  /*eb70*/  STL.64 [R1], R24 ;  /* 0x0000001801007387 */ /* 0x0007e20000100a00 */
[----:B------:R-:W-:Y:S01]  /*eb80*/  IMAD.MOV.U32 R235, RZ, RZ, R78 ;  /* 0x000000ffffeb7224 */ /* 0x000fe200078e004e */
[----:B------:R-:W-:Y:S01]  /*eb90*/  MOV R216, R96 ;  /* 0x0000006000d87202 */ /* 0x000fe20000000f00 */
        /* <DEDUP_REMOVED lines=53> */
[----:B-1----:R-:W-:Y:S02]  /*eef0*/  IMAD.MOV.U32 R5, RZ, RZ, R115 ;  /* 0x000000ffff057224 */ /* 0x002fe400078e0073 */
[----:B------:R-:W-:Y:S01]  /*ef00*/  IMAD.MOV.U32 R4, RZ, RZ, R116 ;  /* 0x000000ffff047224 */ /* 0x000fe200078e0074 */
[----:B------:R1:W-:Y:S01]  /*ef10*/  STL.64 [R1+0x98], R62 ;  /* 0x0000983e01007387 */ /* 0x0003e20000100a00 */
[----:B0-----:R-:W-:-:S02]  /*ef20*/  IMAD.MOV.U32 R3, RZ, RZ, R117 ;  /* 0x000000ffff037224 */ /* 0x001fc400078e0075 */
[----:B------:R-:W-:Y:S01]  /*ef30*/  IMAD.MOV.U32 R2, RZ, RZ, R118 ;  /* 0x000000ffff027224 */ /* 0x000fe200078e0076 */
[----:B------:R0:W-:Y:S01]  /*ef40*/  STL.64 [R1+0xa0], R64 ;  /* 0x0000a04001007387 */ /* 0x0001e20000100a00 */
[----:B------:R-:W-:-:S03]  /*ef50*/  IMAD.MOV.U32 R0, RZ, RZ, R119 ;  /* 0x000000ffff007224 */ /* 0x000fc600078e0077 */
[----:B------:R0:W-:Y:S04]  /*ef60*/  STL.64 [R1+0xa8], R66 ;  /* 0x0000a84201007387 */ /* 0x0001e80000100a00 */
[----:B------:R0:W-:Y:S01]  /*ef70*/  STL.64 [R1+0xb0], R68 ;  /* 0x0000b04401007387 */ /* 0x0001e20000100a00 */
[----:B--2---:R-:W-:-:S03]  /*ef80*/  WARPGROUP.ARRIVE ;  /* 0x00000000000079c5 */ /* 0x004fc60000000000 */
[----:B------:R2:W-:Y:S03]  /*ef90*/  STL.64 [R1+0xb8], R70 ;  /* 0x0000b84601007387 */ /* 0x0005e60000100a00 */
[----:B------:R-:W-:Y:S01]  /*efa0*/  HGMMA.64x192x16.F32 R120, gdesc[UR12], R120, gsb0 ;  /* 0x02e000000c7879f0 */ /* 0x000fe20008000878 */
[----:B------:R2:W-:Y:S04]  /*efb0*/  STL.64 [R1+0xc0], R72 ;  /* 0x0000c04801007387 */ /* 0x0005e80000100a00 */
[----:B------:R2:W-:Y:S04]  /*efc0*/  STL.64 [R1+0xc8], R74 ;  /* 0x0000c84a01007387 */ /* 0x0005e80000100a00 */
[----:B------:R2:W-:Y:S04]  /*efd0*/  STL.64 [R1+0xd0], R76 ;  /* 0x0000d04c01007387 */ /* 0x0005e80000100a00 */
[----:B---3--:R-:W3:Y:S04]  /*efe0*/  LDL.LU.64 R24, [R1+0x180] ;  /* 0x0001800001187983 */ /* 0x008ee80000300a00 */
[----:B----4-:R-:W3:Y:S04]  /*eff0*/  LDL.LU.64 R26, [R1+0x188] ;  /* 0x00018800011a7983 */ /* 0x010ee80000300a00 */
        /* <DEDUP_REMOVED lines=17> */
[----:B-1----:R-:W3:Y:S04]  /*f110*/  LDL.LU.64 R62, [R1+0x218] ;  /* 0x00021800013e7983 */ /* 0x002ee80000300a00 */
[----:B0-----:R-:W3:Y:S04]  /*f120*/  LDL.LU.64 R64, [R1+0x220] ;  /* 0x0002200001407983 */ /* 0x001ee80000300a00 */
[----:B------:R-:W3:Y:S04]  /*f130*/  LDL.LU.64 R66, [R1+0x228] ;  /* 0x0002280001427983 */ /* 0x000ee80000300a00 */
[----:B------:R-:W3:Y:S04]  /*f140*/  LDL.LU.64 R68, [R1+0x230] ;  /* 0x0002300001447983 */ /* 0x000ee80000300a00 */
[----:B--2---:R-:W3:Y:S04]  /*f150*/  LDL.LU.64 R70, [R1+0x238] ;  /* 0x0002380001467983 */ /* 0x004ee80000300a00 */
        /* <DEDUP_REMOVED lines=23> */
[----:B------:R-:W-:-:S03]  /*f2d0*/  WARPGROUP.DEPBAR.LE gsb0, 0x0 ;  /* 0x00008000000079c5 */ /* 0x000fc60000010000 */
[----:B------:R-:W3:Y:S04]  /*f2e0*/  LDL.LU.64 R118, [R1+0x2f8] ;  /* 0x0002f80001767983 */ /* 0x000ee80000300a00 */
[----:B------:R-:W-:Y:S04]  /*f2f0*/  STL [R1+0x1360], R120 ;  /* 0x0013607801007387 */ /* 0x000fe80000100800 */
[----:B------:R0:W-:Y:S04]  /*f300*/  STL [R1+0x135c], R121 ;  /* 0x00135c7901007387 */ /* 0x0001e80000100800 */
        /* <DEDUP_REMOVED lines=94> */
[----:B0-----:R-:W3:Y:S04]  /*f8f0*/  LDL.LU.64 R120, [R1+0x300] ;  /* 0x0003000001787983 */ /* 0x001ee80000300a00 */
[----:B-1----:R-:W3:Y:S04]  /*f900*/  LDL.LU.64 R122, [R1+0x308] ;  /* 0x00030800017a7983 */ /* 0x002ee80000300a00 */
[----:B--2---:R-:W2:Y:S04]  /*f910*/  LDL.LU.64 R124, [R1+0x310] ;  /* 0x00031000017c7983 */ /* 0x004ea80000300a00 */
[----:B----4-:R-:W2:Y:S04]  /*f920*/  LDL.LU.64 R126, [R1+0x318] ;  /* 0x00031800017e7983 */ /* 0x010ea80000300a00 */
        /* <DEDUP_REMOVED lines=47> */
[----:B------:R-:W-:Y:S01]  /*fc20*/  HGMMA.64x192x16.F32 R120, gdesc[UR8], R120, gsb0 ;  /* 0x02e00000087879f0 */ /* 0x000fe20008000878 */
[----:B------:R-:W-:Y:S01]  /*fc30*/  UIADD3 UR8, UR17, 0x800, URZ ;  /* 0x0000080011087890 */ /* 0x000fe2000fffe03f */
[----:B------:R-:W-:Y:S01]  /*fc40*/  UMOV UR9, 0x40000040 ;  /* 0x4000004000097882 */ /* 0x000fe20000000000 */
[----:B------:R-:W-:Y:S02]  /*fc50*/  WARPGROUP.DEPBAR.LE gsb0, 0x0 ;  /* 0x00008000000079c5 */ /* 0x000fe40000010000 */
[----:B------:R-:W-:Y:S01]  /*fc60*/  WARPGROUP.ARRIVE ;  /* 0x00000000000079c5 */ /* 0x000fe20000000000 */
[----:B------:R-:W-:Y:S01]  /*fc70*/  STL.64 [R1+0x300], R120 ;  /* 0x0003007801007387 */ /* 0x000fe20000100a00 */
[----:B------:R-:W-:-:S03]  /*fc80*/  IMAD.MOV.U32 R218, RZ, RZ, R212 ;  /* 0x000000ffffda7224 */ /* 0x000fc600078e00d4 */
[----:B------:R-:W-:Y:S10]  /*fc90*/  STL.64 [R1+0x308], R122 ;  /* 0x0003087a01007387 */ /* 0x000ff40000100a00 */
        /* <DEDUP_REMOVED lines=46> */
[----:B------:R0:W-:Y:S01]  /*ff80*/  STL.64 [R1+0x478], R214 ;  /* 0x000478d601007387 */ /* 0x0001e20000100a00 */
[----:B------:R-:W-:-:S02]  /*ff90*/  WARPGROUP.DEPBAR.LE gsb0, 0x0 ;  /* 0x00008000000079c5 */ /* 0x000fc40000010000 */
[----:B0-----:R-:W-:Y:S01]  /*ffa0*/  IMAD.MOV.U32 R214, RZ, RZ, R118 ;  /* 0x000000ffffd67224 */ /* 0x001fe200078e0076 */
[----:B------:R-:W-:Y:S01]  /*ffb0*/  MOV R203, R107 ;  /* 0x0000006b00cb7202 */ /* 0x000fe20000000f00 */
[----:B------:R-:W-:Y:S01]  /*ffc0*/  IMAD.MOV.U32 R215, RZ, RZ, R119 ;  /* 0x000000ffffd77224 */ /* 0x000fe200078e0077 */
[----:B------:R-:W-:Y:S01]  /*ffd0*/  MOV R176, R80 ;  /* 0x0000005000b07202 */ /* 0x000fe20000000f00 */
[----:B------:R-:W-:Y:S01]  /*ffe0*/  IMAD.MOV.U32 R212, RZ, RZ, R116 ;  /* 0x000000ffffd47224 */ /* 0x000fe200078e0074 */
[----:B------:R-:W2:Y:S01]  /*fff0*/  LDL.LU.64 R118, [R1+0x1660] ;  /* 0x0016600001767983 */ /* 0x000ea20000300a00 */
        /* <DEDUP_REMOVED lines=134> */
[----:B------:R-:W-:-:S03]  /*10860*/  IMAD.MOV.U32 R121, RZ, RZ, R25 ;  /* 0x000000ffff797224 */ /* 0x000fc600078e0019 */
[----:B------:R-:W2:Y:S04]  /*10870*/  LDL.LU.64 R28, [R1+0x14f8] ;  /* 0x0014f800011c7983 */ /* 0x000ea80000300a00 */
[----:B------:R-:W2:Y:S04]  /*10880*/  LDL.LU.64 R26, [R1+0x14f0] ;  /* 0x0014f000011a7983 */ /* 0x000ea80000300a00 */
[----:B------:R-:W2:Y:S04]  /*10890*/  LDL.LU.64 R24, [R1+0x14e8] ;  /* 0x0014e80001187983 */ /* 0x000ea80000300a00 */
        /* <DEDUP_REMOVED lines=96> */
[----:B--2---:R-:W-:Y:S01]  /*10ea0*/  WARPGROUP.ARRIVE ;  /* 0x00000000000079c5 */ /* 0x004fe20000000000 */
[----:B------:R-:W-:Y:S01]  /*10eb0*/  UMOV UR10, UR14 ;  /* 0x0000000e000a7c82 */ /* 0x000fe20008000000 */
[----:B------:R-:W-:-:S04]  /*10ec0*/  UMOV UR11, UR15 ;  /* 0x0000000f000b7c82 */ /* 0x000fc80008000000 */
[----:B------:R-:W-:Y:S01]  /*10ed0*/  HGMMA.64x192x16.F32 R24, gdesc[UR8], R24, gsb0 ;  /* 0x02e00000081879f0 */ /* 0x000fe20008000818 */
[----:B------:R-:W-:Y:S02]  /*10ee0*/  UIADD3 UR8, UR17, 0x2, URZ ;  /* 0x0000000211087890 */ /* 0x000fe4000fffe03f */
[----:B------:R-:W-:Y:S01]  /*10ef0*/  UIADD3 UR10, UR18, 0x2, URZ ;  /* 0x00000002120a7890 */ /* 0x000fe2000fffe03f */
[----:B------:R-:W-:Y:S01]  /*10f00*/  UMOV UR9, 0x40000040 ;  /* 0x4000004000097882 */ /* 0x000fe20000000000 */
[----:B------:R-:W-:Y:S01]  /*10f10*/  UMOV UR11, 0x40000040 ;  /* 0x40000040000b7882 */ /* 0x000fe20000000000 */
        /* <DEDUP_REMOVED lines=49> */
[----:B0-----:R-:W2:Y:S04]  /*11230*/  LDL.LU R24, [R1] ;  /* 0x0000000001187983 */ /* 0x001ea80000300800 */
[----:B------:R-:W2:Y:S04]  /*11240*/  LDL.LU R25, [R1+0x4] ;  /* 0x0000040001197983 */ /* 0x000ea80000300800 */
        /* <DEDUP_REMOVED lines=20> */
[----:B------:R-:W2:Y:S01]  /*11390*/  LDL.LU R46, [R1+0x58] ;  /* 0x00005800012e7983 */ /* 0x000ea20000300800 */
[----:B---3--:R-:W-:-:S03]  /*113a0*/  WARPGROUP.ARRIVE ;  /* 0x00000000000079c5 */ /* 0x008fc60000000000 */
[----:B------:R-:W2:Y:S03]  /*113b0*/  LDL.LU R47, [R1+0x5c] ;  /* 0x00005c00012f7983 */ /* 0x000ea60000300800 */
[----:B------:R-:W-:Y:S01]  /*113c0*/  HGMMA.64x192x16.F32 R120, gdesc[UR8], R120, gsb0 ;  /* 0x02e00000087879f0 */ /* 0x000fe20008000878 */
        /* <DEDUP_REMOVED lines=78> */
[----:B------:R-:W-:-:S03]  /*118b0*/  IMAD.MOV.U32 R2, RZ, RZ, R214 ;  /* 0x000000ffff027224 */ /* 0x000fc600078e00d6 */
[----:B------:R-:W-:Y:S01]  /*118c0*/  STL.64 [R1+0x538], R166 ;  /* 0x000538a601007387 */ /* 0x000fe20000100a00 */
[----:B------:R-:W-:-:S03]  /*118d0*/  IMAD.MOV.U32 R0, RZ, RZ, R215 ;  /* 0x000000ffff007224 */ /* 0x000fc600078e00d7 */
[----:B------:R-:W-:Y:S01]  /*118e0*/  STL.64 [R1+0x540], R168 ;  /* 0x000540a801007387 */ /* 0x000fe20000100a00 */
[----:B------:R-:W-:-:S03]  /*118f0*/  IMAD.MOV.U32 R4, RZ, RZ, R212 ;  /* 0x000000ffff047224 */ /* 0x000fc600078e00d4 */
[----:B------:R-:W-:Y:S01]  /*11900*/  STL.64 [R1+0x548], R170 ;  /* 0x000548aa01007387 */ /* 0x000fe20000100a00 */
[----:B------:R-:W-:-:S03]  /*11910*/  IMAD.MOV.U32 R3, RZ, RZ, R213 ;  /* 0x000000ffff037224 */ /* 0x000fc600078e00d5 */
[----:B------:R0:W-:Y:S01]  /*11920*/  STL.64 [R1+0x550], R172 ;  /* 0x000550ac01007387 */ /* 0x0001e20000100a00 */
[----:B------:R-:W-:Y:S02]  /*11930*/  IMAD.MOV.U32 R6, RZ, RZ, R210 ;  /* 0x000000ffff067224 */ /* 0x000fe400078e00d2 */
[----:B------:R-:W-:Y:S01]  /*11940*/  IMAD.MOV.U32 R5, RZ, RZ, R211 ;  /* 0x000000ffff057224 */ /* 0x000fe200078e00d3 */
[----:B------:R-:W3:Y:S01]  /*11950*/  LDL.LU.64 R214, [R1+0x14e0] ;  /* 0x0014e00001d67983 */ /* 0x000ee20000300a00 */
[----:B------:R-:W-:Y:S02]  /*11960*/  IMAD.MOV.U32 R8, RZ, RZ, R208 ;  /* 0x000000ffff087224 */ /* 0x000fe400078e00d0 */
[----:B------:R-:W-:Y:S01]  /*11970*/  IMAD.MOV.U32 R7, RZ, RZ, R209 ;  /* 0x000000ffff077224 */ /* 0x000fe200078e00d1 */
[----:B------:R-:W4:Y:S01]  /*11980*/  LDL.LU.64 R212, [R1+0x14d8] ;  /* 0x0014d80001d47983 */ /* 0x000f220000300a00 */
[----:B------:R-:W-:Y:S02]  /*11990*/  IMAD.MOV.U32 R10, RZ, RZ, R206 ;  /* 0x000000ffff0a7224 */ /* 0x000fe400078e00ce */
[----:B------:R-:W-:Y:S01]  /*119a0*/  IMAD.MOV.U32 R9, RZ, RZ, R207 ;  /* 0x000000ffff097224 */ /* 0x000fe200078e00cf */
[----:B------:R-:W3:Y:S01]  /*119b0*/  LDL.LU.64 R210, [R1+0x14d0] ;  /* 0x0014d00001d27983 */ /* 0x000ee20000300a00 */
[----:B------:R-:W-:-:S02]  /*119c0*/  IMAD.MOV.U32 R12, RZ, RZ, R204 ;  /* 0x000000ffff0c7224 */ /* 0x000fc400078e00cc */
[----:B------:R-:W-:Y:S01]  /*119d0*/  IMAD.MOV.U32 R11, RZ, RZ, R205 ;  /* 0x000000ffff0b7224 */ /* 0x000fe200078e00cd */
[----:B------:R-:W4:Y:S01]  /*119e0*/  LDL.LU.64 R208, [R1+0x14c8] ;  /* 0x0014c80001d07983 */ /* 0x000f220000300a00 */
[----:B------:R-:W-:Y:S01]  /*119f0*/  IMAD.MOV.U32 R14, RZ, RZ, R202 ;  /* 0x000000ffff0e7224 */ /* 0x000fe200078e00ca */
[----:B------:R-:W-:Y:S01]  /*11a00*/  MOV R16, R200 ;  /* 0x000000c800107202 */ /* 0x000fe20000000f00 */
[----:B------:R-:W-:Y:S01]  /*11a10*/  IMAD.MOV.U32 R13, RZ, RZ, R203 ;  /* 0x000000ffff0d7224 */ /* 0x000fe200078e00cb */
[----:B------:R-:W3:Y:S01]  /*11a20*/  LDL.LU.64 R206, [R1+0x14c0] ;  /* 0x0014c00001ce7983 */ /* 0x000ee20000300a00 */
[----:B------:R-:W-:-:S03]  /*11a30*/  IMAD.MOV.U32 R15, RZ, RZ, R201 ;  /* 0x000000ffff0f7224 */ /* 0x000fc600078e00c9 */
[----:B------:R-:W4:Y:S01]  /*11a40*/  LDL.LU.64 R204, [R1+0x14b8] ;  /* 0x0014b80001cc7983 */ /* 0x000f220000300a00 */
        /* <DEDUP_REMOVED lines=9> */
[----:B------:R-:W-:Y:S01]  /*11ae0*/  IMAD.MOV.U32 R94, RZ, RZ, R219 ;  /* 0x000000ffff5e7224 */ /* 0x000fe200078e00db */
[----:B------:R-:W-:Y:S01]  /*11af0*/  MOV R92, R221 ;  /* 0x000000dd005c7202 */ /* 0x000fe20000000f00 */
[----:B------:R-:W-:Y:S01]  /*11b00*/  IMAD.MOV.U32 R95, RZ, RZ, R217 ;  /* 0x000000ffff5f7224 */ /* 0x000fe200078e00d9 */
[----:B------:R-:W4:Y:S01]  /*11b10*/  LDL.LU.64 R196, [R1+0x1498] ;  /* 0x0014980001c47983 */ /* 0x000f220000300a00 */
[----:B------:R-:W-:-:S02]  /*11b20*/  IMAD.MOV.U32 R216, RZ, RZ, R192 ;  /* 0x000000ffffd87224 */ /* 0x000fc400078e00c0 */
        /* <DEDUP_REMOVED lines=9> */
[----:B------:R-:W-:Y:S02]  /*11bc0*/  IMAD.MOV.U32 R221, RZ, RZ, R188 ;  /* 0x000000ffffdd7224 */ /* 0x000fe400078e00bc */
[----:B------:R-:W-:Y:S02]  /*11bd0*/  IMAD.MOV.U32 R220, RZ, RZ, R189 ;  /* 0x000000ffffdc7224 */ /* 0x000fe400078e00bd */
[----:B------:R-:W-:Y:S01]  /*11be0*/  IMAD.MOV.U32 R88, RZ, RZ, R225 ;  /* 0x000000ffff587224 */ /* 0x000fe200078e00e1 */
[----:B------:R-:W4:Y:S01]  /*11bf0*/  LDL.LU.64 R188, [R1+0x1478] ;  /* 0x0014780001bc7983 */ /* 0x000f220000300a00 */
[----:B------:R-:W-:Y:S02]  /*11c00*/  IMAD.MOV.U32 R89, RZ, RZ, R224 ;  /* 0x000000ffff597224 */ /* 0x000fe400078e00e0 */
[----:B------:R-:W-:Y:S02]  /*11c10*/  IMAD.MOV.U32 R223, RZ, RZ, R186 ;  /* 0x000000ffffdf7224 */ /* 0x000fe400078e00ba */
[----:B------:R-:W-:-:S02]  /*11c20*/  IMAD.MOV.U32 R222, RZ, RZ, R187 ;  /* 0x000000ffffde7224 */ /* 0x000fc400078e00bb */
[----:B------:R-:W-:Y:S01]  /*11c30*/  IMAD.MOV.U32 R86, RZ, RZ, R227 ;  /* 0x000000ffff567224 */ /* 0x000fe200078e00e3 */
[----:B------:R-:W3:Y:S01]  /*11c40*/  LDL.LU.64 R186, [R1+0x1470] ;  /* 0x0014700001ba7983 */ /* 0x000ee20000300a00 */
[----:B------:R-:W-:Y:S02]  /*11c50*/  IMAD.MOV.U32 R87, RZ, RZ, R226 ;  /* 0x000000ffff577224 */ /* 0x000fe400078e00e2 */
[----:B------:R-:W-:Y:S02]  /*11c60*/  IMAD.MOV.U32 R225, RZ, RZ, R184 ;  /* 0x000000ffffe17224 */ /* 0x000fe400078e00b8 */
[----:B------:R-:W-:Y:S02]  /*11c70*/  IMAD.MOV.U32 R224, RZ, RZ, R185 ;  /* 0x000000ffffe07224 */ /* 0x000fe400078e00b9 */
[----:B------:R-:W-:Y:S01]  /*11c80*/  IMAD.MOV.U32 R84, RZ, RZ, R229 ;  /* 0x000000ffff547224 */ /* 0x000fe200078e00e5 */
[----:B------:R-:W4:Y:S01]  /*11c90*/  LDL.LU.64 R184, [R1+0x1468] ;  /* 0x0014680001b87983 */ /* 0x000f220000300a00 */
[----:B------:R-:W-:-:S02]  /*11ca0*/  IMAD.MOV.U32 R85, RZ, RZ, R228 ;  /* 0x000000ffff557224 */ /* 0x000fc400078e00e4 */
[----:B------:R-:W-:Y:S02]  /*11cb0*/  IMAD.MOV.U32 R227, RZ, RZ, R182 ;  /* 0x000000ffffe37224 */ /* 0x000fe400078e00b6 */
[----:B------:R-:W-:Y:S02]  /*11cc0*/  IMAD.MOV.U32 R226, RZ, RZ, R183 ;  /* 0x000000ffffe27224 */ /* 0x000fe400078e00b7 */
[----:B------:R-:W-:Y:S01]  /*11cd0*/  IMAD.MOV.U32 R82, RZ, RZ, R231 ;  /* 0x000000ffff527224 */ /* 0x000fe200078e00e7 */
[----:B------:R-:W3:Y:S01]  /*11ce0*/  LDL.LU.64 R182, [R1+0x1460] ;  /* 0x0014600001b67983 */ /* 0x000ee20000300a00 */
[----:B------:R-:W-:Y:S02]  /*11cf0*/  IMAD.MOV.U32 R83, RZ, RZ, R230 ;  /* 0x000000ffff537224 */ /* 0x000fe400078e00e6 */
[----:B------:R-:W-:Y:S02]  /*11d00*/  IMAD.MOV.U32 R229, RZ, RZ, R180 ;  /* 0x000000ffffe57224 */ /* 0x000fe400078e00b4 */
[----:B------:R-:W-:-:S02]  /*11d10*/  IMAD.MOV.U32 R228, RZ, RZ, R181 ;  /* 0x000000ffffe47224 */ /* 0x000fc400078e00b5 */
[----:B------:R-:W-:Y:S01]  /*11d20*/  IMAD.MOV.U32 R80, RZ, RZ, R233 ;  /* 0x000000ffff507224 */ /* 0x000fe200078e00e9 */
[----:B------:R-:W4:Y:S01]  /*11d30*/  LDL.LU.64 R180, [R1+0x1458] ;  /* 0x0014580001b47983 */ /* 0x000f220000300a00 */
[----:B------:R-:W-:Y:S02]  /*11d40*/  IMAD.MOV.U32 R81, RZ, RZ, R232 ;  /* 0x000000ffff517224 */ /* 0x000fe400078e00e8 */
[----:B------:R-:W-:Y:S02]  /*11d50*/  IMAD.MOV.U32 R231, RZ, RZ, R178 ;  /* 0x000000ffffe77224 */ /* 0x000fe400078e00b2 */
        /* <DEDUP_REMOVED lines=8> */
[----:B------:R-:W-:-:S03]  /*11de0*/  IMAD.MOV.U32 R234, RZ, RZ, R175 ;  /* 0x000000ffffea7224 */ /* 0x000fc600078e00af */
[----:B------:R-:W3:Y:S04]  /*11df0*/  LDL.LU.64 R174, [R1+0x1440] ;  /* 0x0014400001ae7983 */ /* 0x000ee80000300a00 */
[----:B0-----:R-:W4:Y:S04]  /*11e00*/  LDL.LU.64 R172, [R1+0x1438] ;  /* 0x0014380001ac7983 */ /* 0x001f280000300a00 */
[----:B------:R-:W3:Y:S04]  /*11e10*/  LDL.LU.64 R170, [R1+0x1430] ;  /* 0x0014300001aa7983 */ /* 0x000ee80000300a00 */
[----:B------:R-:W4:Y:S04]  /*11e20*/  LDL.LU.64 R168, [R1+0x1428] ;  /* 0x0014280001a87983 */ /* 0x000f280000300a00 */
        /* <DEDUP_REMOVED lines=23> */
[----:B------:R-:W4:Y:S01]  /*11fa0*/  LDL.LU.64 R120, [R1+0x1368] ;  /* 0x0013680001787983 */ /* 0x000f220000300a00 */
[----:B------:R-:W-:Y:S01]  /*11fb0*/  UIADD3 UR14, UR18, 0x602, URZ ;  /* 0x00000602120e7890 */ /* 0x000fe2000fffe03f */
[----:B--2---:R-:W-:Y:S01]  /*11fc0*/  WARPGROUP.ARRIVE ;  /* 0x00000000000079c5 */ /* 0x004fe20000000000 */
[----:B------:R-:W-:Y:S01]  /*11fd0*/  UMOV UR12, UR8 ;  /* 0x00000008000c7c82 */ /* 0x000fe20008000000 */
[----:B------:R-:W-:Y:S01]  /*11fe0*/  UMOV UR13, UR9 ;  /* 0x00000009000d7c82 */ /* 0x000fe20008000000 */
[----:B------:R-:W-:-:S05]  /*11ff0*/  UMOV UR15, 0x40000040 ;  /* 0x40000040000f7882 */ /* 0x000fca0000000000 */
[----:B------:R-:W-:Y:S03]  /*12000*/  HGMMA.64x192x16.F32 R24, gdesc[UR12], R24, gsb0 ;  /* 0x02e000000c1879f0 */ /* 0x000fe60008000818 */
[----:B------:R-:W-:Y:S02]  /*12010*/  WARPGROUP.DEPBAR.LE gsb0, 0x0 ;  /* 0x00008000000079c5 */ /* 0x000fe40000010000 */
[----:B------:R4:W-:Y:S04]  /*12020*/  STL.64 [R1], R24 ;  /* 0x0000001801007387 */ /* 0x0009e80000100a00 */
        /* <DEDUP_REMOVED lines=42> */
[----:B------:R2:W-:Y:S01]  /*122d0*/  STL.64 [R1+0x158], R110 ;  /* 0x0001586e01007387 */ /* 0x0005e20000100a00 */
[----:B----4-:R-:W-:-:S03]  /*122e0*/  IMAD.MOV.U32 R24, RZ, RZ, R120 ;  /* 0x000000ffff187224 */ /* 0x010fc600078e0078 */
[----:B------:R4:W-:Y:S01]  /*122f0*/  STL.64 [R1+0x160], R112 ;  /* 0x0001607001007387 */ /* 0x0009e20000100a00 */
[----:B------:R-:W-:-:S03]  /*12300*/  IMAD.MOV.U32 R25, RZ, RZ, R121 ;  /* 0x000000ffff197224 */ /* 0x000fc600078e0079 */
[----:B------:R4:W-:Y:S01]  /*12310*/  STL.64 [R1+0x168], R114 ;  /* 0x0001687201007387 */ /* 0x0009e20000100a00 */
[----:B---3--:R-:W-:-:S03]  /*12320*/  IMAD.MOV.U32 R26, RZ, RZ, R122 ;  /* 0x000000ffff1a7224 */ /* 0x008fc600078e007a */
[----:B------:R3:W-:Y:S01]  /*12330*/  STL.64 [R1+0x170], R116 ;  /* 0x0001707401007387 */ /* 0x0007e20000100a00 */
[----:B------:R-:W-:-:S03]  /*12340*/  IMAD.MOV.U32 R27, RZ, RZ, R123 ;  /* 0x000000ffff1b7224 */ /* 0x000fc600078e007b */
[----:B------:R3:W-:Y:S01]  /*12350*/  STL.64 [R1+0x178], R118 ;  /* 0x0001787601007387 */ /* 0x0007e20000100a00 */
[----:B0-----:R-:W-:-:S03]  /*12360*/  IMAD.MOV.U32 R28, RZ, RZ, R124 ;  /* 0x000000ffff1c7224 */ /* 0x001fc600078e007c */
[----:B------:R-:W3:Y:S01]  /*12370*/  LDL.LU R120, [R1+0x1360] ;  /* 0x0013600001787983 */ /* 0x000ee20000300800 */
[----:B------:R-:W-:-:S03]  /*12380*/  IMAD.MOV.U32 R29, RZ, RZ, R125 ;  /* 0x000000ffff1d7224 */ /* 0x000fc600078e007d */
[----:B------:R-:W3:Y:S01]  /*12390*/  LDL.LU R121, [R1+0x135c] ;  /* 0x00135c0001797983 */ /* 0x000ee20000300800 */
[----:B-1----:R-:W-:-:S03]  /*123a0*/  IMAD.MOV.U32 R30, RZ, RZ, R126 ;  /* 0x000000ffff1e7224 */ /* 0x002fc600078e007e */
[----:B------:R-:W3:Y:S01]  /*123b0*/  LDL.LU R122, [R1+0x1358] ;  /* 0x00135800017a7983 */ /* 0x000ee20000300800 */
[----:B------:R-:W-:-:S03]  /*123c0*/  IMAD.MOV.U32 R31, RZ, RZ, R127 ;  /* 0x000000ffff1f7224 */ /* 0x000fc600078e007f */
[----:B------:R-:W3:Y:S01]  /*123d0*/  LDL.LU R123, [R1+0x1354] ;  /* 0x00135400017b7983 */ /* 0x000ee20000300800 */
[----:B--2---:R-:W-:-:S03]  /*123e0*/  IMAD.MOV.U32 R32, RZ, RZ, R128 ;  /* 0x000000ffff207224 */ /* 0x004fc600078e0080 */
        /* <DEDUP_REMOVED lines=167> */
[----:B---3--:R-:W-:-:S03]  /*12e60*/  MOV R116, R212 ;  /* 0x000000d400747202 */ /* 0x008fc60000000f00 */
[----:B------:R-:W2:Y:S01]  /*12e70*/  LDL.LU R208, [R1+0x1200] ;  /* 0x0012000001d07983 */ /* 0x000ea20000300800 */
[----:B------:R-:W-:-:S03]  /*12e80*/  IMAD.MOV.U32 R117, RZ, RZ, R213 ;  /* 0x000000ffff757224 */ /* 0x000fc600078e00d5 */
[----:B------:R-:W2:Y:S01]  /*12e90*/  LDL.LU R209, [R1+0x11fc] ;  /* 0x0011fc0001d17983 */ /* 0x000ea20000300800 */
[----:B------:R-:W-:-:S03]  /*12ea0*/  IMAD.MOV.U32 R118, RZ, RZ, R214 ;  /* 0x000000ffff767224 */ /* 0x000fc600078e00d6 */
        /* <DEDUP_REMOVED lines=774> */
[----:B------:R-:W-:Y:S01]  /*15f10*/  MOV R224, R88 ;  /* 0x0000005800e07202 */ /* 0x000fe20000000f00 */
[----:B------:R-:W-:Y:S01]  /*15f20*/  IMAD.MOV.U32 R223, RZ, RZ, R87 ;  /* 0x000000ffffdf7224 */ /* 0x000fe200078e0057 */
        /* <DEDUP_REMOVED lines=316> */
[----:B------:R-:W-:Y:S02]  /*172f0*/  IMAD.MOV.U32 R220, RZ, RZ, R39 ;  /* 0x000000ffffdc7224 */ /* 0x000fe400078e0027 */
[----:B------:R-:W-:Y:S01]  /*17300*/  IMAD.MOV.U32 R15, RZ, RZ, R224 ;  /* 0x000000ffff0f7224 */ /* 0x000fe200078e00e0 */
[----:B------:R-:W2:Y:S01]  /*17310*/  LDL.LU.64 R38, [R1+0xc60] ;  /* 0x000c600001267983 */ /* 0x000ea20000300a00 */
[----:B------:R-:W-:Y:S02]  /*17320*/  IMAD.MOV.U32 R14, RZ, RZ, R225 ;  /* 0x000000ffff0e7224 */ /* 0x000fe400078e00e1 */
[----:B------:R-:W-:-:S02]  /*17330*/  IMAD.MOV.U32 R223, RZ, RZ, R36 ;  /* 0x000000ffffdf7224 */ /* 0x000fc400078e0024 */
[----:B------:R-:W-:Y:S01]  /*17340*/  IMAD.MOV.U32 R222, RZ, RZ, R37 ;  /* 0x000000ffffde7224 */ /* 0x000fe200078e0025 */
[----:B------:R-:W-:Y:S01]  /*17350*/  MOV R11, R228 ;  /* 0x000000e4000b7202 */ /* 0x000fe20000000f00 */
        /* <DEDUP_REMOVED lines=81> */
[----:B0-----:R-:W-:Y:S01]  /*17870*/  IMAD.MOV.U32 R30, RZ, RZ, R229 ;  /* 0x000000ffff1e7224 */ /* 0x001fe200078e00e5 */
[----:B-1----:R-:W-:Y:S01]  /*17880*/  MOV R28, R231 ;  /* 0x000000e7001c7202 */ /* 0x002fe20000000f00 */
[----:B------:R-:W-:-:S02]  /*17890*/  IMAD.MOV.U32 R29, RZ, RZ, R230 ;  /* 0x000000ffff1d7224 */ /* 0x000fc400078e00e6 */
[----:B--2---:R-:W-:Y:S02]  /*178a0*/  IMAD.MOV.U32 R26, RZ, RZ, R233 ;  /* 0x000000ffff1a7224 */ /* 0x004fe400078e00e9 */
[----:B---3--:R-:W-:Y:S02]  /*178b0*/  IMAD.MOV.U32 R24, RZ, RZ, R235 ;  /* 0x000000ffff187224 */ /* 0x008fe400078e00eb */
[----:B------:R-:W2:Y:S01]  /*178c0*/  LDL.LU R235, [R1+0xc24] ;  /* 0x000c240001eb7983 */ /* 0x000ea20000300800 */
[----:B------:R-:W-:Y:S02]  /*178d0*/  IMAD.MOV.U32 R25, RZ, RZ, R234 ;  /* 0x000000ffff197224 */ /* 0x000fe400078e00ea */
[----:B------:R-:W-:Y:S01]  /*178e0*/  IMAD.MOV.U32 R27, RZ, RZ, R232 ;  /* 0x000000ffff1b7224 */ /* 0x000fe200078e00e8 */
[----:B------:R-:W2:Y:S04]  /*178f0*/  LDL.LU R234, [R1+0xc20] ;  /* 0x000c200001ea7983 */ /* 0x000ea80000300800 */
        /* <DEDUP_REMOVED lines=45> */
[----:B------:R-:W-:-:S03]  /*17bd0*/  MOV R109, R150 ;  /* 0x00000096006d7202 */ /* 0x000fc60000000f00 */
        /* <DEDUP_REMOVED lines=53> */
[----:B------:R-:W-:-:S03]  /*17f30*/  MOV R82, R177 ;  /* 0x000000b100527202 */ /* 0x000fc60000000f00 */
        /* <DEDUP_REMOVED lines=359> */
[----:B------:R0:W5:Y:S04]  /*195b0*/  LDL.LU R17, [R1+0xbd8] ;  /* 0x000bd80001117983 */ /* 0x0001680000300800 */
[----:B------:R0:W5:Y:S01]  /*195c0*/  LDL.LU R16, [R1+0xbd4] ;  /* 0x000bd40001107983 */ /* 0x0001620000300800 */
[----:B------:R-:W-:-:S03]  /*195d0*/  WARPGROUP.DEPBAR.LE gsb0, 0x0 ;  /* 0x00008000000079c5 */ /* 0x000fc60000010000 */
[----:B------:R0:W5:Y:S04]  /*195e0*/  LDL.LU R4, [R1+0xbd0] ;  /* 0x000bd00001047983 */ /* 0x0001680000300800 */
        /* <DEDUP_REMOVED lines=423> */
[----:B------:R-:W-:Y:S01]  /*1b060*/  BPT.TRAP 0x1 ;  /* 0x000000040000795c */ /* 0x000fe20000300000 */
.L_x_27:
[----:B------:R-:W2:Y:S04]  /*1b070*/  LDL R3, [R1+0x600] ;  /* 0x0006000001037983 */ /* 0x000ea80000100800 */
[----:B------:R-:W3:Y:S01]  /*1b080*/  LDL R5, [R1+0x604] ;  /* 0x0006040001057983 */ /* 0x000ee20000100800 */
[----:B------:R-:W-:Y:S01]  /*1b090*/  UISETP.GT.U32.AND UP0, UPT, UR38, 0x1, UPT ;  /* 0x000000012600788c */ /* 0x000fe2000bf04070 */
[----:B--2---:R-:W-:Y:S01]  /*1b0a0*/  ISETP.NE.AND P1, PT, R3, RZ, PT ;  /* 0x000000ff0300720c */ /* 0x004fe20003f25270 */
[----:B------:R-:W-:-:S12]  /*1b0b0*/  IMAD.U32 R3, RZ, RZ, UR6 ;  /* 0x00000006ff037e24 */ /* 0x000fd8000f8e00ff */
[----:B------:R-:W-:-:S05]  /*1b0c0*/  @P1 LEA R3, R3, UR44, 0x3 ;  /* 0x0000002c03031c11 */ /* 0x000fca000f8e18ff */
[----:B------:R-:W-:-:S05]  /*1b0d0*/  @P1 VIADD R3, R3, 0x10 ;  /* 0x0000001003031836 */ /* 0x000fca0000000000 */
[----:B---3--:R-:W-:-:S04]  /*1b0e0*/  @P1 PRMT R3, R5, 0x654, R3 ;  /* 0x0000065405031816 */ /* 0x008fc80000000003 */
[----:B------:R0:W-:Y:S01]  /*1b0f0*/  @P1 SYNCS.ARRIVE.TRANS64.RED.A1T0 RZ, [R3+URZ], RZ ;  /* 0x000000ff03ff19a7 */ /* 0x0001e2000810043f */
[----:B------:R-:W-:-:S13]  /*1b100*/  PLOP3.LUT P1, PT, PT, PT, UP0, 0x80, 0x0 ;  /* 0x000000000000781c */ /* 0x000fda0003f2f008 */
[----:B0-----:R-:W-:Y:S05]  /*1b110*/  @P1 BRA `(.L_x_28) ;  /* 0x0000000000041947 */ /* 0x001fea0003800000 */
[----:B------:R-:W-:Y:S01]  /*1b120*/  BPT.TRAP 0x1 ;  /* 0x000000040000795c */ /* 0x000fe20000300000 */
.L_x_28:
[----:B------:R-:W-:Y:S02]  /*1b130*/  UISETP.GT.AND UP2, UPT, UR7, 0x1, UPT ;  /* 0x000000010700788c */ /* 0x000fe4000bf44270 */
[----:B------:R-:W-:Y:S02]  /*1b140*/  UIADD3 UR16, UR16, 0x1, URZ ;  /* 0x0000000110107890 */ /* 0x000fe4000fffe03f */
[----:B------:R-:W-:Y:S02]  /*1b150*/  UIADD3 UR6, UR6, 0x1, URZ ;  /* 0x0000000106067890 */ /* 0x000fe4000fffe03f */
[----:B------:R-:W-:Y:S01]  /*1b160*/  PLOP3.LUT P1, PT, PT, PT, UP2, 0x80, 0x0 ;  /* 0x000000000000781c */ /* 0x000fe20003f2f028 */
[----:B------:R-:W-:Y:S02]  /*1b170*/  UISETP.NE.AND UP0, UPT, UR16, 0x2, UPT ;  /* 0x000000021000788c */ /* 0x000fe4000bf05270 */
[----:B------:R-:W-:Y:S02]  /*1b180*/  UISETP.NE.AND UP1, UPT, UR6, 0x2, UPT ;  /* 0x000000020600788c */ /* 0x000fe4000bf25270 */
[----:B------:R-:W-:-:S02]  /*1b190*/  USEL UR8, URZ, 0x1, UP0 ;  /* 0x000000013f087887 */ /* 0x000fc40008000000 */
[----:B------:R-:W-:Y:S02]  /*1b1a0*/  UIADD3 UR7, UR7, -0x1, URZ ;  /* 0xffffffff07077890 */ /* 0x000fe4000fffe03f */
[----:B------:R-:W-:Y:S02]  /*1b1b0*/  USEL UR16, UR16, URZ, UP0 ;  /* 0x0000003f10107287 */ /* 0x000fe40008000000 */
[----:B------:R-:W-:Y:S01]  /*1b1c0*/  USEL UR6, UR6, URZ, UP1 ;  /* 0x0000003f06067287 */ /* 0x000fe20008800000 */
[----:B-----5:R-:W-:Y:S01]  /*1b1d0*/  LOP3.LUT R0, R0, UR8, RZ, 0x3c, !PT ;  /* 0x0000000800007c12 */ /* 0x020fe2000f8e3cff */
[----:B------:R-:W-:Y:S10]  /*1b1e0*/  @P1 BRA `(.L_x_29) ;  /* 0xffffff2400581947 */ /* 0x000ff4000383ffff */
.L_x_22:
[----:B------:R-:W0:Y:S02]  /*1b1f0*/  LDC R0, c[0x0][0x28c] ;  /* 0x0000a300ff007b82 */ /* 0x000e240000000800 */
[----:B0-----:R-:W-:-:S13]  /*1b200*/  ISETP.GE.AND P1, PT, R0, 0x1, PT ;  /* 0x000000010000780c */ /* 0x001fda0003f26270 */
[----:B------:R-:W-:Y:S05]  /*1b210*/  @!P1 BRA `(.L_x_30) ;  /* 0x0000000000449947 */ /* 0x000fea0003800000 */
[----:B------:R-:W-:Y:S05]  /*1b220*/  @!P0 BRA `(.L_x_31) ;  /* 0x0000000000048947 */ /* 0x000fea0003800000 */
[----:B------:R-:W-:Y:S01]  /*1b230*/  BPT.TRAP 0x1 ;  /* 0x000000040000795c */ /* 0x000fe20000300000 */
.L_x_31:
[----:B------:R-:W2:Y:S04]  /*1b240*/  LDL R0, [R1+0x600] ;  /* 0x0006000001007983 */ /* 0x000ea80000100800 */
[----:B------:R-:W3:Y:S01]  /*1b250*/  LDL R3, [R1+0x604] ;  /* 0x0006040001037983 */ /* 0x000ee20000100800 */
[----:B------:R-:W-:Y:S01]  /*1b260*/  UISETP.GT.U32.AND UP0, UPT, UR38, 0x1, UPT ;  /* 0x000000012600788c */ /* 0x000fe2000bf04070 */
[----:B--2---:R-:W-:Y:S01]  /*1b270*/  ISETP.NE.AND P0, PT, R0, RZ, PT ;  /* 0x000000ff0000720c */ /* 0x004fe20003f05270 */
[----:B---3--:R-:W-:-:S12]  /*1b280*/  IMAD.MOV.U32 R5, RZ, RZ, R3 ;  /* 0x000000ffff057224 */ /* 0x008fd800078e0003 */
[----:B-----5:R-:W-:-:S04]  /*1b290*/  @P0 VIADD R0, R4, UR37 ;  /* 0x0000002504000c36 */ /* 0x020fc80008000000 */
[----:B------:R-:W-:Y:S02]  /*1b2a0*/  @P0 IMAD.SHL.U32 R0, R0, 0x8, RZ ;  /* 0x0000000800000824 */ /* 0x000fe400078e00ff */
[----:B------:R-:W-:-:S03]  /*1b2b0*/  IMAD.U32 R3, RZ, RZ, UR44 ;  /* 0x0000002cff037e24 */ /* 0x000fc6000f8e00ff */
[----:B------:R-:W-:-:S04]  /*1b2c0*/  @P0 LOP3.LUT R0, R0, 0x8, RZ, 0xc0, !PT ;  /* 0x0000000800000812 */ /* 0x000fc800078ec0ff */
[----:B------:R-:W-:-:S04]  /*1b2d0*/  @P0 IADD3 R0, R3, 0x10, R0 ;  /* 0x0000001003000810 */ /* 0x000fc80007ffe000 */
[----:B------:R-:W-:-:S04]  /*1b2e0*/  @P0 PRMT R0, R5, 0x654, R0 ;  /* 0x0000065405000816 */ /* 0x000fc80000000000 */
[----:B------:R0:W-:Y:S01]  /*1b2f0*/  @P0 SYNCS.ARRIVE.TRANS64.RED.A1T0 RZ, [R0+URZ], RZ ;  /* 0x000000ff00ff09a7 */ /* 0x0001e2000810043f */
[----:B------:R-:W-:-:S13]  /*1b300*/  PLOP3.LUT P0, PT, PT, PT, UP0, 0x80, 0x0 ;  /* 0x000000000000781c */ /* 0x000fda0003f0f008 */
[----:B0-----:R-:W-:Y:S05]  /*1b310*/  @P0 BRA `(.L_x_30) ;  /* 0x0000000000040947 */ /* 0x001fea0003800000 */
[----:B------:R-:W-:Y:S01]  /*1b320*/  BPT.TRAP 0x1 ;  /* 0x000000040000795c */ /* 0x000fe20000300000 */
.L_x_30:
[----:B------:R-:W0:Y:S01]  /*1b330*/  S2R R6, SR_TID.X ;  /* 0x0000000000067919 */ /* 0x000e220000002100 */
[----:B------:R-:W-:Y:S01]  /*1b340*/  UIMAD UR41, UR41, 0x180, URZ ;  /* 0x00000180292978a4 */ /* 0x000fe2000f8e023f */
[----:B------:R-:W-:Y:S01]  /*1b350*/  ULDC UR8, c[0x0][0x288] ;  /* 0x0000a20000087ab9 */ /* 0x000fe20000000800 */
[----:B------:R-:W-:Y:S02]  /*1b360*/  UIADD3 UR37, UR43, UR37, URZ ;  /* 0x000000252b257290 */ /* 0x000fe4000fffe03f */
[----:B------:R-:W-:Y:S02]  /*1b370*/  UIMAD.WIDE UR6, UR40, 0x180, URZ ;  /* 0x00000180280678a5 */ /* 0x000fe4000f8e023f */
[----:B------:R-:W-:Y:S01]  /*1b380*/  IMAD.U32 R12, RZ, RZ, UR41 ;  /* 0x00000029ff0c7e24 */ /* 0x000fe2000f8e00ff */
[----:B------:R-:W-:Y:S02]  /*1b390*/  UIMAD UR40, UR40, 0x180, URZ ;  /* 0x00000180282878a4 */ /* 0x000fe4000f8e023f */
[----:B------:R-:W-:Y:S01]  /*1b3a0*/  UISETP.GE.AND UP2, UPT, UR41, UR8, UPT ;  /* 0x000000082900728c */ /* 0x000fe2000bf46270 */
[----:B------:R-:W-:Y:S01]  /*1b3b0*/  ULDC UR9, c[0x0][0x284] ;  /* 0x0000a10000097ab9 */ /* 0x000fe20000000800 */
[----:B------:R-:W-:-:S02]  /*1b3c0*/  USHF.R.U32.HI UR4, URZ, 0x1, UR37 ;  /* 0x000000013f047899 */ /* 0x000fc40008011625 */
[----:B------:R-:W-:Y:S02]  /*1b3d0*/  UISETP.GE.OR UP2, UPT, UR40, UR9, UP2 ;  /* 0x000000092800728c */ /* 0x000fe40009746670 */
[----:B------:R-:W-:Y:S02]  /*1b3e0*/  ULOP3.LUT UR4, UR4, 0x1, URZ, 0xc0, !UPT ;  /* 0x0000000104047892 */ /* 0x000fe4000f8ec03f */
[----:B------:R-:W-:Y:S01]  /*1b3f0*/  USHF.R.S32.HI UR12, URZ, 0x1f, UR42 ;  /* 0x0000001f3f0c7899 */ /* 0x000fe2000801142a */
[----:B------:R-:W-:Y:S01]  /*1b400*/  ULDC.64 UR10, c[0x0][0x5d0] ;  /* 0x00017400000a7ab9 */ /* 0x000fe20000000a00 */
[----:B------:R-:W-:Y:S01]  /*1b410*/  UISETP.GT.U32.AND UP1, UPT, UR37, 0x1, UPT ;  /* 0x000000012500788c */ /* 0x000fe2000bf24070 */
[----:B------:R-:W-:Y:S01]  /*1b420*/  PLOP3.LUT P0, PT, PT, PT, UP2, 0x80, 0x0 ;  /* 0x000000000000781c */ /* 0x000fe20003f0f028 */
[----:B------:R-:W-:Y:S02]  /*1b430*/  UISETP.NE.U32.AND UP0, UPT, UR4, 0x1, UPT ;  /* 0x000000010400788c */ /* 0x000fe4000bf05070 */
[----:B------:R-:W-:-:S02]  /*1b440*/  UIMAD UR5, UR12, UR10, URZ ;  /* 0x0000000a0c0572a4 */ /* 0x000fc4000f8e023f */
[----:B------:R-:W-:Y:S02]  /*1b450*/  UISETP.LT.U32.AND UP1, UPT, UR43, 0x2, UP1 ;  /* 0x000000022b00788c */ /* 0x000fe40008f21070 */
[----:B------:R-:W-:Y:S01]  /*1b460*/  UISETP.GT.U32.AND UP0, UPT, UR43, 0x1, !UP0 ;  /* 0x000000012b00788c */ /* 0x000fe2000c704070 */
[--C-:B0-----:R-:W-:Y:S01]  /*1b470*/  SHF.R.U32.HI R3, RZ, 0x7, R6.reuse ;  /* 0x00000007ff037819 */ /* 0x101fe20000011606 */
[C---:B------:R-:W-:Y:S01]  /*1b480*/  IMAD.SHL.U32 R13, R6.reuse, 0x2, RZ ;  /* 0x00000002060d7824 */ /* 0x040fe200078e00ff */
[----:B-----5:R-:W-:Y:S01]  /*1b490*/  SHF.R.U32.HI R4, RZ, 0x2, R6 ;  /* 0x00000002ff047819 */ /* 0x020fe20000011606 */
[----:B------:R-:W-:Y:S01]  /*1b4a0*/  UIMAD UR5, UR42, UR11, UR5 ;  /* 0x0000000b2a0572a4 */ /* 0x000fe2000f8e0205 */
[----:B------:R-:W-:Y:S01]  /*1b4b0*/  LOP3.LUT R5, R6, 0x60, RZ, 0xc0, !PT ;  /* 0x0000006006057812 */ /* 0x000fe200078ec0ff */
[----:B------:R-:W-:Y:S01]  /*1b4c0*/  USEL UR4, URZ, 0x1, !UP0 ;  /* 0x000000013f047887 */ /* 0x000fe2000c000000 */
[----:B------:R-:W-:Y:S01]  /*1b4d0*/  LOP3.LUT R3, R3, 0x1, RZ, 0xc0, !PT ;  /* 0x0000000103037812 */ /* 0x000fe200078ec0ff */
[----:B------:R-:W-:Y:S01]  /*1b4e0*/  ULOP3.LUT UR37, UR37, 0x1, URZ, 0xc0, !UPT ;  /* 0x0000000125257892 */ /* 0x000fe2000f8ec03f */
[----:B------:R-:W-:-:S02]  /*1b4f0*/  LOP3.LUT R4, R4, 0x7, RZ, 0xc0, !PT ;  /* 0x0000000704047812 */ /* 0x000fc400078ec0ff */
[----:B------:R-:W-:Y:S01]  /*1b500*/  SHF.R.U32.HI R5, RZ, 0x1, R5 ;  /* 0x00000001ff057819 */ /* 0x000fe20000011605 */
[C---:B------:R-:W-:Y:S01]  /*1b510*/  IMAD.SHL.U32 R10, R3.reuse, 0x40, RZ ;  /* 0x00000040030a7824 */ /* 0x040fe200078e00ff */
[----:B------:R-:W-:Y:S02]  /*1b520*/  LOP3.LUT R12, R12, 0x6, R13, 0xf8, !PT ;  /* 0x000000060c0c7812 */ /* 0x000fe400078ef80d */
[--C-:B------:R-:W-:Y:S02]  /*1b530*/  IADD3 R0, RZ, -R5, -R4.reuse ;  /* 0x80000005ff007210 */ /* 0x100fe40007ffe804 */
[----:B------:R-:W-:Y:S01]  /*1b540*/  LOP3.LUT R10, R10, 0x40, R4, 0xe2, !PT ;  /* 0x000000400a0a7812 */ /* 0x000fe200078ee204 */
[----:B------:R-:W-:Y:S01]  /*1b550*/  IMAD.MOV.U32 R4, RZ, RZ, -0x2 ;  /* 0xfffffffeff047424 */ /* 0x000fe200078e00ff */
[----:B------:R-:W-:Y:S01]  /*1b560*/  SHF.R.S32.HI R13, RZ, 0x1f, R12 ;  /* 0x0000001fff0d7819 */ /* 0x000fe2000001140c */
[----:B------:R-:W-:Y:S01]  /*1b570*/  IMAD R0, R3, -0x40, R0 ;  /* 0xffffffc003007824 */ /* 0x000fe200078e0200 */
[----:B------:R-:W-:Y:S01]  /*1b580*/  LOP3.LUT R3, R6, 0x3, RZ, 0xc0, !PT ;  /* 0x0000000306037812 */ /* 0x000fe200078ec0ff */
[----:B------:R-:W-:Y:S01]  /*1b590*/  IMAD.U32 R6, RZ, RZ, UR10 ;  /* 0x0000000aff067e24 */ /* 0x000fe2000f8e00ff */
[----:B------:R-:W-:-:S03]  /*1b5a0*/  LOP3.LUT R10, R10, UR6, R5, 0xfe, !PT ;  /* 0x000000060a0a7c12 */ /* 0x000fc6000f8efe05 */
[----:B------:R-:W-:Y:S01]  /*1b5b0*/  IMAD R3, R3, R4, UR8 ;  /* 0x0000000803037e24 */ /* 0x000fe2000f8e0204 */
[----:B------:R-:W-:Y:S01]  /*1b5c0*/  USEL UR8, URZ, 0x1, !UP1 ;  /* 0x000000013f087887 */ /* 0x000fe2000c800000 */
[----:B------:R-:W-:Y:S02]  /*1b5d0*/  IMAD.U32 R4, RZ, RZ, UR9 ;  /* 0x00000009ff047e24 */ /* 0x000fe4000f8e00ff */
[----:B------:R-:W-:Y:S01]  /*1b5e0*/  IMAD.WIDE.U32 R6, R6, UR42, R12 ;  /* 0x0000002a06067c25 */ /* 0x000fe2000f8e000c */
[----:B------:R-:W-:Y:S02]  /*1b5f0*/  ULOP3.LUT UR36, UR4, UR36, UR8, 0x96, !UPT ;  /* 0x0000002404247292 */ /* 0x000fe4000f8e9608 */
[----:B------:R-:W-:Y:S01]  /*1b600*/  IADD3 R0, R4, -UR40, R0 ;  /* 0x8000002804007c10 */ /* 0x000fe2000fffe000 */
[----:B------:R-:W-:Y:S01]  /*1b610*/  VIADD R7, R7, UR5 ;  /* 0x0000000507077c36 */ /* 0x000fe20008000000 */
[----:B------:R-:W-:Y:S01]  /*1b620*/  UMOV UR40, 0xffffffff ;  /* 0xffffffff00287882 */ /* 0x000fe20000000000 */
[----:B------:R-:W-:Y:S01]  /*1b630*/  VIADD R3, R3, -UR41 ;  /* 0x8000002903037c36 */ /* 0x000fe20008000000 */
[----:B------:R-:W-:Y:S06]  /*1b640*/  @P0 BRA `(.L_x_32) ;  /* 0x0000027000940947 */ /* 0x000fec0003800000 */
[----:B------:R-:W-:Y:S01]  /*1b650*/  FSETP.NEU.AND P0, PT, R16, RZ, PT ;  /* 0x000000ff1000720b */ /* 0x000fe20003f0d000 */
[----:B------:R-:W-:Y:S01]  /*1b660*/  ULDC.64 UR8, c[0x0][0x5c8] ;  /* 0x0001720000087ab9 */ /* 0x000fe20000000a00 */
[----:B------:R-:W-:Y:S01]  /*1b670*/  ISETP.GT.AND P5, PT, R3, RZ, PT ;  /* 0x000000ff0300720c */ /* 0x000fe20003fa4270 */
[----:B------:R-:W-:Y:S01]  /*1b680*/  UIMAD UR4, UR7, UR8, URZ ;  /* 0x00000008070472a4 */ /* 0x000fe2000f8e023f */
[----:B------:R-:W-:Y:S01]  /*1b690*/  IMAD.U32 R19, RZ, RZ, UR9 ;  /* 0x00000009ff137e24 */ /* 0x000fe2000f8e00ff */
[----:B------:R-:W-:Y:S01]  /*1b6a0*/  BSSY B0, `(.L_x_32) ;  /* 0x000271f000007945 */ /* 0x000fe20003800000 */
[----:B------:R-:W-:Y:S01]  /*1b6b0*/  IMAD.WIDE.U32 R6, R10, UR8, R6 ;  /* 0x000000080a067c25 */ /* 0x000fe2000f8e0006 */
[----:B------:R-:W-:-:S03]  /*1b6c0*/  ISETP.GT.AND P1, PT, R0, RZ, P5 ;  /* 0x000000ff0000720c */ /* 0x000fc60002f24270 */
[----:B------:R-:W-:-:S04]  /*1b6d0*/  IMAD R19, R10, R19, UR4 ;  /* 0x000000040a137e24 */ /* 0x000fc8000f8e0213 */
[----:B------:R-:W-:Y:S01]  /*1b6e0*/  IMAD.IADD R19, R7, 0x1, R19 ;  /* 0x0000000107137824 */ /* 0x000fe200078e0213 */
[----:B------:R-:W-:Y:S06]  /*1b6f0*/  @!P0 BRA `(.L_x_33) ;  /* 0x000001a800fc8947 */ /* 0x000fec0003800000 */
[----:B------:R-:W0:Y:S01]  /*1b700*/  LDC.64 R220, c[0x0][0x5b8] ;  /* 0x00016e00ffdc7b82 */ /* 0x000e220000000a00 */
[----:B------:R-:W2:Y:S01]  /*1b710*/  LDL.LU R20, [R1+0x480] ;  /* 0x0004800001147983 */ /* 0x000ea20000300800 */
[----:B------:R-:W-:-:S06]  /*1b720*/  ULDC.64 UR4, c[0x0][0x5c0] ;  /* 0x0001700000047ab9 */ /* 0x000fcc0000000a00 */
[----:B------:R-:W1:Y:S08]  /*1b730*/  LDC.64 R8, c[0x0][0x5b0] ;  /* 0x00016c00ff087b82 */ /* 0x000e700000000a00 */
[----:B------:R-:W3:Y:S01]  /*1b740*/  LDC.64 R22, c[0x0][0x5a8] ;  /* 0x00016a00ff167b82 */ /* 0x000ee20000000a00 */
[C---:B0-----:R-:W-:Y:S02]  /*1b750*/  IMAD R219, R220.reuse, UR12, RZ ;  /* 0x0000000cdcdb7c24 */ /* 0x041fe4000f8e02ff */
[----:B------:R-:W-:-:S04]  /*1b760*/  IMAD.WIDE.U32 R222, R220, UR42, R12 ;  /* 0x0000002adcde7c25 */ /* 0x000fc8000f8e000c */
[----:B------:R-:W-:Y:S02]  /*1b770*/  IMAD R219, R221, UR42, R219 ;  /* 0x0000002adddb7c24 */ /* 0x000fe4000f8e02db */
[----:B-1----:R-:W-:Y:S02]  /*1b780*/  IMAD R18, R8, UR7, RZ ;  /* 0x0000000708127c24 */ /* 0x002fe4000f8e02ff */
[----:B------:R-:W-:Y:S02]  /*1b790*/  IMAD.IADD R217, R223, 0x1, R219 ;  /* 0x00000001dfd97824 */ /* 0x000fe400078e02db */
[----:B------:R-:W-:Y:S02]  /*1b7a0*/  IMAD.MOV.U32 R216, RZ, RZ, R222 ;  /* 0x000000ffffd87224 */ /* 0x000fe400078e00de */
[C---:B------:R-:W-:Y:S02]  /*1b7b0*/  IMAD R18, R10.reuse, R9, R18 ;  /* 0x000000090a127224 */ /* 0x040fe400078e0212 */
[----:B------:R-:W-:-:S04]  /*1b7c0*/  IMAD.WIDE.U32 R4, R10, R8, R216 ;  /* 0x000000080a047225 */ /* 0x000fc800078e00d8 */
[----:B------:R-:W-:Y:S01]  /*1b7d0*/  IMAD.IADD R5, R5, 0x1, R18 ;  /* 0x0000000105057824 */ /* 0x000fe200078e0212 */
[----:B---3--:R-:W-:-:S04]  /*1b7e0*/  LEA R14, P0, R4, R22, 0x1 ;  /* 0x00000016040e7211 */ /* 0x008fc800078008ff */
[----:B------:R-:W-:-:S05]  /*1b7f0*/  LEA.HI.X R15, R4, R23, R5, 0x1, P0 ;  /* 0x00000017040f7211 */ /* 0x000fca00000f0c05 */
[----:B------:R-:W3:Y:S01]  /*1b800*/  @P1 LDG.E.LTC128B.U16 R11, desc[UR46][R14.64] ;  /* 0x0000002e0e0b1981 */ /* 0x000ee2000c1e1520 */
[----:B------:R-:W-:Y:S01]  /*1b810*/  ISETP.GT.AND P2, PT, R3, 0x1, PT ;  /* 0x000000010300780c */ /* 0x000fe20003f44270 */
[----:B------:R-:W-:Y:S01]  /*1b820*/  BSSY B1, `(.L_x_34) ;  /* 0x0000013000017945 */ /* 0x000fe20003800000 */
[----:B------:R-:W-:-:S11]  /*1b830*/  LOP3.LUT R17, R17, 0xfffffffd, RZ, 0xc0, !PT ;  /* 0xfffffffd11117812 */ /* 0x000fd600078ec0ff */
[----:B------:R-:W-:Y:S01]  /*1b840*/  @P2 LOP3.LUT R17, R17, 0x2, RZ, 0xfc, !PT ;  /* 0x0000000211112812 */ /* 0x000fe200078efcff */
[----:B---3--:R-:W-:-:S05]  /*1b850*/  HADD2.F32 R4, -RZ, R11.H0_H0 ;  /* 0x2000000bff047230 */ /* 0x008fca0000004100 */
[----:B------:R-:W-:-:S04]  /*1b860*/  FMUL R4, R4, R16 ;  /* 0x0000001004047220 */ /* 0x000fc80000400000 */
[----:B--2---:R-:W-:Y:S01]  /*1b870*/  FFMA R7, R20, R2, R4 ;  /* 0x0000000214077223 */ /* 0x004fe20000000004 */
[----:B------:R-:W-:-:S04]  /*1b880*/  LEA R4, P0, R6, UR4, 0x1 ;  /* 0x0000000406047c11 */ /* 0x000fc8000f8008ff */
[----:B------:R-:W-:Y:S02]  /*1b890*/  LEA.HI.X R5, R6, UR5, R19, 0x1, P0 ;  /* 0x0000000506057c11 */ /* 0x000fe400080f0c13 */
[----:B------:R-:W-:-:S05]  /*1b8a0*/  F2FP.F16.F32.PACK_AB R6, RZ, R7 ;  /* 0x00000007ff06723e */ /* 0x000fca00000000ff */
[----:B------:R0:W-:Y:S02]  /*1b8b0*/  @P1 STG.E.U16 desc[UR46][R4.64], R6 ;  /* 0x0000000604001986 */ /* 0x0001e4000c10152e */
[----:B0-----:R-:W-:-:S04]  /*1b8c0*/  IMAD.WIDE.U32 R6, R10, R8, R12 ;  /* 0x000000080a067225 */ /* 0x001fc800078e000c */
[----:B------:R-:W-:Y:S02]  /*1b8d0*/  IMAD.IADD R7, R18, 0x1, R7 ;  /* 0x0000000112077824 */ /* 0x000fe400078e0207 */
[----:B------:R-:W-:-:S05]  /*1b8e0*/  IMAD.WIDE.U32 R6, R220, UR42, R6 ;  /* 0x0000002adc067c25 */ /* 0x000fca000f8e0006 */
[----:B------:R-:W-:Y:S02]  /*1b8f0*/  IADD3 R7, R219, R7, RZ ;  /* 0x00000007db077210 */ /* 0x000fe40007ffe0ff */
[----:B------:R-:W-:-:S04]  /*1b900*/  LEA R20, P0, R6, R22, 0x1 ;  /* 0x0000001606147211 */ /* 0x000fc800078008ff */
[----:B------:R-:W-:Y:S02]  /*1b910*/  LEA.HI.X R21, R6, R23, R7, 0x1, P0 ;  /* 0x0000001706157211 */ /* 0x000fe400000f0c07 */
[----:B------:R-:W-:-:S13]  /*1b920*/  ISETP.GT.AND P0, PT, R0, RZ, P2 ;  /* 0x000000ff0000720c */ /* 0x000fda0001704270 */
[----:B------:R-:W-:Y:S05]  /*1b930*/  @!P0 BRA `(.L_x_35) ;  /* 0x0000000000048947 */ /* 0x000fea0003800000 */
[----:B------:R0:W5:Y:S02]  /*1b940*/  LDG.E.LTC128B.U16 R11, desc[UR46][R20.64+0x2] ;  /* 0x0000022e140b7981 */ /* 0x000164000c1e1520 */
.L_x_35:
[----:B------:R-:W-:Y:S05]  /*1b950*/  BSYNC B1 ;  /* 0x0000000000017941 */ /* 0x000fea0003800000 */
.L_x_34:
[----:B------:R-:W2:Y:S01]  /*1b960*/  LDL R7, [R1+0x484] ;  /* 0x0004840001077983 */ /* 0x000ea20000100800 */
[----:B-----5:R-:W-:Y:S01]  /*1b970*/  HADD2.F32 R6, -RZ, R11.H0_H0 ;  /* 0x2000000bff067230 */ /* 0x020fe20000004100 */
[C---:B------:R-:W-:Y:S01]  /*1b980*/  SHF.L.U64.HI R225, R8.reuse, 0x3, R9 ;  /* 0x0000000308e17819 */ /* 0x040fe20000010209 */
[----:B------:R-:W-:Y:S01]  /*1b990*/  IMAD.SHL.U32 R224, R8, 0x8, RZ ;  /* 0x0000000808e07824 */ /* 0x000fe200078e00ff */
[----:B------:R-:W3:Y:S02]  /*1b9a0*/  LDL.LU R221, [R1+0x488] ;  /* 0x0004880001dd7983 */ /* 0x000ee40000300800 */
[----:B------:R-:W-:-:S04]  /*1b9b0*/  FMUL R6, R6, R16 ;  /* 0x0000001006067220 */ /* 0x000fc80000400000 */
[----:B--2---:R-:W-:-:S05]  /*1b9c0*/  FFMA R6, R7, R2, R6 ;  /* 0x0000000207067223 */ /* 0x004fca0000000006 */
[----:B------:R-:W-:-:S05]  /*1b9d0*/  F2FP.F16.F32.PACK_AB R6, RZ, R6 ;  /* 0x00000006ff06723e */ /* 0x000fca00000000ff */
[----:B------:R1:W-:Y:S01]  /*1b9e0*/  @P0 STG.E.U16 desc[UR46][R4.64+0x2], R6 ;  /* 0x0000020604000986 */ /* 0x0003e2000c10152e */
[----:B------:R-:W-:Y:S01]  /*1b9f0*/  ISETP.GT.AND P0, PT, R0, 0x8, P5 ;  /* 0x000000080000780c */ /* 0x000fe20002f04270 */
[----:B-1----:R-:W-:-:S04]  /*1ba00*/  IMAD.WIDE.U32 R6, R10, R8, R224 ;  /* 0x000000080a067225 */ /* 0x002fc800078e00e0 */
[----:B------:R-:W-:Y:S01]  /*1ba10*/  IMAD.IADD R18, R18, 0x1, R7 ;  /* 0x0000000112127824 */ /* 0x000fe200078e0207 */
[----:B------:R-:W-:-:S05]  /*1ba20*/  IADD3 R7, P1, R222, R6, RZ ;  /* 0x00000006de077210 */ /* 0x000fca0007f3e0ff */
[----:B------:R-:W-:Y:S01]  /*1ba30*/  IMAD.X R15, R18, 0x1, R217, P1 ;  /* 0x00000001120f7824 */ /* 0x000fe200008e06d9 */
[----:B------:R-:W-:-:S04]  /*1ba40*/  LEA R14, P1, R7, R22, 0x1 ;  /* 0x00000016070e7211 */ /* 0x000fc800078208ff */
[----:B------:R-:W-:-:S05]  /*1ba50*/  LEA.HI.X R15, R7, R23, R15, 0x1, P1 ;  /* 0x00000017070f7211 */ /* 0x000fca00008f0c0f */
[----:B------:R1:W2:Y:S01]  /*1ba60*/  @P0 LDG.E.LTC128B.U16 R11, desc[UR46][R14.64] ;  /* 0x0000002e0e0b0981 */ /* 0x0002a2000c1e1520 */
[----:B------:R-:W-:Y:S01]  /*1ba70*/  IADD3 R6, P1, R12, R6, RZ ;  /* 0x000000060c067210 */ /* 0x000fe20007f3e0ff */
[----:B------:R-:W-:Y:S01]  /*1ba80*/  BSSY B1, `(.L_x_36) ;  /* 0x0000016000017945 */ /* 0x000fe20003800000 */
[----:B------:R-:W-:-:S03]  /*1ba90*/  ISETP.GT.AND P2, PT, R0, 0x8, P2 ;  /* 0x000000080000780c */ /* 0x000fc60001744270 */
[----:B------:R-:W-:Y:S02]  /*1baa0*/  IMAD.X R7, R13, 0x1, R18, P1 ;  /* 0x000000010d077824 */ /* 0x000fe400008e0612 */
[----:B------:R-:W-:-:S04]  /*1bab0*/  IMAD.WIDE.U32 R6, R220, UR42, R6 ;  /* 0x0000002adc067c25 */ /* 0x000fc8000f8e0006 */
[----:B------:R-:W-:Y:S01]  /*1bac0*/  IMAD.IADD R7, R219, 0x1, R7 ;  /* 0x00000001db077824 */ /* 0x000fe200078e0207 */
[C---:B------:R-:W-:Y:S01]  /*1bad0*/  LEA R18, P1, R6.reuse, R22, 0x1 ;  /* 0x0000001606127211 */ /* 0x040fe200078208ff */
[----:B-1----:R-:W-:Y:S02]  /*1bae0*/  IMAD.U32 R15, RZ, RZ, UR8 ;  /* 0x00000008ff0f7e24 */ /* 0x002fe4000f8e00ff */
[----:B------:R-:W-:Y:S01]  /*1baf0*/  IMAD.U32 R14, RZ, RZ, UR9 ;  /* 0x00000009ff0e7e24 */ /* 0x000fe2000f8e00ff */
[----:B------:R-:W-:Y:S01]  /*1bb00*/  LEA.HI.X R19, R6, R23, R7, 0x1, P1 ;  /* 0x0000001706137211 */ /* 0x000fe200008f0c07 */
[----:B------:R-:W-:-:S04]  /*1bb10*/  IMAD.U32 R6, RZ, RZ, UR8 ;  /* 0x00000008ff067e24 */ /* 0x000fc8000f8e00ff */
[----:B------:R-:W-:-:S05]  /*1bb20*/  IMAD.SHL.U32 R226, R6, 0x10, RZ ;  /* 0x0000001006e27824 */ /* 0x000fca00078e00ff */
[----:B------:R-:W-:Y:S01]  /*1bb30*/  IADD3 R6, P1, R226, R4, RZ ;  /* 0x00000004e2067210 */ /* 0x000fe20007f3e0ff */
[----:B--2---:R-:W-:-:S05]  /*1bb40*/  HADD2.F32 R7, -RZ, R11.H0_H0 ;  /* 0x2000000bff077230 */ /* 0x004fca0000004100 */
[----:B------:R-:W-:-:S04]  /*1bb50*/  FMUL R7, R7, R16 ;  /* 0x0000001007077220 */ /* 0x000fc80000400000 */
[----:B---3--:R-:W-:Y:S01]  /*1bb60*/  FFMA R7, R221, R2, R7 ;  /* 0x00000002dd077223 */ /* 0x008fe20000000007 */
[----:B------:R-:W-:-:S04]  /*1bb70*/  SHF.L.U64.HI R221, R15, 0x4, R14 ;  /* 0x000000040fdd7819 */ /* 0x000fc8000001020e */
[----:B------:R-:W-:-:S04]  /*1bb80*/  F2FP.F16.F32.PACK_AB R7, RZ, R7 ;  /* 0x00000007ff07723e */ /* 0x000fc800000000ff */
[----:B------:R-:W-:Y:S01]  /*1bb90*/  PRMT R14, R7, 0x7610, R14 ;  /* 0x00007610070e7816 */ /* 0x000fe2000000000e */
[----:B------:R-:W-:-:S05]  /*1bba0*/  IMAD.X R7, R221, 0x1, R5, P1 ;  /* 0x00000001dd077824 */ /* 0x000fca00008e0605 */
[----:B------:R1:W-:Y:S01]  /*1bbb0*/  @P0 STG.E.U16 desc[UR46][R6.64], R14 ;  /* 0x0000000e06000986 */ /* 0x0003e2000c10152e */
[----:B------:R-:W-:Y:S05]  /*1bbc0*/  @!P2 BRA `(.L_x_37) ;  /* 0x000000000004a947 */ /* 0x000fea0003800000 */
[----:B------:R2:W5:Y:S02]  /*1bbd0*/  LDG.E.LTC128B.U16 R11, desc[UR46][R18.64+0x2] ;  /* 0x0000022e120b7981 */ /* 0x000564000c1e1520 */
.L_x_37:
[----:B------:R-:W-:Y:S05]  /*1bbe0*/  BSYNC B1 ;  /* 0x0000000000017941 */ /* 0x000fea0003800000 */
.L_x_36:
[----:B------:R-:W3:Y:S01]  /*1bbf0*/  LDL.LU R15, [R1+0x48c] ;  /* 0x00048c00010f7983 */ /* 0x000ee20000300800 */
[----:B-1---5:R-:W-:Y:S01]  /*1bc00*/  HADD2.F32 R14, -RZ, R11.H0_H0 ;  /* 0x2000000bff0e7230 */ /* 0x022fe20000004100 */
[----:B------:R-:W-:Y:S01]  /*1bc10*/  ISETP.GT.AND P4, PT, R3, 0x8, PT ;  /* 0x000000080300780c */ /* 0x000fe20003f84270 */
[----:B------:R-:W-:Y:S01]  /*1bc20*/  BSSY B1, `(.L_x_38) ;  /* 0x000000a000017945 */ /* 0x000fe20003800000 */
[----:B------:R-:W-:Y:S02]  /*1bc30*/  LOP3.LUT R17, R17, 0xfffffffb, RZ, 0xc0, !PT ;  /* 0xfffffffb11117812 */ /* 0x000fe400078ec0ff */
[----:B------:R-:W-:Y:S01]  /*1bc40*/  FMUL R14, R14, R16 ;  /* 0x000000100e0e7220 */ /* 0x000fe20000400000 */
[----:B------:R-:W-:-:S08]  /*1bc50*/  ISETP.GT.AND P0, PT, R0, RZ, P4 ;  /* 0x000000ff0000720c */ /* 0x000fd00002704270 */
[----:B------:R-:W-:Y:S01]  /*1bc60*/  @P4 LOP3.LUT R17, R17, 0x4, RZ, 0xfc, !PT ;  /* 0x0000000411114812 */ /* 0x000fe200078efcff */
[----:B---3--:R-:W-:-:S05]  /*1bc70*/  FFMA R14, R15, R2, R14 ;  /* 0x000000020f0e7223 */ /* 0x008fca000000000e */
[----:B------:R-:W-:-:S05]  /*1bc80*/  F2FP.F16.F32.PACK_AB R14, RZ, R14 ;  /* 0x0000000eff0e723e */ /* 0x000fca00000000ff */
[----:B------:R1:W-:Y:S01]  /*1bc90*/  @P2 STG.E.U16 desc[UR46][R6.64+0x2], R14 ;  /* 0x0000020e06002986 */ /* 0x0003e2000c10152e */
[----:B------:R-:W-:Y:S05]  /*1bca0*/  @!P0 BRA `(.L_x_39) ;  /* 0x0000000000048947 */ /* 0x000fea0003800000 */
[----:B------:R3:W5:Y:S02]  /*1bcb0*/  LDG.E.LTC128B.U16 R11, desc[UR46][R20.64+0x10] ;  /* 0x0000102e140b7981 */ /* 0x000764000c1e1520 */
.L_x_39:
[----:B------:R-:W-:Y:S05]  /*1bcc0*/  BSYNC B1 ;  /* 0x0000000000017941 */ /* 0x000fea0003800000 */
.L_x_38:
[----:B------:R-:W4:Y:S01]  /*1bcd0*/  LDL.LU R15, [R1+0x490] ;  /* 0x00049000010f7983 */ /* 0x000f220000300800 */
[----:B-1---5:R-:W-:Y:S01]  /*1bce0*/  HADD2.F32 R14, -RZ, R11.H0_H0 ;  /* 0x2000000bff0e7230 */ /* 0x022fe20000004100 */
[----:B------:R-:W-:Y:S01]  /*1bcf0*/  ISETP.GT.AND P3, PT, R3, 0x9, PT ;  /* 0x000000090300780c */ /* 0x000fe20003f64270 */
[----:B------:R-:W-:Y:S01]  /*1bd00*/  BSSY B1, `(.L_x_40) ;  /* 0x000000a000017945 */ /* 0x000fe20003800000 */
[----:B------:R-:W-:Y:S02]  /*1bd10*/  LOP3.LUT R17, R17, 0xfffffff7, RZ, 0xc0, !PT ;  /* 0xfffffff711117812 */ /* 0x000fe400078ec0ff */
[----:B------:R-:W-:Y:S01]  /*1bd20*/  FMUL R14, R14, R16 ;  /* 0x000000100e0e7220 */ /* 0x000fe20000400000 */
[----:B------:R-:W-:-:S08]  /*1bd30*/  ISETP.GT.AND P1, PT, R0, RZ, P3 ;  /* 0x000000ff0000720c */ /* 0x000fd00001f24270 */
[----:B------:R-:W-:Y:S01]  /*1bd40*/  @P3 LOP3.LUT R17, R17, 0x8, RZ, 0xfc, !PT ;  /* 0x0000000811113812 */ /* 0x000fe200078efcff */
[----:B----4-:R-:W-:-:S05]  /*1bd50*/  FFMA R14, R15, R2, R14 ;  /* 0x000000020f0e7223 */ /* 0x010fca000000000e */
[----:B------:R-:W-:-:S05]  /*1bd60*/  F2FP.F16.F32.PACK_AB R14, RZ, R14 ;  /* 0x0000000eff0e723e */ /* 0x000fca00000000ff */
[----:B------:R1:W-:Y:S01]  /*1bd70*/  @P0 STG.E.U16 desc[UR46][R4.64+0x10], R14 ;  /* 0x0000100e04000986 */ /* 0x0003e2000c10152e */
[----:B------:R-:W-:Y:S05]  /*1bd80*/  @!P1 BRA `(.L_x_41) ;  /* 0x0000000000049947 */ /* 0x000fea0003800000 */
[----:B------:R4:W5:Y:S02]  /*1bd90*/  LDG.E.LTC128B.U16 R11, desc[UR46][R20.64+0x12] ;  /* 0x0000122e140b7981 */ /* 0x000964000c1e1520 */
.L_x_41:
[----:B------:R-:W-:Y:S05]  /*1bda0*/  BSYNC B1 ;  /* 0x0000000000017941 */ /* 0x000fea0003800000 */
.L_x_40:
[----:B------:R-:W2:Y:S01]  /*1bdb0*/  LDL.LU R15, [R1+0x494] ;  /* 0x00049400010f7983 */ /* 0x000ea20000300800 */
[----:B-1---5:R-:W-:Y:S01]  /*1bdc0*/  HADD2.F32 R14, -RZ, R11.H0_H0 ;  /* 0x2000000bff0e7230 */ /* 0x022fe20000004100 */
[----:B------:R-:W-:Y:S01]  /*1bdd0*/  ISETP.GT.AND P2, PT, R0, 0x8, P4 ;  /* 0x000000080000780c */ /* 0x000fe20002744270 */
[----:B------:R-:W-:Y:S03]  /*1bde0*/  BSSY B1, `(.L_x_42) ;  /* 0x0000007000017945 */ /* 0x000fe60003800000 */
[----:B------:R-:W-:-:S04]  /*1bdf0*/  FMUL R14, R14, R16 ;  /* 0x000000100e0e7220 */ /* 0x000fc80000400000 */
[----:B--2---:R-:W-:-:S05]  /*1be00*/  FFMA R14, R15, R2, R14 ;  /* 0x000000020f0e7223 */ /* 0x004fca000000000e */
[----:B------:R-:W-:-:S05]  /*1be10*/  F2FP.F16.F32.PACK_AB R14, RZ, R14 ;  /* 0x0000000eff0e723e */ /* 0x000fca00000000ff */
[----:B------:R1:W-:Y:S01]  /*1be20*/  @P1 STG.E.U16 desc[UR46][R4.64+0x12], R14 ;  /* 0x0000120e04001986 */ /* 0x0003e2000c10152e */
[----:B------:R-:W-:Y:S05]  /*1be30*/  @!P2 BRA `(.L_x_43) ;  /* 0x000000000004a947 */ /* 0x000fea0003800000 */
[----:B------:R2:W5:Y:S02]  /*1be40*/  LDG.E.LTC128B.U16 R11, desc[UR46][R18.64+0x10] ;  /* 0x0000102e120b7981 */ /* 0x000564000c1e1520 */
.L_x_43:
[----:B------:R-:W-:Y:S05]  /*1be50*/  BSYNC B1 ;  /* 0x0000000000017941 */ /* 0x000fea0003800000 */
.L_x_42:
[----:B------:R-:W3:Y:S01]  /*1be60*/  LDL.LU R15, [R1+0x498] ;  /* 0x00049800010f7983 */ /* 0x000ee20000300800 */
[----:B-1---5:R-:W-:Y:S01]  /*1be70*/  HADD2.F32 R14, -RZ, R11.H0_H0 ;  /* 0x2000000bff0e7230 */ /* 0x022fe20000004100 */
[----:B------:R-:W-:Y:S01]  /*1be80*/  ISETP.GT.AND P0, PT, R0, 0x8, P3 ;  /* 0x000000080000780c */ /* 0x000fe20001f04270 */
[----:B------:R-:W-:Y:S03]  /*1be90*/  BSSY B1, `(.L_x_44) ;  /* 0x0000007000017945 */ /* 0x000fe60003800000 */
[----:B------:R-:W-:-:S04]  /*1bea0*/  FMUL R14, R14, R16 ;  /* 0x000000100e0e7220 */ /* 0x000fc80000400000 */
[----:B---3--:R-:W-:-:S05]  /*1beb0*/  FFMA R14, R15, R2, R14 ;  /* 0x000000020f0e7223 */ /* 0x008fca000000000e */
[----:B------:R-:W-:-:S05]  /*1bec0*/  F2FP.F16.F32.PACK_AB R14, RZ, R14 ;  /* 0x0000000eff0e723e */ /* 0x000fca00000000ff */
[----:B------:R1:W-:Y:S01]  /*1bed0*/  @P2 STG.E.U16 desc[UR46][R6.64+0x10], R14 ;  /* 0x0000100e06002986 */ /* 0x0003e2000c10152e */
[----:B------:R-:W-:Y:S05]  /*1bee0*/  @!P0 BRA `(.L_x_45) ;  /* 0x0000000000048947 */ /* 0x000fea0003800000 */
[----:B------:R3:W5:Y:S02]  /*1bef0*/  LDG.E.LTC128B.U16 R11, desc[UR46][R18.64+0x12] ;  /* 0x0000122e120b7981 */ /* 0x000764000c1e1520 */
.L_x_45:
[----:B------:R-:W-:Y:S05]  /*1bf00*/  BSYNC B1 ;  /* 0x0000000000017941 */ /* 0x000fea0003800000 */
.L_x_44:
[----:B------:R-:W2:Y:S01]  /*1bf10*/  LDL.LU R15, [R1+0x49c] ;  /* 0x00049c00010f7983 */ /* 0x000ea20000300800 */
[----:B-1---5:R-:W-:Y:S01]  /*1bf20*/  HADD2.F32 R14, -RZ, R11.H0_H0 ;  /* 0x2000000bff0e7230 */ /* 0x022fe20000004100 */
[----:B------:R-:W-:Y:S01]  /*1bf30*/  ISETP.GT.AND P3, PT, R3, 0x10, PT ;  /* 0x000000100300780c */ /* 0x000fe20003f64270 */
[----:B------:R-:W-:Y:S01]  /*1bf40*/  BSSY B1, `(.L_x_46) ;  /* 0x000000a000017945 */ /* 0x000fe20003800000 */
[----:B------:R-:W-:Y:S02]  /*1bf50*/  LOP3.LUT R17, R17, 0xffffffef, RZ, 0xc0, !PT ;  /* 0xffffffef11117812 */ /* 0x000fe400078ec0ff */
[----:B------:R-:W-:Y:S01]  /*1bf60*/  FMUL R14, R14, R16 ;  /* 0x000000100e0e7220 */ /* 0x000fe20000400000 */
[----:B------:R-:W-:-:S08]  /*1bf70*/  ISETP.GT.AND P1, PT, R0, RZ, P3 ;  /* 0x000000ff0000720c */ /* 0x000fd00001f24270 */
[----:B------:R-:W-:Y:S01]  /*1bf80*/  @P3 LOP3.LUT R17, R17, 0x10, RZ, 0xfc, !PT ;  /* 0x0000001011113812 */ /* 0x000fe200078efcff */
[----:B--2---:R-:W-:-:S05]  /*1bf90*/  FFMA R14, R15, R2, R14 ;  /* 0x000000020f0e7223 */ /* 0x004fca000000000e */
[----:B------:R-:W-:-:S05]  /*1bfa0*/  F2FP.F16.F32.PACK_AB R14, RZ, R14 ;  /* 0x0000000eff0e723e */ /* 0x000fca00000000ff */
[----:B------:R1:W-:Y:S01]  /*1bfb0*/  @P0 STG.E.U16 desc[UR46][R6.64+0x12], R14 ;  /* 0x0000120e06000986 */ /* 0x0003e2000c10152e */
[----:B------:R-:W-:Y:S05]  /*1bfc0*/  @!P1 BRA `(.L_x_47) ;  /* 0x0000000000049947 */ /* 0x000fea0003800000 */
[----:B------:R2:W5:Y:S02]  /*1bfd0*/  LDG.E.LTC128B.U16 R11, desc[UR46][R20.64+0x20] ;  /* 0x0000202e140b7981 */ /* 0x000564000c1e1520 */
.L_x_47:
[----:B------:R-:W-:Y:S05]  /*1bfe0*/  BSYNC B1 ;  /* 0x0000000000017941 */ /* 0x000fea0003800000 */
.L_x_46:
        /* <DEDUP_REMOVED lines=13> */
.L_x_49:
[----:B------:R-:W-:Y:S05]  /*1c0c0*/  BSYNC B1 ;  /* 0x0000000000017941 */ /* 0x000fea0003800000 */
.L_x_48:
[----:B------:R-:W2:Y:S01]  /*1c0d0*/  LDL.LU R15, [R1+0x4a4] ;  /* 0x0004a400010f7983 */ /* 0x000ea20000300800 */
[----:B-1---5:R-:W-:Y:S01]  /*1c0e0*/  HADD2.F32 R14, -RZ, R11.H0_H0 ;  /* 0x2000000bff0e7230 */ /* 0x022fe20000004100 */
[----:B------:R-:W-:Y:S04]  /*1c0f0*/  BSSY B1, `(.L_x_50) ;  /* 0x0000008000017945 */ /* 0x000fe80003800000 */
[----:B------:R-:W-:-:S04]  /*1c100*/  FMUL R14, R14, R16 ;  /* 0x000000100e0e7220 */ /* 0x000fc80000400000 */
[----:B--2---:R-:W-:-:S05]  /*1c110*/  FFMA R14, R15, R2, R14 ;  /* 0x000000020f0e7223 */ /* 0x004fca000000000e */
[----:B------:R-:W-:-:S05]  /*1c120*/  F2FP.F16.F32.PACK_AB R14, RZ, R14 ;  /* 0x0000000eff0e723e */ /* 0x000fca00000000ff */
[----:B------:R1:W-:Y:S01]  /*1c130*/  @P0 STG.E.U16 desc[UR46][R4.64+0x22], R14 ;  /* 0x0000220e04000986 */ /* 0x0003e2000c10152e */
[----:B------:R-:W-:-:S13]  /*1c140*/  ISETP.GT.AND P0, PT, R0, 0x8, P3 ;  /* 0x000000080000780c */ /* 0x000fda0001f04270 */
[----:B-1----:R-:W-:Y:S05]  /*1c150*/  @!P0 BRA `(.L_x_51) ;  /* 0x0000000000048947 */ /* 0x002fea0003800000 */
[----:B------:R1:W5:Y:S02]  /*1c160*/  LDG.E.LTC128B.U16 R11, desc[UR46][R18.64+0x20] ;  /* 0x0000202e120b7981 */ /* 0x000364000c1e1520 */
.L_x_51:
[----:B------:R-:W-:Y:S05]  /*1c170*/  BSYNC B1 ;  /* 0x0000000000017941 */ /* 0x000fea0003800000 */
.L_x_50:
[----:B------:R-:W2:Y:S01]  /*1c180*/  LDL.LU R15, [R1+0x4a8] ;  /* 0x0004a800010f7983 */ /* 0x000ea20000300800 */
[----:B-----5:R-:W-:Y:S01]  /*1c190*/  HADD2.F32 R14, -RZ, R11.H0_H0 ;  /* 0x2000000bff0e7230 */ /* 0x020fe20000004100 */
[----:B------:R-:W-:Y:S04]  /*1c1a0*/  BSSY B1, `(.L_x_52) ;  /* 0x0000008000017945 */ /* 0x000fe80003800000 */
[----:B------:R-:W-:-:S04]  /*1c1b0*/  FMUL R14, R14, R16 ;  /* 0x000000100e0e7220 */ /* 0x000fc80000400000 */
[----:B--2---:R-:W-:-:S05]  /*1c1c0*/  FFMA R14, R15, R2, R14 ;  /* 0x000000020f0e7223 */ /* 0x004fca000000000e */
[----:B------:R-:W-:-:S05]  /*1c1d0*/  F2FP.F16.F32.PACK_AB R14, RZ, R14 ;  /* 0x0000000eff0e723e */ /* 0x000fca00000000ff */
[----:B------:R2:W-:Y:S01]  /*1c1e0*/  @P0 STG.E.U16 desc[UR46][R6.64+0x20], R14 ;  /* 0x0000200e06000986 */ /* 0x0005e2000c10152e */
[----:B------:R-:W-:-:S13]  /*1c1f0*/  ISETP.GT.AND P0, PT, R0, 0x8, P2 ;  /* 0x000000080000780c */ /* 0x000fda0001704270 */
[----:B--2---:R-:W-:Y:S05]  /*1c200*/  @!P0 BRA `(.L_x_53) ;  /* 0x0000000000048947 */ /* 0x004fea0003800000 */
[----:B------:R2:W5:Y:S02]  /*1c210*/  LDG.E.LTC128B.U16 R11, desc[UR46][R18.64+0x22] ;  /* 0x0000222e120b7981 */ /* 0x000564000c1e1520 */
.L_x_53:
[----:B------:R-:W-:Y:S05]  /*1c220*/  BSYNC B1 ;  /* 0x0000000000017941 */ /* 0x000fea0003800000 */
.L_x_52:
[----:B------:R-:W3:Y:S01]  /*1c230*/  LDL.LU R15, [R1+0x4ac] ;  /* 0x0004ac00010f7983 */ /* 0x000ee20000300800 */
[----:B-----5:R-:W-:Y:S01]  /*1c240*/  HADD2.F32 R14, -RZ, R11.H0_H0 ;  /* 0x2000000bff0e7230 */ /* 0x020fe20000004100 */
[----:B------:R-:W-:Y:S01]  /*1c250*/  ISETP.GT.AND P2, PT, R3, 0x18, PT ;  /* 0x000000180300780c */ /* 0x000fe20003f44270 */
[----:B------:R-:W-:Y:S01]  /*1c260*/  BSSY B1, `(.L_x_54) ;  /* 0x000000a000017945 */ /* 0x000fe20003800000 */
[----:B------:R-:W-:Y:S02]  /*1c270*/  LOP3.LUT R218, R218, 0xfffffbff, RZ, 0xc0, !PT ;  /* 0xfffffbffdada7812 */ /* 0x000fe400078ec0ff */
[----:B------:R-:W-:-:S09]  /*1c280*/  FMUL R14, R14, R16 ;  /* 0x000000100e0e7220 */ /* 0x000fd20000400000 */
[----:B------:R-:W-:Y:S01]  /*1c290*/  @P2 LOP3.LUT R218, R218, 0x400, RZ, 0xfc, !PT ;  /* 0x00000400dada2812 */ /* 0x000fe200078efcff */
[----:B---3--:R-:W-:-:S05]  /*1c2a0*/  FFMA R14, R15, R2, R14 ;  /* 0x000000020f0e7223 */ /* 0x008fca000000000e */
[----:B------:R-:W-:-:S05]  /*1c2b0*/  F2FP.F16.F32.PACK_AB R14, RZ, R14 ;  /* 0x0000000eff0e723e */ /* 0x000fca00000000ff */
[----:B------:R3:W-:Y:S01]  /*1c2c0*/  @P0 STG.E.U16 desc[UR46][R6.64+0x22], R14 ;  /* 0x0000220e06000986 */ /* 0x0007e2000c10152e */
[----:B------:R-:W-:-:S13]  /*1c2d0*/  ISETP.GT.AND P0, PT, R0, RZ, P2 ;  /* 0x000000ff0000720c */ /* 0x000fda0001704270 */
[----:B---3--:R-:W-:Y:S05]  /*1c2e0*/  @!P0 BRA `(.L_x_55) ;  /* 0x0000000000048947 */ /* 0x008fea0003800000 */
[----:B------:R3:W5:Y:S02]  /*1c2f0*/  LDG.E.LTC128B.U16 R11, desc[UR46][R20.64+0x30] ;  /* 0x0000302e140b7981 */ /* 0x000764000c1e1520 */
.L_x_55:
[----:B------:R-:W-:Y:S05]  /*1c300*/  BSYNC B1 ;  /* 0x0000000000017941 */ /* 0x000fea0003800000 */
.L_x_54:
[----:B------:R-:W2:Y:S01]  /*1c310*/  LDL.LU R15, [R1+0x4b0] ;  /* 0x0004b000010f7983 */ /* 0x000ea20000300800 */
[----:B-----5:R-:W-:Y:S01]  /*1c320*/  HADD2.F32 R14, -RZ, R11.H0_H0 ;  /* 0x2000000bff0e7230 */ /* 0x020fe20000004100 */
[----:B------:R-:W-:Y:S01]  /*1c330*/  ISETP.GT.AND P1, PT, R3, 0x19, PT ;  /* 0x000000190300780c */ /* 0x000fe20003f24270 */
[----:B------:R-:W-:Y:S01]  /*1c340*/  BSSY B1, `(.L_x_56) ;  /* 0x000000a000017945 */ /* 0x000fe20003800000 */
[----:B------:R-:W-:Y:S02]  /*1c350*/  LOP3.LUT R218, R218, 0xfffffdff, RZ, 0xc0, !PT ;  /* 0xfffffdffdada7812 */ /* 0x000fe400078ec0ff */
[----:B------:R-:W-:-:S09]  /*1c360*/  FMUL R14, R14, R16 ;  /* 0x000000100e0e7220 */ /* 0x000fd20000400000 */
[----:B------:R-:W-:Y:S01]  /*1c370*/  @P1 LOP3.LUT R218, R218, 0x200, RZ, 0xfc, !PT ;  /* 0x00000200dada1812 */ /* 0x000fe200078efcff */
[----:B--2---:R-:W-:-:S05]  /*1c380*/  FFMA R14, R15, R2, R14 ;  /* 0x000000020f0e7223 */ /* 0x004fca000000000e */
[----:B------:R-:W-:-:S05]  /*1c390*/  F2FP.F16.F32.PACK_AB R14, RZ, R14 ;  /* 0x0000000eff0e723e */ /* 0x000fca00000000ff */
[----:B------:R2:W-:Y:S01]  /*1c3a0*/  @P0 STG.E.U16 desc[UR46][R4.64+0x30], R14 ;  /* 0x0000300e04000986 */ /* 0x0005e2000c10152e */
[----:B------:R-:W-:-:S13]  /*1c3b0*/  ISETP.GT.AND P0, PT, R0, RZ, P1 ;  /* 0x000000ff0000720c */ /* 0x000fda0000f04270 */
[----:B--2---:R-:W-:Y:S05]  /*1c3c0*/  @!P0 BRA `(.L_x_57) ;  /* 0x0000000000048947 */ /* 0x004fea0003800000 */
[----:B------:R2:W5:Y:S02]  /*1c3d0*/  LDG.E.LTC128B.U16 R11, desc[UR46][R20.64+0x32] ;  /* 0x0000322e140b7981 */ /* 0x000564000c1e1520 */
.L_x_57:
[----:B------:R-:W-:Y:S05]  /*1c3e0*/  BSYNC B1 ;  /* 0x0000000000017941 */ /* 0x000fea0003800000 */
.L_x_56:
[----:B------:R-:W3:Y:S01]  /*1c3f0*/  LDL.LU R15, [R1+0x4b4] ;  /* 0x0004b400010f7983 */ /* 0x000ee20000300800 */
[----:B-----5:R-:W-:Y:S01]  /*1c400*/  HADD2.F32 R14, -RZ, R11.H0_H0 ;  /* 0x2000000bff0e7230 */ /* 0x020fe20000004100 */
[----:B------:R-:W-:Y:S04]  /*1c410*/  BSSY B1, `(.L_x_58) ;  /* 0x0000008000017945 */ /* 0x000fe80003800000 */
[----:B------:R-:W-:-:S04]  /*1c420*/  FMUL R14, R14, R16 ;  /* 0x000000100e0e7220 */ /* 0x000fc80000400000 */
[----:B---3--:R-:W-:-:S05]  /*1c430*/  FFMA R14, R15, R2, R14 ;  /* 0x000000020f0e7223 */ /* 0x008fca000000000e */
[----:B------:R-:W-:-:S05]  /*1c440*/  F2FP.F16.F32.PACK_AB R14, RZ, R14 ;  /* 0x0000000eff0e723e */ /* 0x000fca00000000ff */
[----:B------:R3:W-:Y:S01]  /*1c450*/  @P0 STG.E.U16 desc[UR46][R4.64+0x32], R14 ;  /* 0x0000320e04000986 */ /* 0x0007e2000c10152e */
[----:B------:R-:W-:-:S13]  /*1c460*/  ISETP.GT.AND P0, PT, R0, 0x8, P2 ;  /* 0x000000080000780c */ /* 0x000fda0001704270 */
[----:B---3--:R-:W-:Y:S05]  /*1c470*/  @!P0 BRA `(.L_x_59) ;  /* 0x0000000000048947 */ /* 0x008fea0003800000 */
[----:B------:R3:W5:Y:S02]  /*1c480*/  LDG.E.LTC128B.U16 R11, desc[UR46][R18.64+0x30] ;  /* 0x0000302e120b7981 */ /* 0x000764000c1e1520 */
.L_x_59:
[----:B------:R-:W-:Y:S05]  /*1c490*/  BSYNC B1 ;  /* 0x0000000000017941 */ /* 0x000fea0003800000 */
.L_x_58:
        /* <DEDUP_REMOVED lines=10> */
.L_x_61:
[----:B------:R-:W-:Y:S05]  /*1c540*/  BSYNC B1 ;  /* 0x0000000000017941 */ /* 0x000fea0003800000 */
.L_x_60:
        /* <DEDUP_REMOVED lines=13> */
.L_x_63:
[----:B------:R-:W-:Y:S05]  /*1c620*/  BSYNC B1 ;  /* 0x0000000000017941 */ /* 0x000fea0003800000 */
.L_x_62:
        /* <DEDUP_REMOVED lines=13> */
.L_x_65:
[----:B------:R-:W-:Y:S05]  /*1c700*/  BSYNC B1 ;  /* 0x0000000000017941 */ /* 0x000fea0003800000 */
.L_x_64:
        /* <DEDUP_REMOVED lines=10> */
.L_x_67:
[----:B------:R-:W-:Y:S05]  /*1c7b0*/  BSYNC B1 ;  /* 0x0000000000017941 */ /* 0x000fea0003800000 */
.L_x_66:
        /* <DEDUP_REMOVED lines=10> */
.L_x_69:
[----:B------:R-:W-:Y:S05]  /*1c860*/  BSYNC B1 ;  /* 0x0000000000017941 */ /* 0x000fea0003800000 */
.L_x_68:
        /* <DEDUP_REMOVED lines=13> */
.L_x_71:
[----:B------:R-:W-:Y:S05]  /*1c940*/  BSYNC B1 ;  /* 0x0000000000017941 */ /* 0x000fea0003800000 */
.L_x_70:
        /* <DEDUP_REMOVED lines=13> */
.L_x_73:
[----:B------:R-:W-:Y:S05]  /*1ca20*/  BSYNC B1 ;  /* 0x0000000000017941 */ /* 0x000fea0003800000 */
.L_x_72:
        /* <DEDUP_REMOVED lines=10> */
.L_x_75:
[----:B------:R-:W-:Y:S05]  /*1cad0*/  BSYNC B1 ;  /* 0x0000000000017941 */ /* 0x000fea0003800000 */
.L_x_74:
        /* <DEDUP_REMOVED lines=10> */
.L_x_77:
[----:B------:R-:W-:Y:S05]  /*1cb80*/  BSYNC B1 ;  /* 0x0000000000017941 */ /* 0x000fea0003800000 */
.L_x_76:
        /* <DEDUP_REMOVED lines=13> */
.L_x_79:
[----:B------:R-:W-:Y:S05]  /*1cc60*/  BSYNC B1 ;  /* 0x0000000000017941 */ /* 0x000fea0003800000 */
.L_x_78:
        /* <DEDUP_REMOVED lines=13> */
.L_x_81:
[----:B------:R-:W-:Y:S05]  /*1cd40*/  BSYNC B1 ;  /* 0x0000000000017941 */ /* 0x000fea0003800000 */
.L_x_80:
        /* <DEDUP_REMOVED lines=10> */
.L_x_83:
[----:B------:R-:W-:Y:S05]  /*1cdf0*/  BSYNC B1 ;  /* 0x0000000000017941 */ /* 0x000fea0003800000 */
.L_x_82:
        /* <DEDUP_REMOVED lines=10> */
.L_x_85:
[----:B------:R-:W-:Y:S05]  /*1cea0*/  BSYNC B1 ;  /* 0x0000000000017941 */ /* 0x000fea0003800000 */
.L_x_84:
        /* <DEDUP_REMOVED lines=13> */
.L_x_87:
[----:B------:R-:W-:Y:S05]  /*1cf80*/  BSYNC B1 ;  /* 0x0000000000017941 */ /* 0x000fea0003800000 */
.L_x_86:
        /* <DEDUP_REMOVED lines=13> */
.L_x_89:
[----:B------:R-:W-:Y:S05]  /*1d060*/  BSYNC B1 ;  /* 0x0000000000017941 */ /* 0x000fea0003800000 */
.L_x_88:
        /* <DEDUP_REMOVED lines=10> */
.L_x_91:
[----:B------:R-:W-:Y:S05]  /*1d110*/  BSYNC B1 ;  /* 0x0000000000017941 */ /* 0x000fea0003800000 */
.L_x_90:
        /* <DEDUP_REMOVED lines=10> */
.L_x_93:
[----:B------:R-:W-:Y:S05]  /*1d1c0*/  BSYNC B1 ;  /* 0x0000000000017941 */ /* 0x000fea0003800000 */
.L_x_92:
        /* <DEDUP_REMOVED lines=13> */
.L_x_95:
[----:B------:R-:W-:Y:S05]  /*1d2a0*/  BSYNC B1 ;  /* 0x0000000000017941 */ /* 0x000fea0003800000 */
.L_x_94:
        /* <DEDUP_REMOVED lines=13> */
.L_x_97:
[----:B------:R-:W-:Y:S05]  /*1d380*/  BSYNC B1 ;  /* 0x0000000000017941 */ /* 0x000fea0003800000 */
.L_x_96:
        /* <DEDUP_REMOVED lines=10> */
.L_x_99:
[----:B------:R-:W-:Y:S05]  /*1d430*/  BSYNC B1 ;  /* 0x0000000000017941 */ /* 0x000fea0003800000 */
.L_x_98:
        /* <DEDUP_REMOVED lines=10> */
.L_x_101:
[----:B------:R-:W-:Y:S05]  /*1d4e0*/  BSYNC B1 ;  /* 0x0000000000017941 */ /* 0x000fea0003800000 */
.L_x_100:
[----:B------:R-:W3:Y:S01]  /*1d4f0*/  LDL.LU R15, [R1+0x50c] ;  /* 0x00050c00010f7983 */ /* 0x000ee20000300800 */
[----:B-----5:R-:W-:Y:S01]  /*1d500*/  HADD2.F32 R14, -RZ, R11.H0_H0 ;  /* 0x2000000bff0e7230 */ /* 0x020fe20000004100 */
[----:B------:R-:W-:Y:S01]  /*1d510*/  ISETP.GT.AND P2, PT, R3, 0x48, PT ;  /* 0x000000480300780c */ /* 0x000fe20003f44270 */
[----:B------:R-:W-:Y:S01]  /*1d520*/  BSSY B1, `(.L_x_102) ;  /* 0x000000b000017945 */ /* 0x000fe20003800000 */
[----:B------:R-:W-:Y:S02]  /*1d530*/  LOP3.LUT R17, R17, 0xbfffffff, RZ, 0xc0, !PT ;  /* 0xbfffffff11117812 */ /* 0x000fe400078ec0ff */
[----:B------:R-:W-:Y:S01]  /*1d540*/  FMUL R14, R14, R16 ;  /* 0x000000100e0e7220 */ /* 0x000fe20000400000 */
[----:B------:R-:W-:-:S08]  /*1d550*/  PRMT R230, R11, 0x7610, R230 ;  /* 0x000076100be67816 */ /* 0x000fd000000000e6 */
[----:B------:R-:W-:Y:S01]  /*1d560*/  @P2 LOP3.LUT R17, R17, 0x40000000, RZ, 0xfc, !PT ;  /* 0x4000000011112812 */ /* 0x000fe200078efcff */
[----:B---3--:R-:W-:-:S05]  /*1d570*/  FFMA R14, R15, R2, R14 ;  /* 0x000000020f0e7223 */ /* 0x008fca000000000e */
[----:B------:R-:W-:-:S05]  /*1d580*/  F2FP.F16.F32.PACK_AB R14, RZ, R14 ;  /* 0x0000000eff0e723e */ /* 0x000fca00000000ff */
[----:B------:R3:W-:Y:S01]  /*1d590*/  @P0 STG.E.U16 desc[UR46][R6.64+0x82], R14 ;  /* 0x0000820e06000986 */ /* 0x0007e2000c10152e */
[----:B------:R-:W-:-:S13]  /*1d5a0*/  ISETP.GT.AND P0, PT, R0, RZ, P2 ;  /* 0x000000ff0000720c */ /* 0x000fda0001704270 */
[----:B---3--:R-:W-:Y:S05]  /*1d5b0*/  @!P0 BRA `(.L_x_103) ;  /* 0x0000000000048947 */ /* 0x008fea0003800000 */
[----:B------:R3:W5:Y:S02]  /*1d5c0*/  LDG.E.LTC128B.U16 R230, desc[UR46][R20.64+0x90] ;  /* 0x0000902e14e67981 */ /* 0x000764000c1e1520 */
.L_x_103:
[----:B------:R-:W-:Y:S05]  /*1d5d0*/  BSYNC B1 ;  /* 0x0000000000017941 */ /* 0x000fea0003800000 */
.L_x_102:
        /* <DEDUP_REMOVED lines=10> */
[----:B------:R-:W-:-:S05]  /*1d680*/  IADD3 R223, P0, R10, 0x80, RZ ;  /* 0x000000800adf7810 */ /* 0x000fca0007f1e0ff */
[----:B------:R-:W-:-:S04]  /*1d690*/  IMAD.WIDE.U32 R14, R223, R8, R216 ;  /* 0x00000008df0e7225 */ /* 0x000fc800078e00d8 */
[----:B------:R-:W-:-:S04]  /*1d6a0*/  IMAD.WIDE.U32 R234, R223, R8, R224 ;  /* 0x00000008dfea7225 */ /* 0x000fc800078e00e0 */
[----:B--2---:R-:W-:Y:S01]  /*1d6b0*/  IMAD.X R11, RZ, RZ, UR7, P0 ;  /* 0x00000007ff0b7e24 */ /* 0x004fe200080e06ff */
[----:B------:R-:W-:-:S03]  /*1d6c0*/  LEA R228, P0, R14, R22, 0x1 ;  /* 0x000000160ee47211 */ /* 0x000fc600078008ff */
[----:B------:R-:W-:-:S04]  /*1d6d0*/  IMAD R11, R11, R8, RZ ;  /* 0x000000080b0b7224 */ /* 0x000fc800078e02ff */
[----:B------:R-:W-:-:S04]  /*1d6e0*/  IMAD R231, R223, R9, R11 ;  /* 0x00000009dfe77224 */ /* 0x000fc800078e020b */
[----:B------:R-:W-:-:S05]  /*1d6f0*/  IMAD.IADD R11, R15, 0x1, R231 ;  /* 0x000000010f0b7824 */ /* 0x000fca00078e02e7 */
[----:B------:R-:W-:Y:S02]  /*1d700*/  LEA.HI.X R229, R14, R23, R11, 0x1, P0 ;  /* 0x000000170ee57211 */ /* 0x000fe400000f0c0b */
[----:B------:R-:W-:-:S05]  /*1d710*/  IADD3 R221, P0, R10, 0x100, RZ ;  /* 0x000001000add7810 */ /* 0x000fca0007f1e0ff */
[----:B------:R-:W-:Y:S02]  /*1d720*/  IMAD.X R10, RZ, RZ, UR7, P0 ;  /* 0x00000007ff0a7e24 */ /* 0x000fe400080e06ff */
[----:B------:R-:W-:-:S04]  /*1d730*/  IMAD.WIDE.U32 R232, R221, R8, R224 ;  /* 0x00000008dde87225 */ /* 0x000fc800078e00e0 */
[----:B------:R-:W-:-:S04]  /*1d740*/  IMAD R10, R10, R8, RZ ;  /* 0x000000080a0a7224 */ /* 0x000fc800078e02ff */
[C---:B------:R-:W-:Y:S02]  /*1d750*/  IMAD R9, R221.reuse, R9, R10 ;  /* 0x00000009dd097224 */ /* 0x040fe400078e020a */
[----:B------:R-:W-:-:S04]  /*1d760*/  IMAD.WIDE.U32 R10, R221, R8, R216 ;  /* 0x00000008dd0a7225 */ /* 0x000fc800078e00d8 */
[----:B------:R-:W-:Y:S01]  /*1d770*/  IMAD.IADD R11, R11, 0x1, R9 ;  /* 0x000000010b0b7824 */ /* 0x000fe200078e0209 */
[----:B------:R-:W-:Y:S01]  /*1d780*/  LEA R236, P0, R10, R22, 0x1 ;  /* 0x000000160aec7211 */ /* 0x000fe200078008ff */
[----:B------:R-:W-:-:S03]  /*1d790*/  IMAD.IADD R216, R9, 0x1, R233 ;  /* 0x0000000109d87824 */ /* 0x000fc600078e02e9 */
[----:B------:R-:W-:Y:S01]  /*1d7a0*/  LEA.HI.X R237, R10, R23, R11, 0x1, P0 ;  /* 0x000000170aed7211 */ /* 0x000fe200000f0c0b */
[----:B------:R-:W-:-:S04]  /*1d7b0*/  IMAD.WIDE.U32 R10, R223, R8, R12 ;  /* 0x00000008df0a7225 */ /* 0x000fc800078e000c */
[C---:B------:R-:W-:Y:S02]  /*1d7c0*/  IMAD.IADD R11, R231.reuse, 0x1, R11 ;  /* 0x00000001e70b7824 */ /* 0x040fe400078e020b */
[----:B------:R-:W-:Y:S02]  /*1d7d0*/  IMAD.IADD R223, R231, 0x1, R235 ;  /* 0x00000001e7df7824 */ /* 0x000fe400078e02eb */
[----:B------:R-:W-:-:S04]  /*1d7e0*/  IMAD.WIDE.U32 R10, R220, UR42, R10 ;  /* 0x0000002adc0a7c25 */ /* 0x000fc8000f8e000a */
[----:B------:R-:W-:Y:S01]  /*1d7f0*/  IMAD.IADD R11, R219, 0x1, R11 ;  /* 0x00000001db0b7824 */ /* 0x000fe200078e020b */
[----:B------:R-:W-:-:S04]  /*1d800*/  LEA R14, P0, R10, R22, 0x1 ;  /* 0x000000160a0e7211 */ /* 0x000fc800078008ff */
[----:B------:R-:W-:Y:S01]  /*1d810*/  LEA.HI.X R15, R10, R23, R11, 0x1, P0 ;  /* 0x000000170a0f7211 */ /* 0x000fe200000f0c0b */
[----:B------:R-:W-:-:S04]  /*1d820*/  IMAD.WIDE.U32 R10, R221, R8, R12 ;  /* 0x00000008dd0a7225 */ /* 0x000fc800078e000c */
[----:B------:R-:W-:Y:S02]  /*1d830*/  IMAD.IADD R11, R9, 0x1, R11 ;  /* 0x00000001090b7824 */ /* 0x000fe400078e020b */
[----:B------:R-:W-:-:S04]  /*1d840*/  IMAD.WIDE.U32 R226, R220, UR42, R10 ;  /* 0x0000002adce27c25 */ /* 0x000fc8000f8e000a */
[----:B------:R-:W-:Y:S01]  /*1d850*/  IMAD.IADD R11, R219, 0x1, R227 ;  /* 0x00000001db0b7824 */ /* 0x000fe200078e02e3 */
[----:B------:R-:W-:-:S04]  /*1d860*/  LEA R10, P0, R226, R22, 0x1 ;  /* 0x00000016e20a7211 */ /* 0x000fc800078008ff */
[----:B------:R-:W-:Y:S02]  /*1d870*/  LEA.HI.X R11, R226, R23, R11, 0x1, P0 ;  /* 0x00000017e20b7211 */ /* 0x000fe400000f0c0b */
[----:B------:R-:W-:-:S05]  /*1d880*/  IADD3 R226, P0, R12, R234, RZ ;  /* 0x000000ea0ce27210 */ /* 0x000fca0007f1e0ff */
[----:B------:R-:W-:Y:S01]  /*1d890*/  IMAD.X R227, R13, 0x1, R223, P0 ;  /* 0x000000010de37824 */ /* 0x000fe200000e06df */
[----:B------:R-:W-:Y:S01]  /*1d8a0*/  IADD3 R224, P0, R12, R232, RZ ;  /* 0x000000e80ce07210 */ /* 0x000fe20007f1e0ff */
[----:B------:R-:W-:-:S04]  /*1d8b0*/  IMAD.WIDE.U32 R8, R220, UR42, R226 ;  /* 0x0000002adc087c25 */ /* 0x000fc8000f8e00e2 */
[----:B------:R-:W-:Y:S01]  /*1d8c0*/  IMAD.X R225, R13, 0x1, R216, P0 ;  /* 0x000000010de17824 */ /* 0x000fe200000e06d8 */
[----:B------:R-:W-:Y:S01]  /*1d8d0*/  LEA R12, P0, R8, R22, 0x1 ;  /* 0x00000016080c7211 */ /* 0x000fe200078008ff */
[----:B------:R-:W-:Y:S02]  /*1d8e0*/  IMAD.IADD R9, R219, 0x1, R9 ;  /* 0x00000001db097824 */ /* 0x000fe400078e0209 */
[----:B------:R-:W-:-:S03]  /*1d8f0*/  IMAD.WIDE.U32 R220, R220, UR42, R224 ;  /* 0x0000002adcdc7c25 */ /* 0x000fc6000f8e00e0 */
[----:B------:R-:W-:Y:S01]  /*1d900*/  LEA.HI.X R13, R8, R23, R9, 0x1, P0 ;  /* 0x00000017080d7211 */ /* 0x000fe200000f0c09 */
[----:B------:R-:W-:Y:S01]  /*1d910*/  IMAD.IADD R219, R219, 0x1, R221 ;  /* 0x00000001dbdb7824 */ /* 0x000fe200078e02dd */
[----:B------:R-:W-:-:S04]  /*1d920*/  LEA R8, P0, R220, R22, 0x1 ;  /* 0x00000016dc087211 */ /* 0x000fc800078008ff */
[----:B------:R-:W-:Y:S02]  /*1d930*/  LEA.HI.X R9, R220, R23, R219, 0x1, P0 ;  /* 0x00000017dc097211 */ /* 0x000fe400000f0cdb */
[----:B------:R-:W-:-:S05]  /*1d940*/  IADD3 R234, P0, R222, R234, RZ ;  /* 0x000000eadeea7210 */ /* 0x000fca0007f1e0ff */
[----:B------:R-:W-:Y:S01]  /*1d950*/  IMAD.X R223, R223, 0x1, R217, P0 ;  /* 0x00000001dfdf7824 */ /* 0x000fe200000e06d9 */
[----:B------:R-:W-:-:S04]  /*1d960*/  IADD3 R232, P0, R222, R232, RZ ;  /* 0x000000e8dee87210 */ /* 0x000fc80007f1e0ff */
[----:B------:R-:W-:Y:S02]  /*1d970*/  IADD3.X R216, R216, R217, RZ, P0, !PT ;  /* 0x000000d9d8d87210 */ /* 0x000fe400007fe4ff */
[----:B------:R-:W-:-:S04]  /*1d980*/  LEA R222, P0, R234, R22, 0x1 ;  /* 0x00000016eade7211 */ /* 0x000fc800078008ff */
[-C--:B------:R-:W-:Y:S02]  /*1d990*/  LEA.HI.X R223, R234, R23.reuse, R223, 0x1, P0 ;  /* 0x00000017eadf7211 */ /* 0x080fe400000f0cdf */
[----:B------:R-:W-:Y:S02]  /*1d9a0*/  LEA R224, P0, R232, R22, 0x1 ;  /* 0x00000016e8e07211 */ /* 0x000fe400078008ff */
[----:B------:R-:W-:Y:S02]  /*1d9b0*/  PRMT R22, R230, 0x7610, R22 ;  /* 0x00007610e6167816 */ /* 0x000fe40000000016 */
[----:B------:R-:W-:Y:S02]  /*1d9c0*/  LEA.HI.X R225, R232, R23, R216, 0x1, P0 ;  /* 0x00000017e8e17211 */ /* 0x000fe400000f0cd8 */
[----:B------:R-:W-:-:S13]  /*1d9d0*/  ISETP.GT.AND P0, PT, R0, RZ, P1 ;  /* 0x000000ff0000720c */ /* 0x000fda0000f04270 */
[----:B------:R-:W-:Y:S05]  /*1d9e0*/  @!P0 BRA `(.L_x_105) ;  /* 0x0000000000048947 */ /* 0x000fea0003800000 */
[----:B------:R2:W5:Y:S02]  /*1d9f0*/  LDG.E.LTC128B.U16 R22, desc[UR46][R20.64+0x92] ;  /* 0x0000922e14167981 */ /* 0x000564000c1e1520 */
.L_x_105:
[----:B------:R-:W-:Y:S05]  /*1da00*/  BSYNC B1 ;  /* 0x0000000000017941 */ /* 0x000fea0003800000 */
.L_x_104:
        /* <DEDUP_REMOVED lines=10> */
.L_x_107:
[----:B------:R-:W-:Y:S05]  /*1dab0*/  BSYNC B1 ;  /* 0x0000000000017941 */ /* 0x000fea0003800000 */
.L_x_106:
        /* <DEDUP_REMOVED lines=10> */
.L_x_109:
[----:B------:R-:W-:Y:S05]  /*1db60*/  BSYNC B1 ;  /* 0x0000000000017941 */ /* 0x000fea0003800000 */
.L_x_108:
        /* <DEDUP_REMOVED lines=13> */
.L_x_111:
[----:B------:R-:W-:Y:S05]  /*1dc40*/  BSYNC B1 ;  /* 0x0000000000017941 */ /* 0x000fea0003800000 */
.L_x_110:
        /* <DEDUP_REMOVED lines=13> */
.L_x_113:
[----:B------:R-:W-:Y:S05]  /*1dd20*/  BSYNC B1 ;  /* 0x0000000000017941 */ /* 0x000fea0003800000 */
.L_x_112:
        /* <DEDUP_REMOVED lines=10> */
.L_x_115:
[----:B------:R-:W-:Y:S05]  /*1ddd0*/  BSYNC B1 ;  /* 0x0000000000017941 */ /* 0x000fea0003800000 */
.L_x_114:
        /* <DEDUP_REMOVED lines=10> */
.L_x_117:
[----:B------:R-:W-:Y:S05]  /*1de80*/  BSYNC B1 ;  /* 0x0000000000017941 */ /* 0x000fea0003800000 */
.L_x_116:
        /* <DEDUP_REMOVED lines=13> */
.L_x_119:
[----:B------:R-:W-:Y:S05]  /*1df60*/  BSYNC B1 ;  /* 0x0000000000017941 */ /* 0x000fea0003800000 */
.L_x_118:
        /* <DEDUP_REMOVED lines=13> */
.L_x_121:
[----:B------:R-:W-:Y:S05]  /*1e040*/  BSYNC B1 ;  /* 0x0000000000017941 */ /* 0x000fea0003800000 */
.L_x_120:
        /* <DEDUP_REMOVED lines=10> */
.L_x_123:
[----:B------:R-:W-:Y:S05]  /*1e0f0*/  BSYNC B1 ;  /* 0x0000000000017941 */ /* 0x000fea0003800000 */
.L_x_122:
        /* <DEDUP_REMOVED lines=10> */
.L_x_125:
[----:B------:R-:W-:Y:S05]  /*1e1a0*/  BSYNC B1 ;  /* 0x0000000000017941 */ /* 0x000fea0003800000 */
.L_x_124:
        /* <DEDUP_REMOVED lines=13> */
.L_x_127:
[----:B------:R-:W-:Y:S05]  /*1e280*/  BSYNC B1 ;  /* 0x0000000000017941 */ /* 0x000fea0003800000 */
.L_x_126:
        /* <DEDUP_REMOVED lines=13> */
.L_x_129:
[----:B------:R-:W-:Y:S05]  /*1e360*/  BSYNC B1 ;  /* 0x0000000000017941 */ /* 0x000fea0003800000 */
.L_x_128:
        /* <DEDUP_REMOVED lines=10> */
.L_x_131:
[----:B------:R-:W-:Y:S05]  /*1e410*/  BSYNC B1 ;  /* 0x0000000000017941 */ /* 0x000fea0003800000 */
.L_x_130:
        /* <DEDUP_REMOVED lines=10> */
.L_x_133:
[----:B------:R-:W-:Y:S05]  /*1e4c0*/  BSYNC B1 ;  /* 0x0000000000017941 */ /* 0x000fea0003800000 */
.L_x_132:
        /* <DEDUP_REMOVED lines=13> */
.L_x_135:
[----:B------:R-:W-:Y:S05]  /*1e5a0*/  BSYNC B1 ;  /* 0x0000000000017941 */ /* 0x000fea0003800000 */
.L_x_134:
        /* <DEDUP_REMOVED lines=13> */
.L_x_137:
[----:B------:R-:W-:Y:S05]  /*1e680*/  BSYNC B1 ;  /* 0x0000000000017941 */ /* 0x000fea0003800000 */
.L_x_136:
        /* <DEDUP_REMOVED lines=10> */
.L_x_139:
[----:B------:R-:W-:Y:S05]  /*1e730*/  BSYNC B1 ;  /* 0x0000000000017941 */ /* 0x000fea0003800000 */
.L_x_138:
        /* <DEDUP_REMOVED lines=10> */
.L_x_141:
[----:B------:R-:W-:Y:S05]  /*1e7e0*/  BSYNC B1 ;  /* 0x0000000000017941 */ /* 0x000fea0003800000 */
.L_x_140:
        /* <DEDUP_REMOVED lines=13> */
.L_x_143:
[----:B------:R-:W-:Y:S05]  /*1e8c0*/  BSYNC B1 ;  /* 0x0000000000017941 */ /* 0x000fea0003800000 */
.L_x_142:
        /* <DEDUP_REMOVED lines=13> */
.L_x_145:
[----:B------:R-:W-:Y:S05]  /*1e9a0*/  BSYNC B1 ;  /* 0x0000000000017941 */ /* 0x000fea0003800000 */
.L_x_144:
        /* <DEDUP_REMOVED lines=10> */
.L_x_147:
[----:B------:R-:W-:Y:S05]  /*1ea50*/  BSYNC B1 ;  /* 0x0000000000017941 */ /* 0x000fea0003800000 */
.L_x_146:
        /* <DEDUP_REMOVED lines=10> */
.L_x_149:
[----:B------:R-:W-:Y:S05]  /*1eb00*/  BSYNC B1 ;  /* 0x0000000000017941 */ /* 0x000fea0003800000 */
.L_x_148:
        /* <DEDUP_REMOVED lines=13> */
.L_x_151:
[----:B------:R-:W-:Y:S05]  /*1ebe0*/  BSYNC B1 ;  /* 0x0000000000017941 */ /* 0x000fea0003800000 */
.L_x_150:
        /* <DEDUP_REMOVED lines=13> */
.L_x_153:
[----:B------:R-:W-:Y:S05]  /*1ecc0*/  BSYNC B1 ;  /* 0x0000000000017941 */ /* 0x000fea0003800000 */
.L_x_152:
        /* <DEDUP_REMOVED lines=10> */
.L_x_155:
[----:B------:R-:W-:Y:S05]  /*1ed70*/  BSYNC B1 ;  /* 0x0000000000017941 */ /* 0x000fea0003800000 */
.L_x_154:
        /* <DEDUP_REMOVED lines=10> */
.L_x_157:
[----:B------:R-:W-:Y:S05]  /*1ee20*/  BSYNC B1 ;  /* 0x0000000000017941 */ /* 0x000fea0003800000 */
.L_x_156:
        /* <DEDUP_REMOVED lines=13> */
.L_x_159:
[----:B------:R-:W-:Y:S05]  /*1ef00*/  BSYNC B1 ;  /* 0x0000000000017941 */ /* 0x000fea0003800000 */
.L_x_158:
        /* <DEDUP_REMOVED lines=13> */
.L_x_161:
[----:B------:R-:W-:Y:S05]  /*1efe0*/  BSYNC B1 ;  /* 0x0000000000017941 */ /* 0x000fea0003800000 */
.L_x_160:
        /* <DEDUP_REMOVED lines=10> */
.L_x_163:
[----:B------:R-:W-:Y:S05]  /*1f090*/  BSYNC B1 ;  /* 0x0000000000017941 */ /* 0x000fea0003800000 */
.L_x_162:
        /* <DEDUP_REMOVED lines=10> */
.L_x_165:
[----:B------:R-:W-:Y:S05]  /*1f140*/  BSYNC B1 ;  /* 0x0000000000017941 */ /* 0x000fea0003800000 */
.L_x_164:
        /* <DEDUP_REMOVED lines=13> */
.L_x_167:
[----:B------:R-:W-:Y:S05]  /*1f220*/  BSYNC B1 ;  /* 0x0000000000017941 */ /* 0x000fea0003800000 */
.L_x_166:
        /* <DEDUP_REMOVED lines=13> */
.L_x_169:
[----:B------:R-:W-:Y:S05]  /*1f300*/  BSYNC B1 ;  /* 0x0000000000017941 */ /* 0x000fea0003800000 */
.L_x_168:
        /* <DEDUP_REMOVED lines=10> */
.L_x_171:
[----:B------:R-:W-:Y:S05]  /*1f3b0*/  BSYNC B1 ;  /* 0x0000000000017941 */ /* 0x000fea0003800000 */
.L_x_170:
        /* <DEDUP_REMOVED lines=10> */
.L_x_173:
[----:B------:R-:W-:Y:S05]  /*1f460*/  BSYNC B1 ;  /* 0x0000000000017941 */ /* 0x000fea0003800000 */
.L_x_172:
        /* <DEDUP_REMOVED lines=13> */
.L_x_175:
[----:B------:R-:W-:Y:S05]  /*1f540*/  BSYNC B1 ;  /* 0x0000000000017941 */ /* 0x000fea0003800000 */
.L_x_174:
        /* <DEDUP_REMOVED lines=13> */
.L_x_177:
[----:B------:R-:W-:Y:S05]  /*1f620*/  BSYNC B1 ;  /* 0x0000000000017941 */ /* 0x000fea0003800000 */
.L_x_176:
        /* <DEDUP_REMOVED lines=10> */
.L_x_179:
[----:B------:R-:W-:Y:S05]  /*1f6d0*/  BSYNC B1 ;  /* 0x0000000000017941 */ /* 0x000fea0003800000 */
.L_x_178:
        /* <DEDUP_REMOVED lines=10> */
.L_x_181:
[----:B------:R-:W-:Y:S05]  /*1f780*/  BSYNC B1 ;  /* 0x0000000000017941 */ /* 0x000fea0003800000 */
.L_x_180:
        /* <DEDUP_REMOVED lines=13> */
.L_x_183:
[----:B------:R-:W-:Y:S05]  /*1f860*/  BSYNC B1 ;  /* 0x0000000000017941 */ /* 0x000fea0003800000 */
.L_x_182:
        /* <DEDUP_REMOVED lines=13> */
.L_x_185:
[----:B------:R-:W-:Y:S05]  /*1f940*/  BSYNC B1 ;  /* 0x0000000000017941 */ /* 0x000fea0003800000 */
.L_x_184:
        /* <DEDUP_REMOVED lines=10> */
.L_x_187:
[----:B------:R-:W-:Y:S05]  /*1f9f0*/  BSYNC B1 ;  /* 0x0000000000017941 */ /* 0x000fea0003800000 */
.L_x_186:
        /* <DEDUP_REMOVED lines=10> */
.L_x_189:
[----:B------:R-:W-:Y:S05]  /*1faa0*/  BSYNC B1 ;  /* 0x0000000000017941 */ /* 0x000fea0003800000 */
.L_x_188:
        /* <DEDUP_REMOVED lines=13> */
.L_x_191:
[----:B------:R-:W-:Y:S05]  /*1fb80*/  BSYNC B1 ;  /* 0x0000000000017941 */ /* 0x000fea0003800000 */
.L_x_190:
        /* <DEDUP_REMOVED lines=13> */
.L_x_193:
[----:B------:R-:W-:Y:S05]  /*1fc60*/  BSYNC B1 ;  /* 0x0000000000017941 */ /* 0x000fea0003800000 */
.L_x_192:
        /* <DEDUP_REMOVED lines=10> */
.L_x_195:
[----:B------:R-:W-:Y:S05]  /*1fd10*/  BSYNC B1 ;  /* 0x0000000000017941 */ /* 0x000fea0003800000 */
.L_x_194:
        /* <DEDUP_REMOVED lines=10> */
.L_x_197:
[----:B------:R-:W-:Y:S05]  /*1fdc0*/  BSYNC B1 ;  /* 0x0000000000017941 */ /* 0x000fea0003800000 */
.L_x_196:
        /* <DEDUP_REMOVED lines=13> */
.L_x_199:
[----:B------:R-:W-:Y:S05]  /*1fea0*/  BSYNC B1 ;  /* 0x0000000000017941 */ /* 0x000fea0003800000 */
.L_x_198:
        /* <DEDUP_REMOVED lines=13> */
.L_x_201:
[----:B------:R-:W-:Y:S05]  /*1ff80*/  BSYNC B1 ;  /* 0x0000000000017941 */ /* 0x000fea0003800000 */
.L_x_200:
        /* <DEDUP_REMOVED lines=10> */
.L_x_203:
[----:B------:R-:W-:Y:S05]  /*20030*/  BSYNC B1 ;  /* 0x0000000000017941 */ /* 0x000fea0003800000 */
.L_x_202:
        /* <DEDUP_REMOVED lines=10> */
.L_x_205:
[----:B------:R-:W-:Y:S05]  /*200e0*/  BSYNC B1 ;  /* 0x0000000000017941 */ /* 0x000fea0003800000 */
.L_x_204:
[----:B------:R-:W3:Y:S01]  /*200f0*/  LDL.LU R216, [R1+0x5dc] ;  /* 0x0005dc0001d87983 */ /* 0x000ee20000300800 */
[----:B-----5:R-:W-:Y:S01]  /*20100*/  HADD2.F32 R23, -RZ, R22.H0_H0 ;  /* 0x20000016ff177230 */ /* 0x020fe20000004100 */
[----:B------:R-:W-:Y:S01]  /*20110*/  ISETP.GT.AND P3, PT, R3, 0xb0, PT ;  /* 0x000000b00300780c */ /* 0x000fe20003f64270 */
[----:B------:R-:W-:Y:S03]  /*20120*/  BSSY B1, `(.L_x_206) ;  /* 0x0000008000017945 */ /* 0x000fe60003800000 */
[----:B------:R-:W-:-:S04]  /*20130*/  FMUL R23, R23, R16 ;  /* 0x0000001017177220 */ /* 0x000fc80000400000 */
[----:B---3--:R-:W-:-:S05]  /*20140*/  FFMA R23, R216, R2, R23 ;  /* 0x00000002d8177223 */ /* 0x008fca0000000017 */
[----:B------:R-:W-:-:S05]  /*20150*/  F2FP.F16.F32.PACK_AB R23, RZ, R23 ;  /* 0x00000017ff17723e */ /* 0x000fca00000000ff */
[----:B------:R3:W-:Y:S01]  /*20160*/  @P0 STG.E.U16 desc[UR46][R6.64+0x152], R23 ;  /* 0x0001521706000986 */ /* 0x0007e2000c10152e */
[----:B------:R-:W-:-:S13]  /*20170*/  ISETP.GT.AND P0, PT, R0, RZ, P3 ;  /* 0x000000ff0000720c */ /* 0x000fda0001f04270 */
[----:B---3--:R-:W-:Y:S05]  /*20180*/  @!P0 BRA `(.L_x_207) ;  /* 0x0000000000048947 */ /* 0x008fea0003800000 */
[----:B------:R3:W5:Y:S02]  /*20190*/  LDG.E.LTC128B.U16 R22, desc[UR46][R20.64+0x160] ;  /* 0x0001602e14167981 */ /* 0x000764000c1e1520 */
.L_x_207:
[----:B------:R-:W-:Y:S05]  /*201a0*/  BSYNC B1 ;  /* 0x0000000000017941 */ /* 0x000fea0003800000 */
.L_x_206:
[----:B------:R-:W2:Y:S01]  /*201b0*/  LDL.LU R216, [R1+0x5e0] ;  /* 0x0005e00001d87983 */ /* 0x000ea20000300800 */
[----:B-----5:R-:W-:Y:S01]  /*201c0*/  HADD2.F32 R23, -RZ, R22.H0_H0 ;  /* 0x20000016ff177230 */ /* 0x020fe20000004100 */
[----:B------:R-:W-:Y:S01]  /*201d0*/  ISETP.GT.AND P2, PT, R3, 0xb1, PT ;  /* 0x000000b10300780c */ /* 0x000fe20003f44270 */
[----:B------:R-:W-:Y:S03]  /*201e0*/  BSSY B1, `(.L_x_208) ;  /* 0x0000008000017945 */ /* 0x000fe60003800000 */
[----:B------:R-:W-:-:S04]  /*201f0*/  FMUL R23, R23, R16 ;  /* 0x0000001017177220 */ /* 0x000fc80000400000 */
[----:B--2---:R-:W-:-:S05]  /*20200*/  FFMA R23, R216, R2, R23 ;  /* 0x00000002d8177223 */ /* 0x004fca0000000017 */
[----:B------:R-:W-:-:S05]  /*20210*/  F2FP.F16.F32.PACK_AB R23, RZ, R23 ;  /* 0x00000017ff17723e */ /* 0x000fca00000000ff */
[----:B------:R2:W-:Y:S01]  /*20220*/  @P0 STG.E.U16 desc[UR46][R4.64+0x160], R23 ;  /* 0x0001601704000986 */ /* 0x0005e2000c10152e */
[----:B------:R-:W-:-:S13]  /*20230*/  ISETP.GT.AND P0, PT, R0, RZ, P2 ;  /* 0x000000ff0000720c */ /* 0x000fda0001704270 */
[----:B--2---:R-:W-:Y:S05]  /*20240*/  @!P0 BRA `(.L_x_209) ;  /* 0x0000000000048947 */ /* 0x004fea0003800000 */
[----:B------:R2:W5:Y:S02]  /*20250*/  LDG.E.LTC128B.U16 R22, desc[UR46][R20.64+0x162] ;  /* 0x0001622e14167981 */ /* 0x000564000c1e1520 */
.L_x_209:
[----:B------:R-:W-:Y:S05]  /*20260*/  BSYNC B1 ;  /* 0x0000000000017941 */ /* 0x000fea0003800000 */
.L_x_208:
        /* <DEDUP_REMOVED lines=10> */
.L_x_211:
[----:B------:R-:W-:Y:S05]  /*20310*/  BSYNC B1 ;  /* 0x0000000000017941 */ /* 0x000fea0003800000 */
.L_x_210:
        /* <DEDUP_REMOVED lines=10> */
.L_x_213:
[----:B------:R-:W-:Y:S05]  /*203c0*/  BSYNC B1 ;  /* 0x0000000000017941 */ /* 0x000fea0003800000 */
.L_x_212:
        /* <DEDUP_REMOVED lines=11> */
.L_x_215:
[----:B------:R-:W-:Y:S05]  /*20480*/  BSYNC B1 ;  /* 0x0000000000017941 */ /* 0x000fea0003800000 */
.L_x_214:
[----:B------:R-:W2:Y:S01]  /*20490*/  LDL.LU R216, [R1+0x5f0] ;  /* 0x0005f00001d87983 */ /* 0x000ea20000300800 */
[----:B-----5:R-:W-:Y:S01]  /*204a0*/  HADD2.F32 R23, -RZ, R22.H0_H0 ;  /* 0x20000016ff177230 */ /* 0x020fe20000004100 */
[----:B------:R-:W-:Y:S04]  /*204b0*/  BSSY B1, `(.L_x_216) ;  /* 0x0000009000017945 */ /* 0x000fe80003800000 */
[----:B------:R-:W-:-:S04]  /*204c0*/  FMUL R23, R23, R16 ;  /* 0x0000001017177220 */ /* 0x000fc80000400000 */
[----:B--2---:R-:W-:-:S05]  /*204d0*/  FFMA R23, R216, R2, R23 ;  /* 0x00000002d8177223 */ /* 0x004fca0000000017 */
[----:B------:R-:W-:-:S05]  /*204e0*/  F2FP.F16.F32.PACK_AB R23, RZ, R23 ;  /* 0x00000017ff17723e */ /* 0x000fca00000000ff */
[----:B------:R2:W-:Y:S01]  /*204f0*/  @P0 STG.E.U16 desc[UR46][R4.64+0x170], R23 ;  /* 0x0001701704000986 */ /* 0x0005e2000c10152e */
[----:B------:R-:W-:-:S04]  /*20500*/  ISETP.GT.AND P0, PT, R3, 0xb9, PT ;  /* 0x000000b90300780c */ /* 0x000fc80003f04270 */
[----:B------:R-:W-:-:S13]  /*20510*/  ISETP.GT.AND P4, PT, R0, RZ, P0 ;  /* 0x000000ff0000720c */ /* 0x000fda0000784270 */
[----:B--2---:R-:W-:Y:S05]  /*20520*/  @!P4 BRA `(.L_x_217) ;  /* 0x000000000004c947 */ /* 0x004fea0003800000 */
[----:B------:R2:W5:Y:S02]  /*20530*/  LDG.E.LTC128B.U16 R22, desc[UR46][R20.64+0x172] ;  /* 0x0001722e14167981 */ /* 0x000564000c1e1520 */
.L_x_217:
[----:B------:R-:W-:Y:S05]  /*20540*/  BSYNC B1 ;  /* 0x0000000000017941 */ /* 0x000fea0003800000 */
.L_x_216:
        /* <DEDUP_REMOVED lines=10> */
.L_x_219:
[----:B------:R-:W-:Y:S05]  /*205f0*/  BSYNC B1 ;  /* 0x0000000000017941 */ /* 0x000fea0003800000 */
.L_x_218:
        /* <DEDUP_REMOVED lines=10> */
.L_x_221:
[----:B------:R-:W-:Y:S05]  /*206a0*/  BSYNC B1 ;  /* 0x0000000000017941 */ /* 0x000fea0003800000 */
.L_x_220:
[----:B------:R-:W3:Y:S01]  /*206b0*/  LDL.LU R219, [R1+0x5fc] ;  /* 0x0005fc0001db7983 */ /* 0x000ee20000300800 */
[----:B-----5:R-:W-:Y:S02]  /*206c0*/  HADD2.F32 R23, -RZ, R22.H0_H0 ;  /* 0x20000016ff177230 */ /* 0x020fe40000004100 */
[----:B------:R-:W-:Y:S01]  /*206d0*/  IMAD.U32 R220, RZ, RZ, UR8 ;  /* 0x00000008ffdc7e24 */ /* 0x000fe2000f8e00ff */
[----:B------:R-:W-:Y:S01]  /*206e0*/  USHF.L.U64.HI UR4, UR8, 0x8, UR9 ;  /* 0x0000000808047899 */ /* 0x000fe20008010209 */
[----:B------:R-:W-:Y:S01]  /*206f0*/  PRMT R216, R22, 0x7610, R216 ;  /* 0x0000761016d87816 */ /* 0x000fe200000000d8 */
[----:B------:R-:W-:Y:S01]  /*20700*/  FMUL R23, R23, R16 ;  /* 0x0000001017177220 */ /* 0x000fe20000400000 */
[----:B------:R-:W4:Y:S03]  /*20710*/  LDL.LU R217, [R1+0x300] ;  /* 0x0003000001d97983 */ /* 0x000f260000300800 */
[----:B---3--:R-:W-:-:S05]  /*20720*/  FFMA R23, R219, R2, R23 ;  /* 0x00000002db177223 */ /* 0x008fca0000000017 */
[----:B------:R-:W-:-:S05]  /*20730*/  F2FP.F16.F32.PACK_AB R23, RZ, R23 ;  /* 0x00000017ff17723e */ /* 0x000fca00000000ff */
[----:B------:R3:W-:Y:S01]  /*20740*/  @P4 STG.E.U16 desc[UR46][R6.64+0x172], R23 ;  /* 0x0001721706004986 */ /* 0x0007e2000c10152e */
[----:B------:R-:W-:-:S04]  /*20750*/  LEA R220, P4, R220, R4, 0x8 ;  /* 0x00000004dcdc7211 */ /* 0x000fc800078840ff */
[----:B------:R-:W-:Y:S02]  /*20760*/  IADD3.X R221, R5, UR4, RZ, P4, !PT ;  /* 0x0000000405dd7c10 */ /* 0x000fe4000a7fe4ff */
[----:B------:R-:W-:-:S13]  /*20770*/  ISETP.GT.AND P4, PT, R0, 0x80, P5 ;  /* 0x000000800000780c */ /* 0x000fda0002f84270 */
[----:B------:R-:W2:Y:S01]  /*20780*/  @P4 LDG.E.LTC128B.U16 R216, desc[UR46][R228.64] ;  /* 0x0000002ee4d84981 */ /* 0x000ea2000c1e1520 */
[----:B------:R-:W-:Y:S01]  /*20790*/  BSSY B1, `(.L_x_222) ;  /* 0x000000a000017945 */ /* 0x000fe20003800000 */
[----:B--2---:R-:W-:-:S05]  /*207a0*/  HADD2.F32 R22, -RZ, R216.H0_H0 ;  /* 0x200000d8ff167230 */ /* 0x004fca0000004100 */
[----:B------:R-:W-:-:S04]  /*207b0*/  FMUL R22, R22, R16 ;  /* 0x0000001016167220 */ /* 0x000fc80000400000 */
[----:B----4-:R-:W-:-:S05]  /*207c0*/  FFMA R22, R217, R2, R22 ;  /* 0x00000002d9167223 */ /* 0x010fca0000000016 */
[----:B------:R-:W-:-:S05]  /*207d0*/  F2FP.F16.F32.PACK_AB R22, RZ, R22 ;  /* 0x00000016ff16723e */ /* 0x000fca00000000ff */
[----:B------:R3:W-:Y:S01]  /*207e0*/  @P4 STG.E.U16 desc[UR46][R220.64], R22 ;  /* 0x00000016dc004986 */ /* 0x0007e2000c10152e */
[----:B------:R-:W-:-:S04]  /*207f0*/  LOP3.LUT P4, RZ, R17, 0x2, RZ, 0xc0, !PT ;  /* 0x0000000211ff7812 */ /* 0x000fc8000788c0ff */
[----:B------:R-:W-:-:S13]  /*20800*/  ISETP.GT.AND P4, PT, R0, 0x80, P4 ;  /* 0x000000800000780c */ /* 0x000fda0002784270 */
[----:B---3--:R-:W-:Y:S05]  /*20810*/  @!P4 BRA `(.L_x_223) ;  /* 0x000000000004c947 */ /* 0x008fea0003800000 */
[----:B------:R2:W5:Y:S02]  /*20820*/  LDG.E.LTC128B.U16 R216, desc[UR46][R14.64+0x2] ;  /* 0x0000022e0ed87981 */ /* 0x000564000c1e1520 */
.L_x_223:
[----:B------:R-:W-:Y:S05]  /*20830*/  BSYNC B1 ;  /* 0x0000000000017941 */ /* 0x000fea0003800000 */
.L_x_222:
[----:B------:R-:W3:Y:S01]  /*20840*/  LDL.LU R23, [R1+0x304] ;  /* 0x0003040001177983 */ /* 0x000ee20000300800 */
[----:B-----5:R-:W-:Y:S01]  /*20850*/  HADD2.F32 R22, -RZ, R216.H0_H0 ;  /* 0x200000d8ff167230 */ /* 0x020fe20000004100 */
[----:B------:R-:W-:Y:S01]  /*20860*/  BSSY B1, `(.L_x_224) ;  /* 0x0000012000017945 */ /* 0x000fe20003800000 */
[----:B------:R-:W-:Y:S02]  /*20870*/  IMAD.U32 R228, RZ, RZ, UR8 ;  /* 0x00000008ffe47e24 */ /* 0x000fe4000f8e00ff */
[----:B------:R-:W-:Y:S02]  /*20880*/  IMAD.U32 R227, RZ, RZ, UR9 ;  /* 0x00000009ffe37e24 */ /* 0x000fe4000f8e00ff */
[----:B------:R-:W-:Y:S01]  /*20890*/  FMUL R22, R22, R16 ;  /* 0x0000001016167220 */ /* 0x000fe20000400000 */
[----:B------:R-:W-:Y:S02]  /*208a0*/  IMAD.U32 R226, RZ, RZ, UR8 ;  /* 0x00000008ffe27e24 */ /* 0x000fe4000f8e00ff */
[----:B------:R-:W-:-:S03]  /*208b0*/  IMAD.SHL.U32 R228, R228, 0x10, RZ ;  /* 0x00000010e4e47824 */ /* 0x000fc600078e00ff */
[----:B------:R-:W-:Y:S01]  /*208c0*/  SHF.L.U64.HI R226, R226, 0x4, R227 ;  /* 0x00000004e2e27819 */ /* 0x000fe200000102e3 */
[----:B---3--:R-:W-:Y:S01]  /*208d0*/  FFMA R22, R23, R2, R22 ;  /* 0x0000000217167223 */ /* 0x008fe20000000016 */
[----:B------:R-:W-:-:S04]  /*208e0*/  @P4 IMAD.MOV.U32 R23, RZ, RZ, R221 ;  /* 0x000000ffff174224 */ /* 0x000fc800078e00dd */
[----:B------:R-:W-:-:S04]  /*208f0*/  F2FP.F16.F32.PACK_AB R22, RZ, R22 ;  /* 0x00000016ff16723e */ /* 0x000fc800000000ff */
[----:B------:R-:W-:Y:S01]  /*20900*/  PRMT R217, R22, 0x7610, R217 ;  /* 0x0000761016d97816 */ /* 0x000fe200000000d9 */
[----:B------:R-:W-:-:S05]  /*20910*/  @P4 IMAD.MOV.U32 R22, RZ, RZ, R220 ;  /* 0x000000ffff164224 */ /* 0x000fca00078e00dc */
[----:B------:R3:W-:Y:S02]  /*20920*/  @P4 STG.E.U16 desc[UR46][R22.64+0x2], R217 ;  /* 0x000002d916004986 */ /* 0x0007e4000c10152e */
[----:B---3--:R-:W-:-:S05]  /*20930*/  IADD3 R22, P4, R220, R228, RZ ;  /* 0x000000e4dc167210 */ /* 0x008fca0007f9e0ff */
[----:B------:R-:W-:Y:S01]  /*20940*/  IMAD.X R23, R221, 0x1, R226, P4 ;  /* 0x00000001dd177824 */ /* 0x000fe200020e06e2 */
[----:B------:R-:W-:-:S13]  /*20950*/  ISETP.GT.AND P4, PT, R0, 0x88, P5 ;  /* 0x000000880000780c */ /* 0x000fda0002f84270 */
[----:B------:R-:W-:Y:S05]  /*20960*/  @!P4 BRA `(.L_x_225) ;  /* 0x000000000004c947 */ /* 0x000fea0003800000 */
[----:B------:R3:W5:Y:S02]  /*20970*/  LDG.E.LTC128B.U16 R216, desc[UR46][R222.64] ;  /* 0x0000002eded87981 */ /* 0x000764000c1e1520 */
.L_x_225:
[----:B------:R-:W-:Y:S05]  /*20980*/  BSYNC B1 ;  /* 0x0000000000017941 */ /* 0x000fea0003800000 */
.L_x_224:
[----:B------:R-:W4:Y:S01]  /*20990*/  LDL.LU R219, [R1+0x308] ;  /* 0x0003080001db7983 */ /* 0x000f220000300800 */
[----:B-----5:R-:W-:Y:S01]  /*209a0*/  HADD2.F32 R217, -RZ, R216.H0_H0 ;  /* 0x200000d8ffd97230 */ /* 0x020fe20000004100 */
[----:B------:R-:W-:Y:S04]  /*209b0*/  BSSY B1, `(.L_x_226) ;  /* 0x0000009000017945 */ /* 0x000fe80003800000 */
[----:B------:R-:W-:-:S04]  /*209c0*/  FMUL R217, R217, R16 ;  /* 0x00000010d9d97220 */ /* 0x000fc80000400000 */
[----:B----4-:R-:W-:-:S05]  /*209d0*/  FFMA R217, R219, R2, R217 ;  /* 0x00000002dbd97223 */ /* 0x010fca00000000d9 */
[----:B------:R-:W-:-:S05]  /*209e0*/  F2FP.F16.F32.PACK_AB R217, RZ, R217 ;  /* 0x000000d9ffd9723e */ /* 0x000fca00000000ff */
[----:B------:R4:W-:Y:S01]  /*209f0*/  @P4 STG.E.U16 desc[UR46][R22.64], R217 ;  /* 0x000000d916004986 */ /* 0x0009e2000c10152e */
[----:B------:R-:W-:-:S04]  /*20a00*/  LOP3.LUT P4, RZ, R17, 0x2, RZ, 0xc0, !PT ;  /* 0x0000000211ff7812 */ /* 0x000fc8000788c0ff */
[----:B------:R-:W-:-:S13]  /*20a10*/  ISETP.GT.AND P4, PT, R0, 0x88, P4 ;  /* 0x000000880000780c */ /* 0x000fda0002784270 */
[----:B----4-:R-:W-:Y:S05]  /*20a20*/  @!P4 BRA `(.L_x_227) ;  /* 0x000000000004c947 */ /* 0x010fea0003800000 */
[----:B------:R4:W5:Y:S02]  /*20a30*/  LDG.E.LTC128B.U16 R216, desc[UR46][R12.64+0x2] ;  /* 0x0000022e0cd87981 */ /* 0x000964000c1e1520 */
.L_x_227:
[----:B------:R-:W-:Y:S05]  /*20a40*/  BSYNC B1 ;  /* 0x0000000000017941 */ /* 0x000fea0003800000 */
.L_x_226:
[----:B------:R-:W2:Y:S01]  /*20a50*/  LDL.LU R219, [R1+0x30c] ;  /* 0x00030c0001db7983 */ /* 0x000ea20000300800 */
[----:B-----5:R-:W-:Y:S01]  /*20a60*/  HADD2.F32 R217, -RZ, R216.H0_H0 ;  /* 0x200000d8ffd97230 */ /* 0x020fe20000004100 */
[----:B------:R-:W-:Y:S04]  /*20a70*/  BSSY B1, `(.L_x_228) ;  /* 0x0000009000017945 */ /* 0x000fe80003800000 */
[----:B------:R-:W-:-:S04]  /*20a80*/  FMUL R217, R217, R16 ;  /* 0x00000010d9d97220 */ /* 0x000fc80000400000 */
[----:B--2---:R-:W-:-:S05]  /*20a90*/  FFMA R217, R219, R2, R217 ;  /* 0x00000002dbd97223 */ /* 0x004fca00000000d9 */
[----:B------:R-:W-:-:S05]  /*20aa0*/  F2FP.F16.F32.PACK_AB R217, RZ, R217 ;  /* 0x000000d9ffd9723e */ /* 0x000fca00000000ff */
[----:B------:R2:W-:Y:S01]  /*20ab0*/  @P4 STG.E.U16 desc[UR46][R22.64+0x2], R217 ;  /* 0x000002d916004986 */ /* 0x0005e2000c10152e */
[----:B------:R-:W-:-:S04]  /*20ac0*/  LOP3.LUT P4, RZ, R17, 0x4, RZ, 0xc0, !PT ;  /* 0x0000000411ff7812 */ /* 0x000fc8000788c0ff */
[----:B------:R-:W-:-:S13]  /*20ad0*/  ISETP.GT.AND P4, PT, R0, 0x80, P4 ;  /* 0x000000800000780c */ /* 0x000fda0002784270 */
[----:B--2---:R-:W-:Y:S05]  /*20ae0*/  @!P4 BRA `(.L_x_229) ;  /* 0x000000000004c947 */ /* 0x004fea0003800000 */
[----:B------:R2:W5:Y:S02]  /*20af0*/  LDG.E.LTC128B.U16 R216, desc[UR46][R14.64+0x10] ;  /* 0x0000102e0ed87981 */ /* 0x000564000c1e1520 */
.L_x_229:
[----:B------:R-:W-:Y:S05]  /*20b00*/  BSYNC B1 ;  /* 0x0000000000017941 */ /* 0x000fea0003800000 */
.L_x_228:
[----:B------:R-:W3:Y:S01]  /*20b10*/  LDL.LU R219, [R1+0x310] ;  /* 0x0003100001db7983 */ /* 0x000ee20000300800 */
[----:B-----5:R-:W-:Y:S01]  /*20b20*/  HADD2.F32 R217, -RZ, R216.H0_H0 ;  /* 0x200000d8ffd97230 */ /* 0x020fe20000004100 */
[----:B------:R-:W-:Y:S04]  /*20b30*/  BSSY B1, `(.L_x_230) ;  /* 0x0000009000017945 */ /* 0x000fe80003800000 */
[----:B------:R-:W-:-:S04]  /*20b40*/  FMUL R217, R217, R16 ;  /* 0x00000010d9d97220 */ /* 0x000fc80000400000 */
[----:B---3--:R-:W-:-:S05]  /*20b50*/  FFMA R217, R219, R2, R217 ;  /* 0x00000002dbd97223 */ /* 0x008fca00000000d9 */
[----:B------:R-:W-:-:S05]  /*20b60*/  F2FP.F16.F32.PACK_AB R217, RZ, R217 ;  /* 0x000000d9ffd9723e */ /* 0x000fca00000000ff */
[----:B------:R3:W-:Y:S01]  /*20b70*/  @P4 STG.E.U16 desc[UR46][R220.64+0x10], R217 ;  /* 0x000010d9dc004986 */ /* 0x0007e2000c10152e */
[----:B------:R-:W-:-:S04]  /*20b80*/  LOP3.LUT P4, RZ, R17, 0x8, RZ, 0xc0, !PT ;  /* 0x0000000811ff7812 */ /* 0x000fc8000788c0ff */
[----:B------:R-:W-:-:S13]  /*20b90*/  ISETP.GT.AND P4, PT, R0, 0x80, P4 ;  /* 0x000000800000780c */ /* 0x000fda0002784270 */
[----:B---3--:R-:W-:Y:S05]  /*20ba0*/  @!P4 BRA `(.L_x_231) ;  /* 0x000000000004c947 */ /* 0x008fea0003800000 */
[----:B------:R3:W5:Y:S02]  /*20bb0*/  LDG.E.LTC128B.U16 R216, desc[UR46][R14.64+0x12] ;  /* 0x0000122e0ed87981 */ /* 0x000764000c1e1520 */
.L_x_231:
[----:B------:R-:W-:Y:S05]  /*20bc0*/  BSYNC B1 ;  /* 0x0000000000017941 */ /* 0x000fea0003800000 */
.L_x_230:
        /* <DEDUP_REMOVED lines=11> */
.L_x_233:
[----:B------:R-:W-:Y:S05]  /*20c80*/  BSYNC B1 ;  /* 0x0000000000017941 */ /* 0x000fea0003800000 */
.L_x_232:
        /* <DEDUP_REMOVED lines=11> */
.L_x_235:
[----:B------:R-:W-:Y:S05]  /*20d40*/  BSYNC B1 ;  /* 0x0000000000017941 */ /* 0x000fea0003800000 */
.L_x_234:
        /* <DEDUP_REMOVED lines=11> */
.L_x_237:
[----:B------:R-:W-:Y:S05]  /*20e00*/  BSYNC B1 ;  /* 0x0000000000017941 */ /* 0x000fea0003800000 */
.L_x_236:
        /* <DEDUP_REMOVED lines=11> */
.L_x_239:
[----:B------:R-:W-:Y:S05]  /*20ec0*/  BSYNC B1 ;  /* 0x0000000000017941 */ /* 0x000fea0003800000 */
.L_x_238:
        /* <DEDUP_REMOVED lines=11> */
.L_x_241:
[----:B------:R-:W-:Y:S05]  /*20f80*/  BSYNC B1 ;  /* 0x0000000000017941 */ /* 0x000fea0003800000 */
.L_x_240:
        /* <DEDUP_REMOVED lines=11> */
.L_x_243:
[----:B------:R-:W-:Y:S05]  /*21040*/  BSYNC B1 ;  /* 0x0000000000017941 */ /* 0x000fea0003800000 */
.L_x_242:
        /* <DEDUP_REMOVED lines=11> */
.L_x_245:
[----:B------:R-:W-:Y:S05]  /*21100*/  BSYNC B1 ;  /* 0x0000000000017941 */ /* 0x000fea0003800000 */
.L_x_244:
        /* <DEDUP_REMOVED lines=11> */
.L_x_247:
[----:B------:R-:W-:Y:S05]  /*211c0*/  BSYNC B1 ;  /* 0x0000000000017941 */ /* 0x000fea0003800000 */
.L_x_246:
        /* <DEDUP_REMOVED lines=11> */
.L_x_249:
[----:B------:R-:W-:Y:S05]  /*21280*/  BSYNC B1 ;  /* 0x0000000000017941 */ /* 0x000fea0003800000 */
.L_x_248:
        /* <DEDUP_REMOVED lines=11> */
.L_x_251:
[----:B------:R-:W-:Y:S05]  /*21340*/  BSYNC B1 ;  /* 0x0000000000017941 */ /* 0x000fea0003800000 */
.L_x_250:
        /* <DEDUP_REMOVED lines=11> */
.L_x_253:
[----:B------:R-:W-:Y:S05]  /*21400*/  BSYNC B1 ;  /* 0x0000000000017941 */ /* 0x000fea0003800000 */
.L_x_252:
        /* <DEDUP_REMOVED lines=11> */
.L_x_255:
[----:B------:R-:W-:Y:S05]  /*214c0*/  BSYNC B1 ;  /* 0x0000000000017941 */ /* 0x000fea0003800000 */
.L_x_254:
        /* <DEDUP_REMOVED lines=11> */
.L_x_257:
[----:B------:R-:W-:Y:S05]  /*21580*/  BSYNC B1 ;  /* 0x0000000000017941 */ /* 0x000fea0003800000 */
.L_x_256:
        /* <DEDUP_REMOVED lines=11> */
.L_x_259:
[----:B------:R-:W-:Y:S05]  /*21640*/  BSYNC B1 ;  /* 0x0000000000017941 */ /* 0x000fea0003800000 */
.L_x_258:
        /* <DEDUP_REMOVED lines=11> */
.L_x_261:
[----:B------:R-:W-:Y:S05]  /*21700*/  BSYNC B1 ;  /* 0x0000000000017941 */ /* 0x000fea0003800000 */
.L_x_260:
        /* <DEDUP_REMOVED lines=11> */
.L_x_263:
[----:B------:R-:W-:Y:S05]  /*217c0*/  BSYNC B1 ;  /* 0x0000000000017941 */ /* 0x000fea0003800000 */
.L_x_262:
        /* <DEDUP_REMOVED lines=11> */
.L_x_265:
[----:B------:R-:W-:Y:S05]  /*21880*/  BSYNC B1 ;  /* 0x0000000000017941 */ /* 0x000fea0003800000 */
.L_x_264:
        /* <DEDUP_REMOVED lines=11> */
.L_x_267:
[----:B------:R-:W-:Y:S05]  /*21940*/  BSYNC B1 ;  /* 0x0000000000017941 */ /* 0x000fea0003800000 */
.L_x_266:
        /* <DEDUP_REMOVED lines=11> */
.L_x_269:
[----:B------:R-:W-:Y:S05]  /*21a00*/  BSYNC B1 ;  /* 0x0000000000017941 */ /* 0x000fea0003800000 */
.L_x_268:
        /* <DEDUP_REMOVED lines=11> */
.L_x_271:
[----:B------:R-:W-:Y:S05]  /*21ac0*/  BSYNC B1 ;  /* 0x0000000000017941 */ /* 0x000fea0003800000 */
.L_x_270:
        /* <DEDUP_REMOVED lines=11> */
.L_x_273:
[----:B------:R-:W-:Y:S05]  /*21b80*/  BSYNC B1 ;  /* 0x0000000000017941 */ /* 0x000fea0003800000 */
.L_x_272:
        /* <DEDUP_REMOVED lines=11> */
.L_x_275:
[----:B------:R-:W-:Y:S05]  /*21c40*/  BSYNC B1 ;  /* 0x0000000000017941 */ /* 0x000fea0003800000 */
.L_x_274:
        /* <DEDUP_REMOVED lines=11> */
.L_x_277:
[----:B------:R-:W-:Y:S05]  /*21d00*/  BSYNC B1 ;  /* 0x0000000000017941 */ /* 0x000fea0003800000 */
.L_x_276:
        /* <DEDUP_REMOVED lines=11> */
.L_x_279:
[----:B------:R-:W-:Y:S05]  /*21dc0*/  BSYNC B1 ;  /* 0x0000000000017941 */ /* 0x000fea0003800000 */
.L_x_278:
        /* <DEDUP_REMOVED lines=11> */
.L_x_281:
[----:B------:R-:W-:Y:S05]  /*21e80*/  BSYNC B1 ;  /* 0x0000000000017941 */ /* 0x000fea0003800000 */
.L_x_280:
        /* <DEDUP_REMOVED lines=11> */
.L_x_283:
[----:B------:R-:W-:Y:S05]  /*21f40*/  BSYNC B1 ;  /* 0x0000000000017941 */ /* 0x000fea0003800000 */
.L_x_282:
        /* <DEDUP_REMOVED lines=11> */
.L_x_285:
[----:B------:R-:W-:Y:S05]  /*22000*/  BSYNC B1 ;  /* 0x0000000000017941 */ /* 0x000fea0003800000 */
.L_x_284:
        /* <DEDUP_REMOVED lines=11> */
.L_x_287:
[----:B------:R-:W-:Y:S05]  /*220c0*/  BSYNC B1 ;  /* 0x0000000000017941 */ /* 0x000fea0003800000 */
.L_x_286:
        /* <DEDUP_REMOVED lines=11> */
.L_x_289:
[----:B------:R-:W-:Y:S05]  /*22180*/  BSYNC B1 ;  /* 0x0000000000017941 */ /* 0x000fea0003800000 */
.L_x_288:
        /* <DEDUP_REMOVED lines=11> */
.L_x_291:
[----:B------:R-:W-:Y:S05]  /*22240*/  BSYNC B1 ;  /* 0x0000000000017941 */ /* 0x000fea0003800000 */
.L_x_290:
        /* <DEDUP_REMOVED lines=11> */
.L_x_293:
[----:B------:R-:W-:Y:S05]  /*22300*/  BSYNC B1 ;  /* 0x0000000000017941 */ /* 0x000fea0003800000 */
.L_x_292:
        /* <DEDUP_REMOVED lines=11> */
.L_x_295:
[----:B------:R-:W-:Y:S05]  /*223c0*/  BSYNC B1 ;  /* 0x0000000000017941 */ /* 0x000fea0003800000 */
.L_x_294:
        /* <DEDUP_REMOVED lines=11> */
.L_x_297:
[----:B------:R-:W-:Y:S05]  /*22480*/  BSYNC B1 ;  /* 0x0000000000017941 */ /* 0x000fea0003800000 */
.L_x_296:
        /* <DEDUP_REMOVED lines=11> */
.L_x_299:
[----:B------:R-:W-:Y:S05]  /*22540*/  BSYNC B1 ;  /* 0x0000000000017941 */ /* 0x000fea0003800000 */
.L_x_298:
        /* <DEDUP_REMOVED lines=11> */
.L_x_301:
[----:B------:R-:W-:Y:S05]  /*22600*/  BSYNC B1 ;  /* 0x0000000000017941 */ /* 0x000fea0003800000 */
.L_x_300:
        /* <DEDUP_REMOVED lines=11> */
.L_x_303:
[----:B------:R-:W-:Y:S05]  /*226c0*/  BSYNC B1 ;  /* 0x0000000000017941 */ /* 0x000fea0003800000 */
.L_x_302:
        /* <DEDUP_REMOVED lines=11> */
.L_x_305:
[----:B------:R-:W-:Y:S05]  /*22780*/  BSYNC B1 ;  /* 0x0000000000017941 */ /* 0x000fea0003800000 */
.L_x_304:
        /* <DEDUP_REMOVED lines=11> */
.L_x_307:
[----:B------:R-:W-:Y:S05]  /*22840*/  BSYNC B1 ;  /* 0x0000000000017941 */ /* 0x000fea0003800000 */
.L_x_306:
        /* <DEDUP_REMOVED lines=11> */
.L_x_309:
[----:B------:R-:W-:Y:S05]  /*22900*/  BSYNC B1 ;  /* 0x0000000000017941 */ /* 0x000fea0003800000 */
.L_x_308:
        /* <DEDUP_REMOVED lines=11> */
.L_x_311:
[----:B------:R-:W-:Y:S05]  /*229c0*/  BSYNC B1 ;  /* 0x0000000000017941 */ /* 0x000fea0003800000 */
.L_x_310:
        /* <DEDUP_REMOVED lines=11> */
.L_x_313:
[----:B------:R-:W-:Y:S05]  /*22a80*/  BSYNC B1 ;  /* 0x0000000000017941 */ /* 0x000fea0003800000 */
.L_x_312:
        /* <DEDUP_REMOVED lines=11> */
.L_x_315:
[----:B------:R-:W-:Y:S05]  /*22b40*/  BSYNC B1 ;  /* 0x0000000000017941 */ /* 0x000fea0003800000 */
.L_x_314:
        /* <DEDUP_REMOVED lines=11> */
.L_x_317:
[----:B------:R-:W-:Y:S05]  /*22c00*/  BSYNC B1 ;  /* 0x0000000000017941 */ /* 0x000fea0003800000 */
.L_x_316:
        /* <DEDUP_REMOVED lines=11> */
.L_x_319:
[----:B------:R-:W-:Y:S05]  /*22cc0*/  BSYNC B1 ;  /* 0x0000000000017941 */ /* 0x000fea0003800000 */
.L_x_318:
        /* <DEDUP_REMOVED lines=11> */
.L_x_321:
[----:B------:R-:W-:Y:S05]  /*22d80*/  BSYNC B1 ;  /* 0x0000000000017941 */ /* 0x000fea0003800000 */
.L_x_320:
        /* <DEDUP_REMOVED lines=11> */
.L_x_323:
[----:B------:R-:W-:Y:S05]  /*22e40*/  BSYNC B1 ;  /* 0x0000000000017941 */ /* 0x000fea0003800000 */
.L_x_322:
        /* <DEDUP_REMOVED lines=11> */
.L_x_325:
[----:B------:R-:W-:Y:S05]  /*22f00*/  BSYNC B1 ;  /* 0x0000000000017941 */ /* 0x000fea0003800000 */
.L_x_324:
        /* <DEDUP_REMOVED lines=11> */
.L_x_327:
[----:B------:R-:W-:Y:S05]  /*22fc0*/  BSYNC B1 ;  /* 0x0000000000017941 */ /* 0x000fea0003800000 */
.L_x_326:
        /* <DEDUP_REMOVED lines=11> */
.L_x_329:
[----:B------:R-:W-:Y:S05]  /*23080*/  BSYNC B1 ;  /* 0x0000000000017941 */ /* 0x000fea0003800000 */
.L_x_328:
        /* <DEDUP_REMOVED lines=11> */
.L_x_331:
[----:B------:R-:W-:Y:S05]  /*23140*/  BSYNC B1 ;  /* 0x0000000000017941 */ /* 0x000fea0003800000 */
.L_x_330:
        /* <DEDUP_REMOVED lines=11> */
.L_x_333:
[----:B------:R-:W-:Y:S05]  /*23200*/  BSYNC B1 ;  /* 0x0000000000017941 */ /* 0x000fea0003800000 */
.L_x_332:
        /* <DEDUP_REMOVED lines=11> */
.L_x_335:
[----:B------:R-:W-:Y:S05]  /*232c0*/  BSYNC B1 ;  /* 0x0000000000017941 */ /* 0x000fea0003800000 */
.L_x_334:
        /* <DEDUP_REMOVED lines=11> */
.L_x_337:
[----:B------:R-:W-:Y:S05]  /*23380*/  BSYNC B1 ;  /* 0x0000000000017941 */ /* 0x000fea0003800000 */
.L_x_336:
        /* <DEDUP_REMOVED lines=11> */
.L_x_339:
[----:B------:R-:W-:Y:S05]  /*23440*/  BSYNC B1 ;  /* 0x0000000000017941 */ /* 0x000fea0003800000 */
.L_x_338:
        /* <DEDUP_REMOVED lines=11> */
.L_x_341:
[----:B------:R-:W-:Y:S05]  /*23500*/  BSYNC B1 ;  /* 0x0000000000017941 */ /* 0x000fea0003800000 */
.L_x_340:
        /* <DEDUP_REMOVED lines=11> */
.L_x_343:
[----:B------:R-:W-:Y:S05]  /*235c0*/  BSYNC B1 ;  /* 0x0000000000017941 */ /* 0x000fea0003800000 */
.L_x_342:
        /* <DEDUP_REMOVED lines=11> */
.L_x_345:
[----:B------:R-:W-:Y:S05]  /*23680*/  BSYNC B1 ;  /* 0x0000000000017941 */ /* 0x000fea0003800000 */
.L_x_344:
        /* <DEDUP_REMOVED lines=11> */
.L_x_347:
[----:B------:R-:W-:Y:S05]  /*23740*/  BSYNC B1 ;  /* 0x0000000000017941 */ /* 0x000fea0003800000 */
.L_x_346:
        /* <DEDUP_REMOVED lines=11> */
.L_x_349:
[----:B------:R-:W-:Y:S05]  /*23800*/  BSYNC B1 ;  /* 0x0000000000017941 */ /* 0x000fea0003800000 */
.L_x_348:
        /* <DEDUP_REMOVED lines=11> */
.L_x_351:
[----:B------:R-:W-:Y:S05]  /*238c0*/  BSYNC B1 ;  /* 0x0000000000017941 */ /* 0x000fea0003800000 */
.L_x_350:
        /* <DEDUP_REMOVED lines=11> */
.L_x_353:
[----:B------:R-:W-:Y:S05]  /*23980*/  BSYNC B1 ;  /* 0x0000000000017941 */ /* 0x000fea0003800000 */
.L_x_352:
        /* <DEDUP_REMOVED lines=11> */
.L_x_355:
[----:B------:R-:W-:Y:S05]  /*23a40*/  BSYNC B1 ;  /* 0x0000000000017941 */ /* 0x000fea0003800000 */
.L_x_354:
        /* <DEDUP_REMOVED lines=11> */
.L_x_357:
[----:B------:R-:W-:Y:S05]  /*23b00*/  BSYNC B1 ;  /* 0x0000000000017941 */ /* 0x000fea0003800000 */
.L_x_356:
        /* <DEDUP_REMOVED lines=11> */
.L_x_359:
[----:B------:R-:W-:Y:S05]  /*23bc0*/  BSYNC B1 ;  /* 0x0000000000017941 */ /* 0x000fea0003800000 */
.L_x_358:
        /* <DEDUP_REMOVED lines=11> */
.L_x_361:
[----:B------:R-:W-:Y:S05]  /*23c80*/  BSYNC B1 ;  /* 0x0000000000017941 */ /* 0x000fea0003800000 */
.L_x_360:
        /* <DEDUP_REMOVED lines=11> */
.L_x_363:
[----:B------:R-:W-:Y:S05]  /*23d40*/  BSYNC B1 ;  /* 0x0000000000017941 */ /* 0x000fea0003800000 */
.L_x_362:
        /* <DEDUP_REMOVED lines=11> */
.L_x_365:
[----:B------:R-:W-:Y:S05]  /*23e00*/  BSYNC B1 ;  /* 0x0000000000017941 */ /* 0x000fea0003800000 */
.L_x_364:
        /* <DEDUP_REMOVED lines=11> */
.L_x_367:
[----:B------:R-:W-:Y:S05]  /*23ec0*/  BSYNC B1 ;  /* 0x0000000000017941 */ /* 0x000fea0003800000 */
.L_x_366:
        /* <DEDUP_REMOVED lines=11> */
.L_x_369:
[----:B------:R-:W-:Y:S05]  /*23f80*/  BSYNC B1 ;  /* 0x0000000000017941 */ /* 0x000fea0003800000 */
.L_x_368:
        /* <DEDUP_REMOVED lines=11> */
.L_x_371:
[----:B------:R-:W-:Y:S05]  /*24040*/  BSYNC B1 ;  /* 0x0000000000017941 */ /* 0x000fea0003800000 */
.L_x_370:
        /* <DEDUP_REMOVED lines=11> */
.L_x_373:
[----:B------:R-:W-:Y:S05]  /*24100*/  BSYNC B1 ;  /* 0x0000000000017941 */ /* 0x000fea0003800000 */
.L_x_372:
        /* <DEDUP_REMOVED lines=11> */
.L_x_375:
[----:B------:R-:W-:Y:S05]  /*241c0*/  BSYNC B1 ;  /* 0x0000000000017941 */ /* 0x000fea0003800000 */
.L_x_374:
        /* <DEDUP_REMOVED lines=11> */
.L_x_377:
[----:B------:R-:W-:Y:S05]  /*24280*/  BSYNC B1 ;  /* 0x0000000000017941 */ /* 0x000fea0003800000 */
.L_x_376:
        /* <DEDUP_REMOVED lines=11> */
.L_x_379:
[----:B------:R-:W-:Y:S05]  /*24340*/  BSYNC B1 ;  /* 0x0000000000017941 */ /* 0x000fea0003800000 */
.L_x_378:
        /* <DEDUP_REMOVED lines=11> */
.L_x_381:
[----:B------:R-:W-:Y:S05]  /*24400*/  BSYNC B1 ;  /* 0x0000000000017941 */ /* 0x000fea0003800000 */
.L_x_380:
        /* <DEDUP_REMOVED lines=11> */
.L_x_383:
[----:B------:R-:W-:Y:S05]  /*244c0*/  BSYNC B1 ;  /* 0x0000000000017941 */ /* 0x000fea0003800000 */
.L_x_382:
        /* <DEDUP_REMOVED lines=11> */
.L_x_385:
[----:B------:R-:W-:Y:S05]  /*24580*/  BSYNC B1 ;  /* 0x0000000000017941 */ /* 0x000fea0003800000 */
.L_x_384:
        /* <DEDUP_REMOVED lines=11> */
.L_x_387:
[----:B------:R-:W-:Y:S05]  /*24640*/  BSYNC B1 ;  /* 0x0000000000017941 */ /* 0x000fea0003800000 */
.L_x_386:
        /* <DEDUP_REMOVED lines=11> */
.L_x_389:
[----:B------:R-:W-:Y:S05]  /*24700*/  BSYNC B1 ;  /* 0x0000000000017941 */ /* 0x000fea0003800000 */
.L_x_388:
        /* <DEDUP_REMOVED lines=10> */
.L_x_391:
[----:B------:R-:W-:Y:S05]  /*247b0*/  BSYNC B1 ;  /* 0x0000000000017941 */ /* 0x000fea0003800000 */
.L_x_390:
        /* <DEDUP_REMOVED lines=11> */
.L_x_393:
[----:B------:R-:W-:Y:S05]  /*24870*/  BSYNC B1 ;  /* 0x0000000000017941 */ /* 0x000fea0003800000 */
.L_x_392:
        /* <DEDUP_REMOVED lines=10> */
.L_x_395:
[----:B------:R-:W-:Y:S05]  /*24920*/  BSYNC B1 ;  /* 0x0000000000017941 */ /* 0x000fea0003800000 */
.L_x_394:
        /* <DEDUP_REMOVED lines=10> */
.L_x_397:
[----:B------:R-:W-:Y:S05]  /*249d0*/  BSYNC B1 ;  /* 0x0000000000017941 */ /* 0x000fea0003800000 */
.L_x_396:
        /* <DEDUP_REMOVED lines=10> */
.L_x_399:
[----:B------:R-:W-:Y:S05]  /*24a80*/  BSYNC B1 ;  /* 0x0000000000017941 */ /* 0x000fea0003800000 */
.L_x_398:
        /* <DEDUP_REMOVED lines=10> */
.L_x_401:
[----:B------:R-:W-:Y:S05]  /*24b30*/  BSYNC B1 ;  /* 0x0000000000017941 */ /* 0x000fea0003800000 */
.L_x_400:
        /* <DEDUP_REMOVED lines=10> */
.L_x_403:
[----:B------:R-:W-:Y:S05]  /*24be0*/  BSYNC B1 ;  /* 0x0000000000017941 */ /* 0x000fea0003800000 */
.L_x_402:
        /* <DEDUP_REMOVED lines=10> */
.L_x_405:
[----:B------:R-:W-:Y:S05]  /*24c90*/  BSYNC B1 ;  /* 0x0000000000017941 */ /* 0x000fea0003800000 */
.L_x_404:
        /* <DEDUP_REMOVED lines=10> */
.L_x_407:
[----:B------:R-:W-:Y:S05]  /*24d40*/  BSYNC B1 ;  /* 0x0000000000017941 */ /* 0x000fea0003800000 */
.L_x_406:
        /* <DEDUP_REMOVED lines=10> */
.L_x_409:
[----:B------:R-:W-:Y:S05]  /*24df0*/  BSYNC B1 ;  /* 0x0000000000017941 */ /* 0x000fea0003800000 */
.L_x_408:
        /* <DEDUP_REMOVED lines=10> */
.L_x_411:
[----:B------:R-:W-:Y:S05]  /*24ea0*/  BSYNC B1 ;  /* 0x0000000000017941 */ /* 0x000fea0003800000 */
.L_x_410:
[----:B------:R-:W2:Y:S01]  /*24eb0*/  LDL.LU R223, [R1+0x47c] ;  /* 0x00047c0001df7983 */ /* 0x000ea20000300800 */
[----:B-----5:R-:W-:Y:S01]  /*24ec0*/  HADD2.F32 R217, -RZ, R216.H0_H0 ;  /* 0x200000d8ffd97230 */ /* 0x020fe20000004100 */
[----:B------:R-:W-:Y:S01]  /*24ed0*/  USHF.L.U64.HI UR4, UR8, 0x9, UR9 ;  /* 0x0000000908047899 */ /* 0x000fe20008010209 */
[----:B------:R-:W-:Y:S01]  /*24ee0*/  PRMT R219, R216, 0x7610, R219 ;  /* 0x00007610d8db7816 */ /* 0x000fe200000000db */
[----:B------:R-:W4:Y:S02]  /*24ef0*/  LDL.LU R222, [R1+0x180] ;  /* 0x0001800001de7983 */ /* 0x000f240000300800 */
[----:B------:R-:W-:-:S04]  /*24f00*/  FMUL R217, R217, R16 ;  /* 0x00000010d9d97220 */ /* 0x000fc80000400000 */
[----:B--2---:R-:W-:-:S05]  /*24f10*/  FFMA R217, R223, R2, R217 ;  /* 0x00000002dfd97223 */ /* 0x004fca00000000d9 */
[----:B------:R-:W-:-:S05]  /*24f20*/  F2FP.F16.F32.PACK_AB R217, RZ, R217 ;  /* 0x000000d9ffd9723e */ /* 0x000fca00000000ff */
[----:B------:R2:W-:Y:S02]  /*24f30*/  @P4 STG.E.U16 desc[UR46][R22.64+0x172], R217 ;  /* 0x000172d916004986 */ /* 0x0005e4000c10152e */
[----:B--2---:R-:W-:-:S05]  /*24f40*/  IMAD.U32 R22, RZ, RZ, UR8 ;  /* 0x00000008ff167e24 */ /* 0x004fca000f8e00ff */
        /* <DEDUP_REMOVED lines=12> */
[----:B--2---:R-:W-:Y:S05]  /*25010*/  @!P4 BRA `(.L_x_413) ;  /* 0x000000000004c947 */ /* 0x004fea0003800000 */
[----:B------:R2:W5:Y:S02]  /*25020*/  LDG.E.LTC128B.U16 R219, desc[UR46][R10.64+0x2] ;  /* 0x0000022e0adb7981 */ /* 0x000564000c1e1520 */
.L_x_413:
[----:B------:R-:W-:Y:S05]  /*25030*/  BSYNC B1 ;  /* 0x0000000000017941 */ /* 0x000fea0003800000 */
.L_x_412:
[----:B------:R-:W4:Y:S01]  /*25040*/  LDL.LU R217, [R1+0x184] ;  /* 0x0001840001d97983 */ /* 0x000f220000300800 */
[----:B-----5:R-:W-:Y:S01]  /*25050*/  HADD2.F32 R216, -RZ, R219.H0_H0 ;  /* 0x200000dbffd87230 */ /* 0x020fe20000004100 */
[----:B------:R-:W-:Y:S01]  /*25060*/  ISETP.GT.AND P5, PT, R0, 0x108, P5 ;  /* 0x000001080000780c */ /* 0x000fe20002fa4270 */
[----:B------:R-:W-:Y:S03]  /*25070*/  BSSY B1, `(.L_x_414) ;  /* 0x0000009000017945 */ /* 0x000fe60003800000 */
[----:B------:R-:W-:-:S04]  /*25080*/  FMUL R216, R216, R16 ;  /* 0x00000010d8d87220 */ /* 0x000fc80000400000 */
[----:B----4-:R-:W-:-:S05]  /*25090*/  FFMA R216, R217, R2, R216 ;  /* 0x00000002d9d87223 */ /* 0x010fca00000000d8 */
[----:B------:R-:W-:-:S05]  /*250a0*/  F2FP.F16.F32.PACK_AB R216, RZ, R216 ;  /* 0x000000d8ffd8723e */ /* 0x000fca00000000ff */
[----:B------:R4:W-:Y:S02]  /*250b0*/  @P4 STG.E.U16 desc[UR46][R22.64+0x2], R216 ;  /* 0x000002d816004986 */ /* 0x0009e4000c10152e */
[----:B----4-:R-:W-:-:S05]  /*250c0*/  IADD3 R216, P4, R22, R228, RZ ;  /* 0x000000e416d87210 */ /* 0x010fca0007f9e0ff */
[----:B------:R-:W-:Y:S01]  /*250d0*/  IMAD.X R217, R23, 0x1, R226, P4 ;  /* 0x0000000117d97824 */ /* 0x000fe200020e06e2 */
[----:B------:R-:W-:Y:S07]  /*250e0*/  @!P5 BRA `(.L_x_415) ;  /* 0x000000000004d947 */ /* 0x000fee0003800000 */
[----:B------:R4:W5:Y:S02]  /*250f0*/  LDG.E.LTC128B.U16 R219, desc[UR46][R224.64] ;  /* 0x0000002ee0db7981 */ /* 0x000964000c1e1520 */
.L_x_415:
[----:B------:R-:W-:Y:S05]  /*25100*/  BSYNC B1 ;  /* 0x0000000000017941 */ /* 0x000fea0003800000 */
.L_x_414:
[----:B------:R-:W2:Y:S01]  /*25110*/  LDL.LU R223, [R1+0x188] ;  /* 0x0001880001df7983 */ /* 0x000ea20000300800 */
[----:B-----5:R-:W-:Y:S01]  /*25120*/  HADD2.F32 R222, -RZ, R219.H0_H0 ;  /* 0x200000dbffde7230 */ /* 0x020fe20000004100 */
[----:B------:R-:W-:Y:S01]  /*25130*/  LOP3.LUT P4, RZ, R17, 0x2, RZ, 0xc0, !PT ;  /* 0x0000000211ff7812 */ /* 0x000fe2000788c0ff */
[----:B------:R-:W-:Y:S03]  /*25140*/  BSSY B1, `(.L_x_416) ;  /* 0x0000008000017945 */ /* 0x000fe60003800000 */
[----:B------:R-:W-:Y:S01]  /*25150*/  FMUL R222, R222, R16 ;  /* 0x00000010dede7220 */ /* 0x000fe20000400000 */
[----:B------:R-:W-:-:S03]  /*25160*/  ISETP.GT.AND P4, PT, R0, 0x108, P4 ;  /* 0x000001080000780c */ /* 0x000fc60002784270 */
[----:B--2---:R-:W-:-:S05]  /*25170*/  FFMA R222, R223, R2, R222 ;  /* 0x00000002dfde7223 */ /* 0x004fca00000000de */
[----:B------:R-:W-:-:S05]  /*25180*/  F2FP.F16.F32.PACK_AB R222, RZ, R222 ;  /* 0x000000deffde723e */ /* 0x000fca00000000ff */
[----:B------:R2:W-:Y:S01]  /*25190*/  @P5 STG.E.U16 desc[UR46][R216.64], R222 ;  /* 0x000000ded8005986 */ /* 0x0005e2000c10152e */
[----:B------:R-:W-:Y:S05]  /*251a0*/  @!P4 BRA `(.L_x_417) ;  /* 0x000000000004c947 */ /* 0x000fea0003800000 */
[----:B------:R0:W5:Y:S02]  /*251b0*/  LDG.E.LTC128B.U16 R219, desc[UR46][R8.64+0x2] ;  /* 0x0000022e08db7981 */ /* 0x000164000c1e1520 */
.L_x_417:
[----:B------:R-:W-:Y:S05]  /*251c0*/  BSYNC B1 ;  /* 0x0000000000017941 */ /* 0x000fea0003800000 */
.L_x_416:
[----:B------:R-:W3:Y:S01]  /*251d0*/  LDL.LU R223, [R1+0x18c] ;  /* 0x00018c0001df7983 */ /* 0x000ee20000300800 */
[----:B--2--5:R-:W-:Y:S01]  /*251e0*/  HADD2.F32 R222, -RZ, R219.H0_H0 ;  /* 0x200000dbffde7230 */ /* 0x024fe20000004100 */
[----:B------:R-:W-:Y:S01]  /*251f0*/  LOP3.LUT P5, RZ, R17, 0x4, RZ, 0xc0, !PT ;  /* 0x0000000411ff7812 */ /* 0x000fe200078ac0ff */
[----:B------:R-:W-:Y:S03]  /*25200*/  BSSY B1, `(.L_x_418) ;  /* 0x0000008000017945 */ /* 0x000fe60003800000 */
[----:B------:R-:W-:-:S04]  /*25210*/  FMUL R222, R222, R16 ;  /* 0x00000010dede7220 */ /* 0x000fc80000400000 */
[----:B---3--:R-:W-:-:S05]  /*25220*/  FFMA R222, R223, R2, R222 ;  /* 0x00000002dfde7223 */ /* 0x008fca00000000de */
[----:B------:R-:W-:-:S05]  /*25230*/  F2FP.F16.F32.PACK_AB R222, RZ, R222 ;  /* 0x000000deffde723e */ /* 0x000fca00000000ff */
[----:B------:R2:W-:Y:S01]  /*25240*/  @P4 STG.E.U16 desc[UR46][R216.64+0x2], R222 ;  /* 0x000002ded8004986 */ /* 0x0005e2000c10152e */
[----:B------:R-:W-:-:S13]  /*25250*/  ISETP.GT.AND P4, PT, R0, 0x100, P5 ;  /* 0x000001000000780c */ /* 0x000fda0002f84270 */
[----:B--2---:R-:W-:Y:S05]  /*25260*/  @!P4 BRA `(.L_x_419) ;  /* 0x000000000004c947 */ /* 0x004fea0003800000 */
[----:B------:R2:W5:Y:S02]  /*25270*/  LDG.E.LTC128B.U16 R219, desc[UR46][R10.64+0x10] ;  /* 0x0000102e0adb7981 */ /* 0x000564000c1e1520 */
.L_x_419:
[----:B------:R-:W-:Y:S05]  /*25280*/  BSYNC B1 ;  /* 0x0000000000017941 */ /* 0x000fea0003800000 */
.L_x_418:
[----:B------:R-:W3:Y:S01]  /*25290*/  LDL.LU R223, [R1+0x190] ;  /* 0x0001900001df7983 */ /* 0x000ee20000300800 */
[----:B-----5:R-:W-:Y:S01]  /*252a0*/  HADD2.F32 R222, -RZ, R219.H0_H0 ;  /* 0x200000dbffde7230 */ /* 0x020fe20000004100 */
[----:B------:R-:W-:Y:S01]  /*252b0*/  LOP3.LUT P5, RZ, R17, 0x8, RZ, 0xc0, !PT ;  /* 0x0000000811ff7812 */ /* 0x000fe200078ac0ff */
[----:B------:R-:W-:Y:S03]  /*252c0*/  BSSY B1, `(.L_x_420) ;  /* 0x0000008000017945 */ /* 0x000fe60003800000 */
[----:B------:R-:W-:-:S04]  /*252d0*/  FMUL R222, R222, R16 ;  /* 0x00000010dede7220 */ /* 0x000fc80000400000 */
[----:B---3--:R-:W-:-:S05]  /*252e0*/  FFMA R222, R223, R2, R222 ;  /* 0x00000002dfde7223 */ /* 0x008fca00000000de */
[----:B------:R-:W-:-:S05]  /*252f0*/  F2FP.F16.F32.PACK_AB R222, RZ, R222 ;  /* 0x000000deffde723e */ /* 0x000fca00000000ff */
[----:B------:R3:W-:Y:S01]  /*25300*/  @P4 STG.E.U16 desc[UR46][R22.64+0x10], R222 ;  /* 0x000010de16004986 */ /* 0x0007e2000c10152e */
[----:B------:R-:W-:-:S13]  /*25310*/  ISETP.GT.AND P4, PT, R0, 0x100, P5 ;  /* 0x000001000000780c */ /* 0x000fda0002f84270 */
[----:B---3--:R-:W-:Y:S05]  /*25320*/  @!P4 BRA `(.L_x_421) ;  /* 0x000000000004c947 */ /* 0x008fea0003800000 */
[----:B------:R3:W5:Y:S02]  /*25330*/  LDG.E.LTC128B.U16 R219, desc[UR46][R10.64+0x12] ;  /* 0x0000122e0adb7981 */ /* 0x000764000c1e1520 */
.L_x_421:
[----:B------:R-:W-:Y:S05]  /*25340*/  BSYNC B1 ;  /* 0x0000000000017941 */ /* 0x000fea0003800000 */
.L_x_420:
        /* <DEDUP_REMOVED lines=11> */
.L_x_423:
[----:B------:R-:W-:Y:S05]  /*25400*/  BSYNC B1 ;  /* 0x0000000000017941 */ /* 0x000fea0003800000 */
.L_x_422:
        /* <DEDUP_REMOVED lines=10> */
.L_x_425:
[----:B------:R-:W-:Y:S05]  /*254b0*/  BSYNC B1 ;  /* 0x0000000000017941 */ /* 0x000fea0003800000 */
.L_x_424:
[----:B------:R-:W2:Y:S01]  /*254c0*/  LDL.LU R223, [R1+0x19c] ;  /* 0x00019c0001df7983 */ /* 0x000ea20000300800 */
[----:B-----5:R-:W-:Y:S01]  /*254d0*/  HADD2.F32 R222, -RZ, R219.H0_H0 ;  /* 0x200000dbffde7230 */ /* 0x020fe20000004100 */
[----:B------:R-:W-:Y:S01]  /*254e0*/  LOP3.LUT P5, RZ, R17, 0x10, RZ, 0xc0, !PT ;  /* 0x0000001011ff7812 */ /* 0x000fe200078ac0ff */
[----:B------:R-:W-:Y:S03]  /*254f0*/  BSSY B1, `(.L_x_426) ;  /* 0x0000008000017945 */ /* 0x000fe60003800000 */
[----:B------:R-:W-:-:S04]  /*25500*/  FMUL R222, R222, R16 ;  /* 0x00000010dede7220 */ /* 0x000fc80000400000 */
[----:B--2---:R-:W-:-:S05]  /*25510*/  FFMA R222, R223, R2, R222 ;  /* 0x00000002dfde7223 */ /* 0x004fca00000000de */
[----:B------:R-:W-:-:S05]  /*25520*/  F2FP.F16.F32.PACK_AB R222, RZ, R222 ;  /* 0x000000deffde723e */ /* 0x000fca00000000ff */
[----:B------:R2:W-:Y:S01]  /*25530*/  @P4 STG.E.U16 desc[UR46][R216.64+0x12], R222 ;  /* 0x000012ded8004986 */ /* 0x0005e2000c10152e */
[----:B------:R-:W-:-:S13]  /*25540*/  ISETP.GT.AND P4, PT, R0, 0x100, P5 ;  /* 0x000001000000780c */ /* 0x000fda0002f84270 */
[----:B--2---:R-:W-:Y:S05]  /*25550*/  @!P4 BRA `(.L_x_427) ;  /* 0x000000000004c947 */ /* 0x004fea0003800000 */
[----:B------:R2:W5:Y:S02]  /*25560*/  LDG.E.LTC128B.U16 R219, desc[UR46][R10.64+0x20] ;  /* 0x0000202e0adb7981 */ /* 0x000564000c1e1520 */
.L_x_427:
[----:B------:R-:W-:Y:S05]  /*25570*/  BSYNC B1 ;  /* 0x0000000000017941 */ /* 0x000fea0003800000 */
.L_x_426:
        /* <DEDUP_REMOVED lines=11> */
.L_x_429:
[----:B------:R-:W-:Y:S05]  /*25630*/  BSYNC B1 ;  /* 0x0000000000017941 */ /* 0x000fea0003800000 */
.L_x_428:
        /* <DEDUP_REMOVED lines=11> */
.L_x_431:
[----:B------:R-:W-:Y:S05]  /*256f0*/  BSYNC B1 ;  /* 0x0000000000017941 */ /* 0x000fea0003800000 */
.L_x_430:
        /* <DEDUP_REMOVED lines=10> */
.L_x_433:
[----:B------:R-:W-:Y:S05]  /*257a0*/  BSYNC B1 ;  /* 0x0000000000017941 */ /* 0x000fea0003800000 */
.L_x_432:
        /* <DEDUP_REMOVED lines=11> */
.L_x_435:
[----:B------:R-:W-:Y:S05]  /*25860*/  BSYNC B1 ;  /* 0x0000000000017941 */ /* 0x000fea0003800000 */
.L_x_434:
        /* <DEDUP_REMOVED lines=11> */
.L_x_437:
[----:B------:R-:W-:Y:S05]  /*25920*/  BSYNC B1 ;  /* 0x0000000000017941 */ /* 0x000fea0003800000 */
.L_x_436:
        /* <DEDUP_REMOVED lines=11> */
.L_x_439:
[----:B------:R-:W-:Y:S05]  /*259e0*/  BSYNC B1 ;  /* 0x0000000000017941 */ /* 0x000fea0003800000 */
.L_x_438:
        /* <DEDUP_REMOVED lines=10> */
.L_x_441:
[----:B------:R-:W-:Y:S05]  /*25a90*/  BSYNC B1 ;  /* 0x0000000000017941 */ /* 0x000fea0003800000 */
.L_x_440:
        /* <DEDUP_REMOVED lines=11> */
.L_x_443:
[----:B------:R-:W-:Y:S05]  /*25b50*/  BSYNC B1 ;  /* 0x0000000000017941 */ /* 0x000fea0003800000 */
.L_x_442:
        /* <DEDUP_REMOVED lines=11> */
.L_x_445:
[----:B------:R-:W-:Y:S05]  /*25c10*/  BSYNC B1 ;  /* 0x0000000000017941 */ /* 0x000fea0003800000 */
.L_x_444:
        /* <DEDUP_REMOVED lines=11> */
.L_x_447:
[----:B------:R-:W-:Y:S05]  /*25cd0*/  BSYNC B1 ;  /* 0x0000000000017941 */ /* 0x000fea0003800000 */
.L_x_446:
        /* <DEDUP_REMOVED lines=10> */
.L_x_449:
[----:B------:R-:W-:Y:S05]  /*25d80*/  BSYNC B1 ;  /* 0x0000000000017941 */ /* 0x000fea0003800000 */
.L_x_448:
        /* <DEDUP_REMOVED lines=11> */
.L_x_451:
[----:B------:R-:W-:Y:S05]  /*25e40*/  BSYNC B1 ;  /* 0x0000000000017941 */ /* 0x000fea0003800000 */
.L_x_450:
        /* <DEDUP_REMOVED lines=11> */
.L_x_453:
[----:B------:R-:W-:Y:S05]  /*25f00*/  BSYNC B1 ;  /* 0x0000000000017941 */ /* 0x000fea0003800000 */
.L_x_452:
        /* <DEDUP_REMOVED lines=11> */
.L_x_455:
[----:B------:R-:W-:Y:S05]  /*25fc0*/  BSYNC B1 ;  /* 0x0000000000017941 */ /* 0x000fea0003800000 */
.L_x_454:
        /* <DEDUP_REMOVED lines=10> */
.L_x_457:
[----:B------:R-:W-:Y:S05]  /*26070*/  BSYNC B1 ;  /* 0x0000000000017941 */ /* 0x000fea0003800000 */
.L_x_456:
        /* <DEDUP_REMOVED lines=11> */
.L_x_459:
[----:B------:R-:W-:Y:S05]  /*26130*/  BSYNC B1 ;  /* 0x0000000000017941 */ /* 0x000fea0003800000 */
.L_x_458:
        /* <DEDUP_REMOVED lines=11> */
.L_x_461:
[----:B------:R-:W-:Y:S05]  /*261f0*/  BSYNC B1 ;  /* 0x0000000000017941 */ /* 0x000fea0003800000 */
.L_x_460:
        /* <DEDUP_REMOVED lines=11> */
.L_x_463:
[----:B------:R-:W-:Y:S05]  /*262b0*/  BSYNC B1 ;  /* 0x0000000000017941 */ /* 0x000fea0003800000 */
.L_x_462:
        /* <DEDUP_REMOVED lines=10> */
.L_x_465:
[----:B------:R-:W-:Y:S05]  /*26360*/  BSYNC B1 ;  /* 0x0000000000017941 */ /* 0x000fea0003800000 */
.L_x_464:
        /* <DEDUP_REMOVED lines=11> */
.L_x_467:
[----:B------:R-:W-:Y:S05]  /*26420*/  BSYNC B1 ;  /* 0x0000000000017941 */ /* 0x000fea0003800000 */
.L_x_466:
        /* <DEDUP_REMOVED lines=11> */
.L_x_469:
[----:B------:R-:W-:Y:S05]  /*264e0*/  BSYNC B1 ;  /* 0x0000000000017941 */ /* 0x000fea0003800000 */
.L_x_468:
        /* <DEDUP_REMOVED lines=11> */
.L_x_471:
[----:B------:R-:W-:Y:S05]  /*265a0*/  BSYNC B1 ;  /* 0x0000000000017941 */ /* 0x000fea0003800000 */
.L_x_470:
        /* <DEDUP_REMOVED lines=10> */
.L_x_473:
[----:B------:R-:W-:Y:S05]  /*26650*/  BSYNC B1 ;  /* 0x0000000000017941 */ /* 0x000fea0003800000 */
.L_x_472:
        /* <DEDUP_REMOVED lines=11> */
.L_x_475:
[----:B------:R-:W-:Y:S05]  /*26710*/  BSYNC B1 ;  /* 0x0000000000017941 */ /* 0x000fea0003800000 */
.L_x_474:
        /* <DEDUP_REMOVED lines=11> */
.L_x_477:
[----:B------:R-:W-:Y:S05]  /*267d0*/  BSYNC B1 ;  /* 0x0000000000017941 */ /* 0x000fea0003800000 */
.L_x_476:
        /* <DEDUP_REMOVED lines=11> */
.L_x_479:
[----:B------:R-:W-:Y:S05]  /*26890*/  BSYNC B1 ;  /* 0x0000000000017941 */ /* 0x000fea0003800000 */
.L_x_478:
        /* <DEDUP_REMOVED lines=10> */
.L_x_481:
[----:B------:R-:W-:Y:S05]  /*26940*/  BSYNC B1 ;  /* 0x0000000000017941 */ /* 0x000fea0003800000 */
.L_x_480:
        /* <DEDUP_REMOVED lines=11> */
.L_x_483:
[----:B------:R-:W-:Y:S05]  /*26a00*/  BSYNC B1 ;  /* 0x0000000000017941 */ /* 0x000fea0003800000 */
.L_x_482:
        /* <DEDUP_REMOVED lines=11> */
.L_x_485:
[----:B------:R-:W-:Y:S05]  /*26ac0*/  BSYNC B1 ;  /* 0x0000000000017941 */ /* 0x000fea0003800000 */
.L_x_484:
        /* <DEDUP_REMOVED lines=11> */
.L_x_487:
[----:B------:R-:W-:Y:S05]  /*26b80*/  BSYNC B1 ;  /* 0x0000000000017941 */ /* 0x000fea0003800000 */
.L_x_486:
        /* <DEDUP_REMOVED lines=10> */
.L_x_489:
[----:B------:R-:W-:Y:S05]  /*26c30*/  BSYNC B1 ;  /* 0x0000000000017941 */ /* 0x000fea0003800000 */
.L_x_488:
        /* <DEDUP_REMOVED lines=11> */
.L_x_491:
[----:B------:R-:W-:Y:S05]  /*26cf0*/  BSYNC B1 ;  /* 0x0000000000017941 */ /* 0x000fea0003800000 */
.L_x_490:
        /* <DEDUP_REMOVED lines=11> */
.L_x_493:
[----:B------:R-:W-:Y:S05]  /*26db0*/  BSYNC B1 ;  /* 0x0000000000017941 */ /* 0x000fea0003800000 */
.L_x_492:
        /* <DEDUP_REMOVED lines=11> */
.L_x_495:
[----:B------:R-:W-:Y:S05]  /*26e70*/  BSYNC B1 ;  /* 0x0000000000017941 */ /* 0x000fea0003800000 */
.L_x_494:
        /* <DEDUP_REMOVED lines=10> */
.L_x_497:
[----:B------:R-:W-:Y:S05]  /*26f20*/  BSYNC B1 ;  /* 0x0000000000017941 */ /* 0x000fea0003800000 */
.L_x_496:
        /* <DEDUP_REMOVED lines=11> */
.L_x_499:
[----:B------:R-:W-:Y:S05]  /*26fe0*/  BSYNC B1 ;  /* 0x0000000000017941 */ /* 0x000fea0003800000 */
.L_x_498:
        /* <DEDUP_REMOVED lines=11> */
.L_x_501:
[----:B------:R-:W-:Y:S05]  /*270a0*/  BSYNC B1 ;  /* 0x0000000000017941 */ /* 0x000fea0003800000 */
.L_x_500:
        /* <DEDUP_REMOVED lines=11> */
.L_x_503:
[----:B------:R-:W-:Y:S05]  /*27160*/  BSYNC B1 ;  /* 0x0000000000017941 */ /* 0x000fea0003800000 */
.L_x_502:
        /* <DEDUP_REMOVED lines=10> */
.L_x_505:
[----:B------:R-:W-:Y:S05]  /*27210*/  BSYNC B1 ;  /* 0x0000000000017941 */ /* 0x000fea0003800000 */
.L_x_504:
        /* <DEDUP_REMOVED lines=11> */
.L_x_507:
[----:B------:R-:W-:Y:S05]  /*272d0*/  BSYNC B1 ;  /* 0x0000000000017941 */ /* 0x000fea0003800000 */
.L_x_506:
        /* <DEDUP_REMOVED lines=11> */
.L_x_509:
[----:B------:R-:W-:Y:S05]  /*27390*/  BSYNC B1 ;  /* 0x0000000000017941 */ /* 0x000fea0003800000 */
.L_x_508:
        /* <DEDUP_REMOVED lines=11> */
.L_x_511:
[----:B------:R-:W-:Y:S05]  /*27450*/  BSYNC B1 ;  /* 0x0000000000017941 */ /* 0x000fea0003800000 */
.L_x_510:
        /* <DEDUP_REMOVED lines=10> */
.L_x_513:
[----:B------:R-:W-:Y:S05]  /*27500*/  BSYNC B1 ;  /* 0x0000000000017941 */ /* 0x000fea0003800000 */
.L_x_512:
        /* <DEDUP_REMOVED lines=11> */
.L_x_515:
[----:B------:R-:W-:Y:S05]  /*275c0*/  BSYNC B1 ;  /* 0x0000000000017941 */ /* 0x000fea0003800000 */
.L_x_514:
        /* <DEDUP_REMOVED lines=11> */
.L_x_517:
[----:B------:R-:W-:Y:S05]  /*27680*/  BSYNC B1 ;  /* 0x0000000000017941 */ /* 0x000fea0003800000 */
.L_x_516:
        /* <DEDUP_REMOVED lines=11> */
.L_x_519:
[----:B------:R-:W-:Y:S05]  /*27740*/  BSYNC B1 ;  /* 0x0000000000017941 */ /* 0x000fea0003800000 */
.L_x_518:
        /* <DEDUP_REMOVED lines=10> */
.L_x_521:
[----:B------:R-:W-:Y:S05]  /*277f0*/  BSYNC B1 ;  /* 0x0000000000017941 */ /* 0x000fea0003800000 */
.L_x_520:
        /* <DEDUP_REMOVED lines=11> */
.L_x_523:
[----:B------:R-:W-:Y:S05]  /*278b0*/  BSYNC B1 ;  /* 0x0000000000017941 */ /* 0x000fea0003800000 */
.L_x_522:
        /* <DEDUP_REMOVED lines=11> */
.L_x_525:
[----:B------:R-:W-:Y:S05]  /*27970*/  BSYNC B1 ;  /* 0x0000000000017941 */ /* 0x000fea0003800000 */
.L_x_524:
        /* <DEDUP_REMOVED lines=11> */
.L_x_527:
[----:B------:R-:W-:Y:S05]  /*27a30*/  BSYNC B1 ;  /* 0x0000000000017941 */ /* 0x000fea0003800000 */
.L_x_526:
        /* <DEDUP_REMOVED lines=10> */
.L_x_529:
[----:B------:R-:W-:Y:S05]  /*27ae0*/  BSYNC B1 ;  /* 0x0000000000017941 */ /* 0x000fea0003800000 */
.L_x_528:
        /* <DEDUP_REMOVED lines=11> */
.L_x_531:
[----:B------:R-:W-:Y:S05]  /*27ba0*/  BSYNC B1 ;  /* 0x0000000000017941 */ /* 0x000fea0003800000 */
.L_x_530:
        /* <DEDUP_REMOVED lines=11> */
.L_x_533:
[----:B------:R-:W-:Y:S05]  /*27c60*/  BSYNC B1 ;  /* 0x0000000000017941 */ /* 0x000fea0003800000 */
.L_x_532:
        /* <DEDUP_REMOVED lines=11> */
.L_x_535:
[----:B------:R-:W-:Y:S05]  /*27d20*/  BSYNC B1 ;  /* 0x0000000000017941 */ /* 0x000fea0003800000 */
.L_x_534:
        /* <DEDUP_REMOVED lines=10> */
.L_x_537:
[----:B------:R-:W-:Y:S05]  /*27dd0*/  BSYNC B1 ;  /* 0x0000000000017941 */ /* 0x000fea0003800000 */
.L_x_536:
        /* <DEDUP_REMOVED lines=11> */
.L_x_539:
[----:B------:R-:W-:Y:S05]  /*27e90*/  BSYNC B1 ;  /* 0x0000000000017941 */ /* 0x000fea0003800000 */
.L_x_538:
        /* <DEDUP_REMOVED lines=11> */
.L_x_541:
[----:B------:R-:W-:Y:S05]  /*27f50*/  BSYNC B1 ;  /* 0x0000000000017941 */ /* 0x000fea0003800000 */
.L_x_540:
        /* <DEDUP_REMOVED lines=11> */
.L_x_543:
[----:B------:R-:W-:Y:S05]  /*28010*/  BSYNC B1 ;  /* 0x0000000000017941 */ /* 0x000fea0003800000 */
.L_x_542:
        /* <DEDUP_REMOVED lines=10> */
.L_x_545:
[----:B------:R-:W-:Y:S05]  /*280c0*/  BSYNC B1 ;  /* 0x0000000000017941 */ /* 0x000fea0003800000 */
.L_x_544:
        /* <DEDUP_REMOVED lines=11> */
.L_x_547:
[----:B------:R-:W-:Y:S05]  /*28180*/  BSYNC B1 ;  /* 0x0000000000017941 */ /* 0x000fea0003800000 */
.L_x_546:
        /* <DEDUP_REMOVED lines=11> */
.L_x_549:
[----:B------:R-:W-:Y:S05]  /*28240*/  BSYNC B1 ;  /* 0x0000000000017941 */ /* 0x000fea0003800000 */
.L_x_548:
        /* <DEDUP_REMOVED lines=11> */
.L_x_551:
[----:B------:R-:W-:Y:S05]  /*28300*/  BSYNC B1 ;  /* 0x0000000000017941 */ /* 0x000fea0003800000 */
.L_x_550:
        /* <DEDUP_REMOVED lines=10> */
.L_x_553:
[----:B------:R-:W-:Y:S05]  /*283b0*/  BSYNC B1 ;  /* 0x0000000000017941 */ /* 0x000fea0003800000 */
.L_x_552:
        /* <DEDUP_REMOVED lines=11> */
.L_x_555:
[----:B------:R-:W-:Y:S05]  /*28470*/  BSYNC B1 ;  /* 0x0000000000017941 */ /* 0x000fea0003800000 */
.L_x_554:
        /* <DEDUP_REMOVED lines=11> */
.L_x_557:
[----:B------:R-:W-:Y:S05]  /*28530*/  BSYNC B1 ;  /* 0x0000000000017941 */ /* 0x000fea0003800000 */
.L_x_556:
        /* <DEDUP_REMOVED lines=11> */
.L_x_559:
[----:B------:R-:W-:Y:S05]  /*285f0*/  BSYNC B1 ;  /* 0x0000000000017941 */ /* 0x000fea0003800000 */
.L_x_558:
        /* <DEDUP_REMOVED lines=10> */
.L_x_561:
[----:B------:R-:W-:Y:S05]  /*286a0*/  BSYNC B1 ;  /* 0x0000000000017941 */ /* 0x000fea0003800000 */
.L_x_560:
        /* <DEDUP_REMOVED lines=11> */
.L_x_563:
[----:B------:R-:W-:Y:S05]  /*28760*/  BSYNC B1 ;  /* 0x0000000000017941 */ /* 0x000fea0003800000 */
.L_x_562:
        /* <DEDUP_REMOVED lines=11> */
.L_x_565:
[----:B------:R-:W-:Y:S05]  /*28820*/  BSYNC B1 ;  /* 0x0000000000017941 */ /* 0x000fea0003800000 */
.L_x_564:
        /* <DEDUP_REMOVED lines=11> */
.L_x_567:
[----:B------:R-:W-:Y:S05]  /*288e0*/  BSYNC B1 ;  /* 0x0000000000017941 */ /* 0x000fea0003800000 */
.L_x_566:
        /* <DEDUP_REMOVED lines=10> */
.L_x_569:
[----:B------:R-:W-:Y:S05]  /*28990*/  BSYNC B1 ;  /* 0x0000000000017941 */ /* 0x000fea0003800000 */
.L_x_568:
        /* <DEDUP_REMOVED lines=11> */
.L_x_571:
[----:B------:R-:W-:Y:S05]  /*28a50*/  BSYNC B1 ;  /* 0x0000000000017941 */ /* 0x000fea0003800000 */
.L_x_570:
        /* <DEDUP_REMOVED lines=11> */
.L_x_573:
[----:B------:R-:W-:Y:S05]  /*28b10*/  BSYNC B1 ;  /* 0x0000000000017941 */ /* 0x000fea0003800000 */
.L_x_572:
        /* <DEDUP_REMOVED lines=11> */
.L_x_575:
[----:B------:R-:W-:Y:S05]  /*28bd0*/  BSYNC B1 ;  /* 0x0000000000017941 */ /* 0x000fea0003800000 */
.L_x_574:
        /* <DEDUP_REMOVED lines=10> */
.L_x_577:
[----:B------:R-:W-:Y:S05]  /*28c80*/  BSYNC B1 ;  /* 0x0000000000017941 */ /* 0x000fea0003800000 */
.L_x_576:
        /* <DEDUP_REMOVED lines=11> */
.L_x_579:
[----:B------:R-:W-:Y:S05]  /*28d40*/  BSYNC B1 ;  /* 0x0000000000017941 */ /* 0x000fea0003800000 */
.L_x_578:
        /* <DEDUP_REMOVED lines=10> */
.L_x_581:
[----:B------:R-:W-:Y:S05]  /*28df0*/  BSYNC B1 ;  /* 0x0000000000017941 */ /* 0x000fea0003800000 */
.L_x_580:
[----:B------:R-:W2:Y:S01]  /*28e00*/  LDL.LU R223, [R1+0x2d4] ;  /* 0x0002d40001df7983 */ /* 0x000ea20000300800 */
[----:B-----5:R-:W-:Y:S01]  /*28e10*/  HADD2.F32 R222, -RZ, R219.H0_H0 ;  /* 0x200000dbffde7230 */ /* 0x020fe20000004100 */
        /* <DEDUP_REMOVED lines=8> */
.L_x_583:
[----:B------:R-:W-:Y:S05]  /*28ea0*/  BSYNC B1 ;  /* 0x0000000000017941 */ /* 0x000fea0003800000 */
.L_x_582:
[----:B------:R-:W3:Y:S01]  /*28eb0*/  LDL.LU R223, [R1+0x2d8] ;  /* 0x0002d80001df7983 */ /* 0x000ee20000300800 */
[----:B--2--5:R-:W-:Y:S01]  /*28ec0*/  HADD2.F32 R222, -RZ, R219.H0_H0 ;  /* 0x200000dbffde7230 */ /* 0x024fe20000004100 */
        /* <DEDUP_REMOVED lines=8> */
.L_x_585:
[----:B------:R-:W-:Y:S05]  /*28f50*/  BSYNC B1 ;  /* 0x0000000000017941 */ /* 0x000fea0003800000 */
.L_x_584:
[----:B------:R-:W4:Y:S01]  /*28f60*/  LDL.LU R223, [R1+0x2dc] ;  /* 0x0002dc0001df7983 */ /* 0x000f220000300800 */
[----:B--2--5:R-:W-:Y:S01]  /*28f70*/  HADD2.F32 R222, -RZ, R219.H0_H0 ;  /* 0x200000dbffde7230 */ /* 0x024fe20000004100 */
[----:B------:R-:W-:Y:S01]  /*28f80*/  ISETP.GT.AND P5, PT, R0, 0x100, P3 ;  /* 0x000001000000780c */ /* 0x000fe20001fa4270 */
[----:B------:R-:W-:Y:S03]  /*28f90*/  BSSY B1, `(.L_x_586) ;  /* 0x0000007000017945 */ /* 0x000fe60003800000 */
[----:B------:R-:W-:-:S04]  /*28fa0*/  FMUL R222, R222, R16 ;  /* 0x00000010dede7220 */ /* 0x000fc80000400000 */
[----:B----4-:R-:W-:-:S05]  /*28fb0*/  FFMA R222, R223, R2, R222 ;  /* 0x00000002dfde7223 */ /* 0x010fca00000000de */
[----:B------:R-:W-:-:S05]  /*28fc0*/  F2FP.F16.F32.PACK_AB R222, RZ, R222 ;  /* 0x000000deffde723e */ /* 0x000fca00000000ff */
[----:B------:R2:W-:Y:S01]  /*28fd0*/  @P4 STG.E.U16 desc[UR46][R216.64+0x152], R222 ;  /* 0x000152ded8004986 */ /* 0x0005e2000c10152e */
[----:B------:R-:W-:Y:S05]  /*28fe0*/  @!P5 BRA `(.L_x_587) ;  /* 0x000000000004d947 */ /* 0x000fea0003800000 */
[----:B------:R4:W5:Y:S02]  /*28ff0*/  LDG.E.LTC128B.U16 R219, desc[UR46][R10.64+0x160] ;  /* 0x0001602e0adb7981 */ /* 0x000964000c1e1520 */
.L_x_587:
[----:B------:R-:W-:Y:S05]  /*29000*/  BSYNC B1 ;  /* 0x0000000000017941 */ /* 0x000fea0003800000 */
.L_x_586:
        /* <DEDUP_REMOVED lines=10> */
.L_x_589:
[----:B------:R-:W-:Y:S05]  /*290b0*/  BSYNC B1 ;  /* 0x0000000000017941 */ /* 0x000fea0003800000 */
.L_x_588:
        /* <DEDUP_REMOVED lines=10> */
.L_x_591:
[----:B------:R-:W-:Y:S05]  /*29160*/  BSYNC B1 ;  /* 0x0000000000017941 */ /* 0x000fea0003800000 */
.L_x_590:
        /* <DEDUP_REMOVED lines=10> */
.L_x_593:
[----:B------:R-:W-:Y:S05]  /*29210*/  BSYNC B1 ;  /* 0x0000000000017941 */ /* 0x000fea0003800000 */
.L_x_592:
        /* <DEDUP_REMOVED lines=10> */
.L_x_595:
[----:B------:R-:W-:Y:S05]  /*292c0*/  BSYNC B1 ;  /* 0x0000000000017941 */ /* 0x000fea0003800000 */
.L_x_594:
        /* <DEDUP_REMOVED lines=10> */
.L_x_597:
[----:B------:R-:W-:Y:S05]  /*29370*/  BSYNC B1 ;  /* 0x0000000000017941 */ /* 0x000fea0003800000 */
.L_x_596:
        /* <DEDUP_REMOVED lines=10> */
.L_x_599:
[----:B------:R-:W-:Y:S05]  /*29420*/  BSYNC B1 ;  /* 0x0000000000017941 */ /* 0x000fea0003800000 */
.L_x_598:
        /* <DEDUP_REMOVED lines=10> */
.L_x_601:
[----:B------:R-:W-:Y:S05]  /*294d0*/  BSYNC B1 ;  /* 0x0000000000017941 */ /* 0x000fea0003800000 */
.L_x_600:
[----:B------:R-:W4:Y:S01]  /*294e0*/  LDL.LU R223, [R1+0x2fc] ;  /* 0x0002fc0001df7983 */ /* 0x000f220000300800 */
[----:B--2--5:R-:W-:Y:S01]  /*294f0*/  HADD2.F32 R222, -RZ, R219.H0_H0 ;  /* 0x200000dbffde7230 */ /* 0x024fe20000004100 */
[----:B------:R-:W-:Y:S01]  /*29500*/  ISETP.GT.AND P3, PT, R3, 0xc0, PT ;  /* 0x000000c00300780c */ /* 0x000fe20003f64270 */
[----:B------:R-:W-:Y:S01]  /*29510*/  BSSY B1, `(.L_x_602) ;  /* 0x000000e000017945 */ /* 0x000fe20003800000 */
[----:B------:R-:W-:Y:S02]  /*29520*/  LOP3.LUT R17, R17, 0xfffffffe, RZ, 0xc0, !PT ;  /* 0xfffffffe11117812 */ /* 0x000fe400078ec0ff */
[----:B------:R-:W-:Y:S01]  /*29530*/  FMUL R222, R222, R16 ;  /* 0x00000010dede7220 */ /* 0x000fe20000400000 */
[----:B------:R-:W-:-:S08]  /*29540*/  ISETP.GT.AND P1, PT, R0, RZ, P3 ;  /* 0x000000ff0000720c */ /* 0x000fd00001f24270 */
[----:B------:R-:W-:Y:S01]  /*29550*/  @P3 LOP3.LUT R17, R17, 0x1, RZ, 0xfc, !PT ;  /* 0x0000000111113812 */ /* 0x000fe200078efcff */
[----:B----4-:R-:W-:Y:S01]  /*29560*/  FFMA R222, R223, R2, R222 ;  /* 0x00000002dfde7223 */ /* 0x010fe200000000de */
[----:B------:R-:W-:-:S04]  /*29570*/  @P0 IMAD.MOV.U32 R223, RZ, RZ, R217 ;  /* 0x000000ffffdf0224 */ /* 0x000fc800078e00d9 */
[----:B------:R-:W-:-:S04]  /*29580*/  F2FP.F16.F32.PACK_AB R222, RZ, R222 ;  /* 0x000000deffde723e */ /* 0x000fc800000000ff */
[----:B------:R-:W-:Y:S01]  /*29590*/  PRMT R224, R222, 0x7610, R224 ;  /* 0x00007610dee07816 */ /* 0x000fe200000000e0 */
[--C-:B------:R-:W-:Y:S01]  /*295a0*/  @P0 IMAD.MOV.U32 R222, RZ, RZ, R216.reuse ;  /* 0x000000ffffde0224 */ /* 0x100fe200078e00d8 */
[----:B------:R-:W-:-:S04]  /*295b0*/  PRMT R216, R219, 0x7610, R216 ;  /* 0x00007610dbd87816 */ /* 0x000fc800000000d8 */
[----:B------:R2:W-:Y:S01]  /*295c0*/  @P0 STG.E.U16 desc[UR46][R222.64+0x172], R224 ;  /* 0x000172e0de000986 */ /* 0x0005e2000c10152e */
[----:B------:R-:W-:Y:S05]  /*295d0*/  @!P1 BRA `(.L_x_603) ;  /* 0x0000000000049947 */ /* 0x000fea0003800000 */
[----:B------:R4:W5:Y:S02]  /*295e0*/  LDG.E.LTC128B.U16 R216, desc[UR46][R20.64+0x180] ;  /* 0x0001802e14d87981 */ /* 0x000964000c1e1520 */
.L_x_603:
[----:B------:R-:W-:Y:S05]  /*295f0*/  BSYNC B1 ;  /* 0x0000000000017941 */ /* 0x000fea0003800000 */
.L_x_602:
[----:B------:R-:W3:Y:S01]  /*29600*/  LDL.LU R219, [R1] ;  /* 0x0000000001db7983 */ /* 0x000ee20000300800 */
[----:B-----5:R-:W-:Y:S01]  /*29610*/  HADD2.F32 R217, -RZ, R216.H0_H0 ;  /* 0x200000d8ffd97230 */ /* 0x020fe20000004100 */
        /* <DEDUP_REMOVED lines=11> */
.L_x_605:
[----:B------:R-:W-:Y:S05]  /*296d0*/  BSYNC B1 ;  /* 0x0000000000017941 */ /* 0x000fea0003800000 */
.L_x_604:
[----:B------:R-:W2:Y:S01]  /*296e0*/  LDL.LU R219, [R1+0x4] ;  /* 0x0000040001db7983 */ /* 0x000ea20000300800 */
[----:B---3-5:R-:W-:Y:S01]  /*296f0*/  HADD2.F32 R217, -RZ, R216.H0_H0 ;  /* 0x200000d8ffd97230 */ /* 0x028fe20000004100 */
        /* <DEDUP_REMOVED lines=8> */
.L_x_607:
[----:B------:R-:W-:Y:S05]  /*29780*/  BSYNC B1 ;  /* 0x0000000000017941 */ /* 0x000fea0003800000 */
.L_x_606:
        /* <DEDUP_REMOVED lines=10> */
.L_x_609:
[----:B------:R-:W-:Y:S05]  /*29830*/  BSYNC B1 ;  /* 0x0000000000017941 */ /* 0x000fea0003800000 */
.L_x_608:
[----:B------:R-:W3:Y:S01]  /*29840*/  LDL.LU R219, [R1+0xc] ;  /* 0x00000c0001db7983 */ /* 0x000ee20000300800 */
[----:B--2--5:R-:W-:Y:S01]  /*29850*/  HADD2.F32 R217, -RZ, R216.H0_H0 ;  /* 0x200000d8ffd97230 */ /* 0x024fe20000004100 */
        /* <DEDUP_REMOVED lines=11> */
.L_x_611:
[----:B------:R-:W-:Y:S05]  /*29910*/  BSYNC B1 ;  /* 0x0000000000017941 */ /* 0x000fea0003800000 */
.L_x_610:
        /* <DEDUP_REMOVED lines=13> */
.L_x_613:
[----:B------:R-:W-:Y:S05]  /*299f0*/  BSYNC B1 ;  /* 0x0000000000017941 */ /* 0x000fea0003800000 */
.L_x_612:
        /* <DEDUP_REMOVED lines=10> */
.L_x_615:
[----:B------:R-:W-:Y:S05]  /*29aa0*/  BSYNC B1 ;  /* 0x0000000000017941 */ /* 0x000fea0003800000 */
.L_x_614:
        /* <DEDUP_REMOVED lines=10> */
.L_x_617:
[----:B------:R-:W-:Y:S05]  /*29b50*/  BSYNC B1 ;  /* 0x0000000000017941 */ /* 0x000fea0003800000 */
.L_x_616:
        /* <DEDUP_REMOVED lines=13> */
.L_x_619:
[----:B------:R-:W-:Y:S05]  /*29c30*/  BSYNC B1 ;  /* 0x0000000000017941 */ /* 0x000fea0003800000 */
.L_x_618:
[----:B------:R-:W4:Y:S01]  /*29c40*/  LDL.LU R219, [R1+0x20] ;  /* 0x0000200001db7983 */ /* 0x000f220000300800 */
[----:B--2--5:R-:W-:Y:S01]  /*29c50*/  HADD2.F32 R217, -RZ, R216.H0_H0 ;  /* 0x200000d8ffd97230 */ /* 0x024fe20000004100 */
[----:B------:R-:W-:Y:S01]  /*29c60*/  ISETP.GT.AND P1, PT, R3, 0xd1, PT ;  /* 0x000000d10300780c */ /* 0x000fe20003f24270 */
[----:B------:R-:W-:Y:S01]  /*29c70*/  BSSY B1, `(.L_x_620) ;  /* 0x000000a000017945 */ /* 0x000fe20003800000 */
[----:B------:R-:W-:Y:S02]  /*29c80*/  LOP3.LUT R17, R17, 0xffffffbf, RZ, 0xc0, !PT ;  /* 0xffffffbf11117812 */ /* 0x000fe400078ec0ff */
[----:B------:R-:W-:-:S09]  /*29c90*/  FMUL R217, R217, R16 ;  /* 0x00000010d9d97220 */ /* 0x000fd20000400000 */
[----:B------:R-:W-:Y:S01]  /*29ca0*/  @P1 LOP3.LUT R17, R17, 0x40, RZ, 0xfc, !PT ;  /* 0x0000004011111812 */ /* 0x000fe200078efcff */
[----:B----4-:R-:W-:-:S05]  /*29cb0*/  FFMA R217, R219, R2, R217 ;  /* 0x00000002dbd97223 */ /* 0x010fca00000000d9 */
[----:B------:R-:W-:-:S05]  /*29cc0*/  F2FP.F16.F32.PACK_AB R217, RZ, R217 ;  /* 0x000000d9ffd9723e */ /* 0x000fca00000000ff */
[----:B------:R2:W-:Y:S01]  /*29cd0*/  @P0 STG.E.U16 desc[UR46][R4.64+0x1a0], R217 ;  /* 0x0001a0d904000986 */ /* 0x0005e2000c10152e */
[----:B------:R-:W-:-:S13]  /*29ce0*/  ISETP.GT.AND P0, PT, R0, RZ, P1 ;  /* 0x000000ff0000720c */ /* 0x000fda0000f04270 */
[----:B--2---:R-:W-:Y:S05]  /*29cf0*/  @!P0 BRA `(.L_x_621) ;  /* 0x0000000000048947 */ /* 0x004fea0003800000 */
[----:B------:R2:W5:Y:S02]  /*29d00*/  LDG.E.LTC128B.U16 R216, desc[UR46][R20.64+0x1a2] ;  /* 0x0001a22e14d87981 */ /* 0x000564000c1e1520 */
.L_x_621:
[----:B------:R-:W-:Y:S05]  /*29d10*/  BSYNC B1 ;  /* 0x0000000000017941 */ /* 0x000fea0003800000 */
.L_x_620:
[----:B------:R-:W4:Y:S01]  /*29d20*/  LDL.LU R219, [R1+0x24] ;  /* 0x0000240001db7983 */ /* 0x000f220000300800 */
[----:B-----5:R-:W-:Y:S01]  /*29d30*/  HADD2.F32 R217, -RZ, R216.H0_H0 ;  /* 0x200000d8ffd97230 */ /* 0x020fe20000004100 */
[----:B------:R-:W-:Y:S04]  /*29d40*/  BSSY B1, `(.L_x_622) ;  /* 0x0000008000017945 */ /* 0x000fe80003800000 */
[----:B------:R-:W-:-:S04]  /*29d50*/  FMUL R217, R217, R16 ;  /* 0x00000010d9d97220 */ /* 0x000fc80000400000 */
[----:B----4-:R-:W-:-:S05]  /*29d60*/  FFMA R217, R219, R2, R217 ;  /* 0x00000002dbd97223 */ /* 0x010fca00000000d9 */
[----:B------:R-:W-:-:S05]  /*29d70*/  F2FP.F16.F32.PACK_AB R217, RZ, R217 ;  /* 0x000000d9ffd9723e */ /* 0x000fca00000000ff */
[----:B------:R4:W-:Y:S01]  /*29d80*/  @P0 STG.E.U16 desc[UR46][R4.64+0x1a2], R217 ;  /* 0x0001a2d904000986 */ /* 0x0009e2000c10152e */
[----:B------:R-:W-:-:S13]  /*29d90*/  ISETP.GT.AND P0, PT, R0, 0x8, P2 ;  /* 0x000000080000780c */ /* 0x000fda0001704270 */
[----:B----4-:R-:W-:Y:S05]  /*29da0*/  @!P0 BRA `(.L_x_623) ;  /* 0x0000000000048947 */ /* 0x010fea0003800000 */
[----:B------:R4:W5:Y:S02]  /*29db0*/  LDG.E.LTC128B.U16 R216, desc[UR46][R18.64+0x1a0] ;  /* 0x0001a02e12d87981 */ /* 0x000964000c1e1520 */
.L_x_623:
[----:B------:R-:W-:Y:S05]  /*29dc0*/  BSYNC B1 ;  /* 0x0000000000017941 */ /* 0x000fea0003800000 */
.L_x_622:
[----:B------:R-:W2:Y:S01]  /*29dd0*/  LDL.LU R222, [R1+0x28] ;  /* 0x0000280001de7983 */ /* 0x000ea20000300800 */
[----:B-----5:R-:W-:Y:S01]  /*29de0*/  HADD2.F32 R217, -RZ, R216.H0_H0 ;  /* 0x200000d8ffd97230 */ /* 0x020fe20000004100 */
[----:B------:R-:W-:Y:S01]  /*29df0*/  BSSY B1, `(.L_x_624) ;  /* 0x0000009000017945 */ /* 0x000fe20003800000 */
[----:B------:R-:W-:-:S03]  /*29e00*/  PRMT R219, R216, 0x7610, R219 ;  /* 0x00007610d8db7816 */ /* 0x000fc600000000db */
[----:B------:R-:W-:-:S04]  /*29e10*/  FMUL R217, R217, R16 ;  /* 0x00000010d9d97220 */ /* 0x000fc80000400000 */
[----:B--2---:R-:W-:-:S05]  /*29e20*/  FFMA R217, R222, R2, R217 ;  /* 0x00000002ded97223 */ /* 0x004fca00000000d9 */
[----:B------:R-:W-:-:S05]  /*29e30*/  F2FP.F16.F32.PACK_AB R217, RZ, R217 ;  /* 0x000000d9ffd9723e */ /* 0x000fca00000000ff */
[----:B------:R2:W-:Y:S01]  /*29e40*/  @P0 STG.E.U16 desc[UR46][R6.64+0x1a0], R217 ;  /* 0x0001a0d906000986 */ /* 0x0005e2000c10152e */
[----:B------:R-:W-:-:S13]  /*29e50*/  ISETP.GT.AND P0, PT, R0, 0x8, P1 ;  /* 0x000000080000780c */ /* 0x000fda0000f04270 */
[----:B--2---:R-:W-:Y:S05]  /*29e60*/  @!P0 BRA `(.L_x_625) ;  /* 0x0000000000048947 */ /* 0x004fea0003800000 */
[----:B------:R2:W5:Y:S02]  /*29e70*/  LDG.E.LTC128B.U16 R219, desc[UR46][R18.64+0x1a2] ;  /* 0x0001a22e12db7981 */ /* 0x000564000c1e1520 */
.L_x_625:
[----:B------:R-:W-:Y:S05]  /*29e80*/  BSYNC B1 ;  /* 0x0000000000017941 */ /* 0x000fea0003800000 */
.L_x_624:
        /* <DEDUP_REMOVED lines=10> */
[----:B------:R-:W-:-:S05]  /*29f30*/  IADD3 R222, P0, R228, R220, RZ ;  /* 0x000000dce4de7210 */ /* 0x000fca0007f1e0ff */
[----:B------:R-:W-:Y:S01]  /*29f40*/  IMAD.X R223, R226, 0x1, R221, P0 ;  /* 0x00000001e2df7824 */ /* 0x000fe200000e06dd */
[----:B---3--:R-:W-:-:S05]  /*29f50*/  IADD3 R216, P0, R228, R22, RZ ;  /* 0x00000016e4d87210 */ /* 0x008fca0007f1e0ff */
[----:B------:R-:W-:Y:S01]  /*29f60*/  IMAD.X R217, R226, 0x1, R23, P0 ;  /* 0x00000001e2d97824 */ /* 0x000fe200000e0617 */
[----:B------:R-:W-:-:S13]  /*29f70*/  ISETP.GT.AND P0, PT, R0, RZ, P2 ;  /* 0x000000ff0000720c */ /* 0x000fda0001704270 */
[----:B------:R-:W-:Y:S05]  /*29f80*/  @!P0 BRA `(.L_x_627) ;  /* 0x0000000000048947 */ /* 0x000fea0003800000 */
[----:B------:R3:W5:Y:S02]  /*29f90*/  LDG.E.LTC128B.U16 R219, desc[UR46][R20.64+0x1b0] ;  /* 0x0001b02e14db7981 */ /* 0x000764000c1e1520 */
.L_x_627:
[----:B------:R-:W-:Y:S05]  /*29fa0*/  BSYNC B1 ;  /* 0x0000000000017941 */ /* 0x000fea0003800000 */
.L_x_626:
        /* <DEDUP_REMOVED lines=13> */
.L_x_629:
[----:B------:R-:W-:Y:S05]  /*2a080*/  BSYNC B1 ;  /* 0x0000000000017941 */ /* 0x000fea0003800000 */
.L_x_628:
        /* <DEDUP_REMOVED lines=10> */
.L_x_631:
[----:B------:R-:W-:Y:S05]  /*2a130*/  BSYNC B1 ;  /* 0x0000000000017941 */ /* 0x000fea0003800000 */
.L_x_630:
        /* <DEDUP_REMOVED lines=10> */
.L_x_633:
[----:B------:R-:W-:Y:S05]  /*2a1e0*/  BSYNC B1 ;  /* 0x0000000000017941 */ /* 0x000fea0003800000 */
.L_x_632:
        /* <DEDUP_REMOVED lines=13> */
.L_x_635:
[----:B------:R-:W-:Y:S05]  /*2a2c0*/  BSYNC B1 ;  /* 0x0000000000017941 */ /* 0x000fea0003800000 */
.L_x_634:
        /* <DEDUP_REMOVED lines=13> */
.L_x_637:
[----:B------:R-:W-:Y:S05]  /*2a3a0*/  BSYNC B1 ;  /* 0x0000000000017941 */ /* 0x000fea0003800000 */
.L_x_636:
        /* <DEDUP_REMOVED lines=10> */
.L_x_639:
[----:B------:R-:W-:Y:S05]  /*2a450*/  BSYNC B1 ;  /* 0x0000000000017941 */ /* 0x000fea0003800000 */
.L_x_638:
        /* <DEDUP_REMOVED lines=10> */
.L_x_641:
[----:B------:R-:W-:Y:S05]  /*2a500*/  BSYNC B1 ;  /* 0x0000000000017941 */ /* 0x000fea0003800000 */
.L_x_640:
        /* <DEDUP_REMOVED lines=13> */
.L_x_643:
[----:B------:R-:W-:Y:S05]  /*2a5e0*/  BSYNC B1 ;  /* 0x0000000000017941 */ /* 0x000fea0003800000 */
.L_x_642:
        /* <DEDUP_REMOVED lines=13> */
.L_x_645:
[----:B------:R-:W-:Y:S05]  /*2a6c0*/  BSYNC B1 ;  /* 0x0000000000017941 */ /* 0x000fea0003800000 */
.L_x_644:
        /* <DEDUP_REMOVED lines=10> */
.L_x_647:
[----:B------:R-:W-:Y:S05]  /*2a770*/  BSYNC B1 ;  /* 0x0000000000017941 */ /* 0x000fea0003800000 */
.L_x_646:
        /* <DEDUP_REMOVED lines=10> */
.L_x_649:
[----:B------:R-:W-:Y:S05]  /*2a820*/  BSYNC B1 ;  /* 0x0000000000017941 */ /* 0x000fea0003800000 */
.L_x_648:
        /* <DEDUP_REMOVED lines=13> */
.L_x_651:
[----:B------:R-:W-:Y:S05]  /*2a900*/  BSYNC B1 ;  /* 0x0000000000017941 */ /* 0x000fea0003800000 */
.L_x_650:
        /* <DEDUP_REMOVED lines=13> */
.L_x_653:
[----:B------:R-:W-:Y:S05]  /*2a9e0*/  BSYNC B1 ;  /* 0x0000000000017941 */ /* 0x000fea0003800000 */
.L_x_652:
        /* <DEDUP_REMOVED lines=10> */
.L_x_655:
[----:B------:R-:W-:Y:S05]  /*2aa90*/  BSYNC B1 ;  /* 0x0000000000017941 */ /* 0x000fea0003800000 */
.L_x_654:
        /* <DEDUP_REMOVED lines=10> */
.L_x_657:
[----:B------:R-:W-:Y:S05]  /*2ab40*/  BSYNC B1 ;  /* 0x0000000000017941 */ /* 0x000fea0003800000 */
.L_x_656:
        /* <DEDUP_REMOVED lines=13> */
.L_x_659:
[----:B------:R-:W-:Y:S05]  /*2ac20*/  BSYNC B1 ;  /* 0x0000000000017941 */ /* 0x000fea0003800000 */
.L_x_658:
        /* <DEDUP_REMOVED lines=13> */
.L_x_661:
[----:B------:R-:W-:Y:S05]  /*2ad00*/  BSYNC B1 ;  /* 0x0000000000017941 */ /* 0x000fea0003800000 */
.L_x_660:
        /* <DEDUP_REMOVED lines=10> */
.L_x_663:
[----:B------:R-:W-:Y:S05]  /*2adb0*/  BSYNC B1 ;  /* 0x0000000000017941 */ /* 0x000fea0003800000 */
.L_x_662:
        /* <DEDUP_REMOVED lines=10> */
.L_x_665:
[----:B------:R-:W-:Y:S05]  /*2ae60*/  BSYNC B1 ;  /* 0x0000000000017941 */ /* 0x000fea0003800000 */
.L_x_664:
        /* <DEDUP_REMOVED lines=13> */
.L_x_667:
[----:B------:R-:W-:Y:S05]  /*2af40*/  BSYNC B1 ;  /* 0x0000000000017941 */ /* 0x000fea0003800000 */
.L_x_666:
        /* <DEDUP_REMOVED lines=13> */
.L_x_669:
[----:B------:R-:W-:Y:S05]  /*2b020*/  BSYNC B1 ;  /* 0x0000000000017941 */ /* 0x000fea0003800000 */
.L_x_668:
        /* <DEDUP_REMOVED lines=10> */
.L_x_671:
[----:B------:R-:W-:Y:S05]  /*2b0d0*/  BSYNC B1 ;  /* 0x0000000000017941 */ /* 0x000fea0003800000 */
.L_x_670:
        /* <DEDUP_REMOVED lines=10> */
.L_x_673:
[----:B------:R-:W-:Y:S05]  /*2b180*/  BSYNC B1 ;  /* 0x0000000000017941 */ /* 0x000fea0003800000 */
.L_x_672:
        /* <DEDUP_REMOVED lines=13> */
.L_x_675:
[----:B------:R-:W-:Y:S05]  /*2b260*/  BSYNC B1 ;  /* 0x0000000000017941 */ /* 0x000fea0003800000 */
.L_x_674:
        /* <DEDUP_REMOVED lines=13> */
.L_x_677:
[----:B------:R-:W-:Y:S05]  /*2b340*/  BSYNC B1 ;  /* 0x0000000000017941 */ /* 0x000fea0003800000 */
.L_x_676:
        /* <DEDUP_REMOVED lines=10> */
.L_x_679:
[----:B------:R-:W-:Y:S05]  /*2b3f0*/  BSYNC B1 ;  /* 0x0000000000017941 */ /* 0x000fea0003800000 */
.L_x_678:
        /* <DEDUP_REMOVED lines=10> */
.L_x_681:
[----:B------:R-:W-:Y:S05]  /*2b4a0*/  BSYNC B1 ;  /* 0x0000000000017941 */ /* 0x000fea0003800000 */
.L_x_680:
        /* <DEDUP_REMOVED lines=13> */
.L_x_683:
[----:B------:R-:W-:Y:S05]  /*2b580*/  BSYNC B1 ;  /* 0x0000000000017941 */ /* 0x000fea0003800000 */
.L_x_682:
        /* <DEDUP_REMOVED lines=13> */
.L_x_685:
[----:B------:R-:W-:Y:S05]  /*2b660*/  BSYNC B1 ;  /* 0x0000000000017941 */ /* 0x000fea0003800000 */
.L_x_684:
        /* <DEDUP_REMOVED lines=10> */
.L_x_687:
[----:B------:R-:W-:Y:S05]  /*2b710*/  BSYNC B1 ;  /* 0x0000000000017941 */ /* 0x000fea0003800000 */
.L_x_686:
        /* <DEDUP_REMOVED lines=10> */
.L_x_689:
[----:B------:R-:W-:Y:S05]  /*2b7c0*/  BSYNC B1 ;  /* 0x0000000000017941 */ /* 0x000fea0003800000 */
.L_x_688:
        /* <DEDUP_REMOVED lines=13> */
.L_x_691:
[----:B------:R-:W-:Y:S05]  /*2b8a0*/  BSYNC B1 ;  /* 0x0000000000017941 */ /* 0x000fea0003800000 */
.L_x_690:
        /* <DEDUP_REMOVED lines=13> */
.L_x_693:
[----:B------:R-:W-:Y:S05]  /*2b980*/  BSYNC B1 ;  /* 0x0000000000017941 */ /* 0x000fea0003800000 */
.L_x_692:
        /* <DEDUP_REMOVED lines=10> */
.L_x_695:
[----:B------:R-:W-:Y:S05]  /*2ba30*/  BSYNC B1 ;  /* 0x0000000000017941 */ /* 0x000fea0003800000 */
.L_x_694:
        /* <DEDUP_REMOVED lines=10> */
.L_x_697:
[----:B------:R-:W-:Y:S05]  /*2bae0*/  BSYNC B1 ;  /* 0x0000000000017941 */ /* 0x000fea0003800000 */
.L_x_696:
        /* <DEDUP_REMOVED lines=13> */
.L_x_699:
[----:B------:R-:W-:Y:S05]  /*2bbc0*/  BSYNC B1 ;  /* 0x0000000000017941 */ /* 0x000fea0003800000 */
.L_x_698:
        /* <DEDUP_REMOVED lines=13> */
.L_x_701:
[----:B------:R-:W-:Y:S05]  /*2bca0*/  BSYNC B1 ;  /* 0x0000000000017941 */ /* 0x000fea0003800000 */
.L_x_700:
        /* <DEDUP_REMOVED lines=10> */
.L_x_703:
[----:B------:R-:W-:Y:S05]  /*2bd50*/  BSYNC B1 ;  /* 0x0000000000017941 */ /* 0x000fea0003800000 */
.L_x_702:
        /* <DEDUP_REMOVED lines=10> */
.L_x_705:
[----:B------:R-:W-:Y:S05]  /*2be00*/  BSYNC B1 ;  /* 0x0000000000017941 */ /* 0x000fea0003800000 */
.L_x_704:
        /* <DEDUP_REMOVED lines=13> */
.L_x_707:
[----:B------:R-:W-:Y:S05]  /*2bee0*/  BSYNC B1 ;  /* 0x0000000000017941 */ /* 0x000fea0003800000 */
.L_x_706:
        /* <DEDUP_REMOVED lines=13> */
.L_x_709:
[----:B------:R-:W-:Y:S05]  /*2bfc0*/  BSYNC B1 ;  /* 0x0000000000017941 */ /* 0x000fea0003800000 */
.L_x_708:
        /* <DEDUP_REMOVED lines=10> */
.L_x_711:
[----:B------:R-:W-:Y:S05]  /*2c070*/  BSYNC B1 ;  /* 0x0000000000017941 */ /* 0x000fea0003800000 */
.L_x_710:
        /* <DEDUP_REMOVED lines=10> */
.L_x_713:
[----:B------:R-:W-:Y:S05]  /*2c120*/  BSYNC B1 ;  /* 0x0000000000017941 */ /* 0x000fea0003800000 */
.L_x_712:
        /* <DEDUP_REMOVED lines=13> */
.L_x_715:
[----:B------:R-:W-:Y:S05]  /*2c200*/  BSYNC B1 ;  /* 0x0000000000017941 */ /* 0x000fea0003800000 */
.L_x_714:
        /* <DEDUP_REMOVED lines=13> */
.L_x_717:
[----:B------:R-:W-:Y:S05]  /*2c2e0*/  BSYNC B1 ;  /* 0x0000000000017941 */ /* 0x000fea0003800000 */
.L_x_716:
        /* <DEDUP_REMOVED lines=10> */
.L_x_719:
[----:B------:R-:W-:Y:S05]  /*2c390*/  BSYNC B1 ;  /* 0x0000000000017941 */ /* 0x000fea0003800000 */
.L_x_718:
        /* <DEDUP_REMOVED lines=10> */
.L_x_721:
[----:B------:R-:W-:Y:S05]  /*2c440*/  BSYNC B1 ;  /* 0x0000000000017941 */ /* 0x000fea0003800000 */
.L_x_720:
        /* <DEDUP_REMOVED lines=13> */
.L_x_723:
[----:B------:R-:W-:Y:S05]  /*2c520*/  BSYNC B1 ;  /* 0x0000000000017941 */ /* 0x000fea0003800000 */
.L_x_722:
        /* <DEDUP_REMOVED lines=13> */
.L_x_725:
[----:B------:R-:W-:Y:S05]  /*2c600*/  BSYNC B1 ;  /* 0x0000000000017941 */ /* 0x000fea0003800000 */
.L_x_724:
        /* <DEDUP_REMOVED lines=10> */
.L_x_727:
[----:B------:R-:W-:Y:S05]  /*2c6b0*/  BSYNC B1 ;  /* 0x0000000000017941 */ /* 0x000fea0003800000 */
.L_x_726:
        /* <DEDUP_REMOVED lines=10> */
.L_x_729:
[----:B------:R-:W-:Y:S05]  /*2c760*/  BSYNC B1 ;  /* 0x0000000000017941 */ /* 0x000fea0003800000 */
.L_x_728:
        /* <DEDUP_REMOVED lines=13> */
.L_x_731:
[----:B------:R-:W-:Y:S05]  /*2c840*/  BSYNC B1 ;  /* 0x0000000000017941 */ /* 0x000fea0003800000 */
.L_x_730:
        /* <DEDUP_REMOVED lines=13> */
.L_x_733:
[----:B------:R-:W-:Y:S05]  /*2c920*/  BSYNC B1 ;  /* 0x0000000000017941 */ /* 0x000fea0003800000 */
.L_x_732:
        /* <DEDUP_REMOVED lines=10> */
.L_x_735:
[----:B------:R-:W-:Y:S05]  /*2c9d0*/  BSYNC B1 ;  /* 0x0000000000017941 */ /* 0x000fea0003800000 */
.L_x_734:
        /* <DEDUP_REMOVED lines=10> */
.L_x_737:
[----:B------:R-:W-:Y:S05]  /*2ca80*/  BSYNC B1 ;  /* 0x0000000000017941 */ /* 0x000fea0003800000 */
.L_x_736:
        /* <DEDUP_REMOVED lines=13> */
.L_x_739:
[----:B------:R-:W-:Y:S05]  /*2cb60*/  BSYNC B1 ;  /* 0x0000000000017941 */ /* 0x000fea0003800000 */
.L_x_738:
        /* <DEDUP_REMOVED lines=13> */
.L_x_741:
[----:B------:R-:W-:Y:S05]  /*2cc40*/  BSYNC B1 ;  /* 0x0000000000017941 */ /* 0x000fea0003800000 */
.L_x_740:
        /* <DEDUP_REMOVED lines=10> */
.L_x_743:
[----:B------:R-:W-:Y:S05]  /*2ccf0*/  BSYNC B1 ;  /* 0x0000000000017941 */ /* 0x000fea0003800000 */
.L_x_742:
        /* <DEDUP_REMOVED lines=10> */
.L_x_745:
[----:B------:R-:W-:Y:S05]  /*2cda0*/  BSYNC B1 ;  /* 0x0000000000017941 */ /* 0x000fea0003800000 */
.L_x_744:
        /* <DEDUP_REMOVED lines=13> */
.L_x_747:
[----:B------:R-:W-:Y:S05]  /*2ce80*/  BSYNC B1 ;  /* 0x0000000000017941 */ /* 0x000fea0003800000 */
.L_x_746:
        /* <DEDUP_REMOVED lines=13> */
.L_x_749:
[----:B------:R-:W-:Y:S05]  /*2cf60*/  BSYNC B1 ;  /* 0x0000000000017941 */ /* 0x000fea0003800000 */
.L_x_748:
        /* <DEDUP_REMOVED lines=10> */
.L_x_751:
[----:B------:R-:W-:Y:S05]  /*2d010*/  BSYNC B1 ;  /* 0x0000000000017941 */ /* 0x000fea0003800000 */
.L_x_750:
        /* <DEDUP_REMOVED lines=10> */
.L_x_753:
[----:B------:R-:W-:Y:S05]  /*2d0c0*/  BSYNC B1 ;  /* 0x0000000000017941 */ /* 0x000fea0003800000 */
.L_x_752:
        /* <DEDUP_REMOVED lines=13> */
.L_x_755:
[----:B------:R-:W-:Y:S05]  /*2d1a0*/  BSYNC B1 ;  /* 0x0000000000017941 */ /* 0x000fea0003800000 */
.L_x_754:
        /* <DEDUP_REMOVED lines=13> */
.L_x_757:
[----:B------:R-:W-:Y:S05]  /*2d280*/  BSYNC B1 ;  /* 0x0000000000017941 */ /* 0x000fea0003800000 */
.L_x_756:
        /* <DEDUP_REMOVED lines=10> */
.L_x_759:
[----:B------:R-:W-:Y:S05]  /*2d330*/  BSYNC B1 ;  /* 0x0000000000017941 */ /* 0x000fea0003800000 */
.L_x_758:
        /* <DEDUP_REMOVED lines=10> */
.L_x_761:
[----:B------:R-:W-:Y:S05]  /*2d3e0*/  BSYNC B1 ;  /* 0x0000000000017941 */ /* 0x000fea0003800000 */
.L_x_760:
        /* <DEDUP_REMOVED lines=13> */
.L_x_763:
[----:B------:R-:W-:Y:S05]  /*2d4c0*/  BSYNC B1 ;  /* 0x0000000000017941 */ /* 0x000fea0003800000 */
.L_x_762:
        /* <DEDUP_REMOVED lines=13> */
.L_x_765:
[----:B------:R-:W-:Y:S05]  /*2d5a0*/  BSYNC B1 ;  /* 0x0000000000017941 */ /* 0x000fea0003800000 */
.L_x_764:
        /* <DEDUP_REMOVED lines=10> */
.L_x_767:
[----:B------:R-:W-:Y:S05]  /*2d650*/  BSYNC B1 ;  /* 0x0000000000017941 */ /* 0x000fea0003800000 */
.L_x_766:
        /* <DEDUP_REMOVED lines=10> */
.L_x_769:
[----:B------:R-:W-:Y:S05]  /*2d700*/  BSYNC B1 ;  /* 0x0000000000017941 */ /* 0x000fea0003800000 */
.L_x_768:
        /* <DEDUP_REMOVED lines=13> */
.L_x_771:
[----:B------:R-:W-:Y:S05]  /*2d7e0*/  BSYNC B1 ;  /* 0x0000000000017941 */ /* 0x000fea0003800000 */
.L_x_770:
        /* <DEDUP_REMOVED lines=11> */
.L_x_773:
[----:B------:R-:W-:Y:S05]  /*2d8a0*/  BSYNC B1 ;  /* 0x0000000000017941 */ /* 0x000fea0003800000 */
.L_x_772:
        /* <DEDUP_REMOVED lines=10> */
.L_x_775:
[----:B------:R-:W-:Y:S05]  /*2d950*/  BSYNC B1 ;  /* 0x0000000000017941 */ /* 0x000fea0003800000 */
.L_x_774:
        /* <DEDUP_REMOVED lines=10> */
.L_x_777:
[----:B------:R-:W-:Y:S05]  /*2da00*/  BSYNC B1 ;  /* 0x0000000000017941 */ /* 0x000fea0003800000 */
.L_x_776:
        /* <DEDUP_REMOVED lines=11> */
.L_x_779:
[----:B------:R-:W-:Y:S05]  /*2dac0*/  BSYNC B1 ;  /* 0x0000000000017941 */ /* 0x000fea0003800000 */
.L_x_778:
        /* <DEDUP_REMOVED lines=11> */
.L_x_781:
[----:B------:R-:W-:Y:S05]  /*2db80*/  BSYNC B1 ;  /* 0x0000000000017941 */ /* 0x000fea0003800000 */
.L_x_780:
        /* <DEDUP_REMOVED lines=10> */
.L_x_783:
[----:B------:R-:W-:Y:S05]  /*2dc30*/  BSYNC B1 ;  /* 0x0000000000017941 */ /* 0x000fea0003800000 */
.L_x_782:
        /* <DEDUP_REMOVED lines=10> */
.L_x_785:
[----:B------:R-:W-:Y:S05]  /*2dce0*/  BSYNC B1 ;  /* 0x0000000000017941 */ /* 0x000fea0003800000 */
.L_x_784:
        /* <DEDUP_REMOVED lines=11> */
.L_x_787:
[----:B------:R-:W-:Y:S05]  /*2dda0*/  BSYNC B1 ;  /* 0x0000000000017941 */ /* 0x000fea0003800000 */
.L_x_786:
        /* <DEDUP_REMOVED lines=11> */
.L_x_789:
[----:B------:R-:W-:Y:S05]  /*2de60*/  BSYNC B1 ;  /* 0x0000000000017941 */ /* 0x000fea0003800000 */
.L_x_788:
[----:B0-23--:R-:W2:Y:S01]  /*2de70*/  LDL.LU R20, [R1+0x174] ;  /* 0x0001740001147983 */ /* 0x00dea20000300800 */
[----:B-----5:R-:W-:Y:S01]  /*2de80*/  HADD2.F32 R3, -RZ, R219.H0_H0 ;  /* 0x200000dbff037230 */ /* 0x020fe20000004100 */
[----:B------:R-:W-:Y:S04]  /*2de90*/  BSSY B1, `(.L_x_790) ;  /* 0x0000008000017945 */ /* 0x000fe80003800000 */
[----:B------:R-:W-:-:S04]  /*2dea0*/  FMUL R3, R3, R16 ;  /* 0x0000001003037220 */ /* 0x000fc80000400000 */
[----:B--2---:R-:W-:-:S05]  /*2deb0*/  FFMA R3, R20, R2, R3 ;  /* 0x0000000214037223 */ /* 0x004fca0000000003 */
[----:B------:R-:W-:-:S05]  /*2dec0*/  F2FP.F16.F32.PACK_AB R3, RZ, R3 ;  /* 0x00000003ff03723e */ /* 0x000fca00000000ff */
[----:B------:R0:W-:Y:S01]  /*2ded0*/  @P5 STG.E.U16 desc[UR46][R4.64+0x2f2], R3 ;  /* 0x0002f20304005986 */ /* 0x0001e2000c10152e */
[----:B------:R-:W-:-:S13]  /*2dee0*/  ISETP.GT.AND P5, PT, R0, 0x8, P1 ;  /* 0x000000080000780c */ /* 0x000fda0000fa4270 */
[----:B0-----:R-:W-:Y:S05]  /*2def0*/  @!P5 BRA `(.L_x_791) ;  /* 0x000000000004d947 */ /* 0x001fea0003800000 */
[----:B------:R0:W5:Y:S02]  /*2df00*/  LDG.E.LTC128B.U16 R219, desc[UR46][R18.64+0x2f0] ;  /* 0x0002f02e12db7981 */ /* 0x000164000c1e1520 */
.L_x_791:
[----:B------:R-:W-:Y:S05]  /*2df10*/  BSYNC B1 ;  /* 0x0000000000017941 */ /* 0x000fea0003800000 */
.L_x_790:
[----:B------:R-:W2:Y:S01]  /*2df20*/  LDL.LU R4, [R1+0x178] ;  /* 0x0001780001047983 */ /* 0x000ea20000300800 */
[----:B-----5:R-:W-:Y:S01]  /*2df30*/  HADD2.F32 R3, -RZ, R219.H0_H0 ;  /* 0x200000dbff037230 */ /* 0x020fe20000004100 */
[----:B------:R-:W-:Y:S01]  /*2df40*/  BSSY B1, `(.L_x_792) ;  /* 0x000000a000017945 */ /* 0x000fe20003800000 */
[----:B------:R-:W-:-:S03]  /*2df50*/  @P5 IMAD.MOV.U32 R5, RZ, RZ, R7 ;  /* 0x000000ffff055224 */ /* 0x000fc600078e0007 */
[----:B------:R-:W-:-:S04]  /*2df60*/  FMUL R3, R3, R16 ;  /* 0x0000001003037220 */ /* 0x000fc80000400000 */
[----:B--2---:R-:W-:Y:S01]  /*2df70*/  FFMA R3, R4, R2, R3 ;  /* 0x0000000204037223 */ /* 0x004fe20000000003 */
[----:B------:R-:W-:-:S04]  /*2df80*/  @P5 IMAD.MOV.U32 R4, RZ, RZ, R6 ;  /* 0x000000ffff045224 */ /* 0x000fc800078e0006 */
[----:B------:R-:W-:-:S05]  /*2df90*/  F2FP.F16.F32.PACK_AB R3, RZ, R3 ;  /* 0x00000003ff03723e */ /* 0x000fca00000000ff */
[----:B------:R2:W-:Y:S01]  /*2dfa0*/  @P5 STG.E.U16 desc[UR46][R4.64+0x2f0], R3 ;  /* 0x0002f00304005986 */ /* 0x0005e2000c10152e */
[----:B------:R-:W-:-:S13]  /*2dfb0*/  ISETP.GT.AND P5, PT, R0, 0x8, P0 ;  /* 0x000000080000780c */ /* 0x000fda00007a4270 */
[----:B--2---:R-:W-:Y:S05]  /*2dfc0*/  @!P5 BRA `(.L_x_793) ;  /* 0x000000000004d947 */ /* 0x004fea0003800000 */
[----:B------:R2:W5:Y:S02]  /*2dfd0*/  LDG.E.LTC128B.U16 R219, desc[UR46][R18.64+0x2f2] ;  /* 0x0002f22e12db7981 */ /* 0x000564000c1e1520 */
.L_x_793:
[----:B------:R-:W-:Y:S05]  /*2dfe0*/  BSYNC B1 ;  /* 0x0000000000017941 */ /* 0x000fea0003800000 */
.L_x_792:
        /* <DEDUP_REMOVED lines=11> */
.L_x_795:
[----:B------:R-:W-:Y:S05]  /*2e0a0*/  BSYNC B1 ;  /* 0x0000000000017941 */ /* 0x000fea0003800000 */
.L_x_794:
[----:B-----5:R-:W-:Y:S01]  /*2e0b0*/  HADD2.F32 R3, -RZ, R219.H0_H0 ;  /* 0x200000dbff037230 */ /* 0x020fe20000004100 */
[----:B------:R-:W-:Y:S04]  /*2e0c0*/  BSSY B1, `(.L_x_796) ;  /* 0x0000009000017945 */ /* 0x000fe80003800000 */
[----:B------:R-:W-:-:S04]  /*2e0d0*/  FMUL R3, R3, R16 ;  /* 0x0000001003037220 */ /* 0x000fc80000400000 */
[----:B------:R-:W-:-:S05]  /*2e0e0*/  FFMA R3, R120, R2, R3 ;  /* 0x0000000278037223 */ /* 0x000fca0000000003 */
[----:B------:R-:W-:-:S05]  /*2e0f0*/  F2FP.F16.F32.PACK_AB R3, RZ, R3 ;  /* 0x00000003ff03723e */ /* 0x000fca00000000ff */
[----:B------:R0:W-:Y:S01]  /*2e100*/  @P5 STG.E.U16 desc[UR46][R220.64+0x180], R3 ;  /* 0x00018003dc005986 */ /* 0x0001e2000c10152e */
[----:B------:R-:W-:-:S04]  /*2e110*/  LOP3.LUT P5, RZ, R17, 0x2, RZ, 0xc0, !PT ;  /* 0x0000000211ff7812 */ /* 0x000fc800078ac0ff */
[----:B------:R-:W-:-:S13]  /*2e120*/  ISETP.GT.AND P5, PT, R0, 0x80, P5 ;  /* 0x000000800000780c */ /* 0x000fda0002fa4270 */
[----:B0-----:R-:W-:Y:S05]  /*2e130*/  @!P5 BRA `(.L_x_797) ;  /* 0x000000000004d947 */ /* 0x001fea0003800000 */
[----:B------:R0:W5:Y:S02]  /*2e140*/  LDG.E.LTC128B.U16 R219, desc[UR46][R14.64+0x182] ;  /* 0x0001822e0edb7981 */ /* 0x000164000c1e1520 */
.L_x_797:
[----:B------:R-:W-:Y:S05]  /*2e150*/  BSYNC B1 ;  /* 0x0000000000017941 */ /* 0x000fea0003800000 */
.L_x_796:
        /* <DEDUP_REMOVED lines=10> */
.L_x_799:
[----:B------:R-:W-:Y:S05]  /*2e200*/  BSYNC B1 ;  /* 0x0000000000017941 */ /* 0x000fea0003800000 */
.L_x_798:
        /* <DEDUP_REMOVED lines=10> */
.L_x_801:
[----:B------:R-:W-:Y:S05]  /*2e2b0*/  BSYNC B1 ;  /* 0x0000000000017941 */ /* 0x000fea0003800000 */
.L_x_800:
        /* <DEDUP_REMOVED lines=10> */
.L_x_803:
[----:B------:R-:W-:Y:S05]  /*2e360*/  BSYNC B1 ;  /* 0x0000000000017941 */ /* 0x000fea0003800000 */
.L_x_802:
        /* <DEDUP_REMOVED lines=10> */
.L_x_805:
[----:B------:R-:W-:Y:S05]  /*2e410*/  BSYNC B1 ;  /* 0x0000000000017941 */ /* 0x000fea0003800000 */
.L_x_804:
        /* <DEDUP_REMOVED lines=10> */
.L_x_807:
[----:B------:R-:W-:Y:S05]  /*2e4c0*/  BSYNC B1 ;  /* 0x0000000000017941 */ /* 0x000fea0003800000 */
.L_x_806:
        /* <DEDUP_REMOVED lines=10> */
.L_x_809:
[----:B------:R-:W-:Y:S05]  /*2e570*/  BSYNC B1 ;  /* 0x0000000000017941 */ /* 0x000fea0003800000 */
.L_x_808:
        /* <DEDUP_REMOVED lines=10> */
.L_x_811:
[----:B------:R-:W-:Y:S05]  /*2e620*/  BSYNC B1 ;  /* 0x0000000000017941 */ /* 0x000fea0003800000 */
.L_x_810:
        /* <DEDUP_REMOVED lines=10> */
.L_x_813:
[----:B------:R-:W-:Y:S05]  /*2e6d0*/  BSYNC B1 ;  /* 0x0000000000017941 */ /* 0x000fea0003800000 */
.L_x_812:
        /* <DEDUP_REMOVED lines=10> */
.L_x_815:
[----:B------:R-:W-:Y:S05]  /*2e780*/  BSYNC B1 ;  /* 0x0000000000017941 */ /* 0x000fea0003800000 */
.L_x_814:
        /* <DEDUP_REMOVED lines=10> */
.L_x_817:
[----:B------:R-:W-:Y:S05]  /*2e830*/  BSYNC B1 ;  /* 0x0000000000017941 */ /* 0x000fea0003800000 */
.L_x_816:
        /* <DEDUP_REMOVED lines=10> */
.L_x_819:
[----:B------:R-:W-:Y:S05]  /*2e8e0*/  BSYNC B1 ;  /* 0x0000000000017941 */ /* 0x000fea0003800000 */
.L_x_818:
        /* <DEDUP_REMOVED lines=10> */
.L_x_821:
[----:B------:R-:W-:Y:S05]  /*2e990*/  BSYNC B1 ;  /* 0x0000000000017941 */ /* 0x000fea0003800000 */
.L_x_820:
        /* <DEDUP_REMOVED lines=10> */
.L_x_823:
[----:B------:R-:W-:Y:S05]  /*2ea40*/  BSYNC B1 ;  /* 0x0000000000017941 */ /* 0x000fea0003800000 */
.L_x_822:
        /* <DEDUP_REMOVED lines=10> */
.L_x_825:
[----:B------:R-:W-:Y:S05]  /*2eaf0*/  BSYNC B1 ;  /* 0x0000000000017941 */ /* 0x000fea0003800000 */
.L_x_824:
        /* <DEDUP_REMOVED lines=10> */
.L_x_827:
[----:B------:R-:W-:Y:S05]  /*2eba0*/  BSYNC B1 ;  /* 0x0000000000017941 */ /* 0x000fea0003800000 */
.L_x_826:
        /* <DEDUP_REMOVED lines=10> */
.L_x_829:
[----:B------:R-:W-:Y:S05]  /*2ec50*/  BSYNC B1 ;  /* 0x0000000000017941 */ /* 0x000fea0003800000 */
.L_x_828:
        /* <DEDUP_REMOVED lines=10> */
.L_x_831:
[----:B------:R-:W-:Y:S05]  /*2ed00*/  BSYNC B1 ;  /* 0x0000000000017941 */ /* 0x000fea0003800000 */
.L_x_830:
        /* <DEDUP_REMOVED lines=10> */
.L_x_833:
[----:B------:R-:W-:Y:S05]  /*2edb0*/  BSYNC B1 ;  /* 0x0000000000017941 */ /* 0x000fea0003800000 */
.L_x_832:
        /* <DEDUP_REMOVED lines=10> */
.L_x_835:
[----:B------:R-:W-:Y:S05]  /*2ee60*/  BSYNC B1 ;  /* 0x0000000000017941 */ /* 0x000fea0003800000 */
.L_x_834:
        /* <DEDUP_REMOVED lines=10> */
.L_x_837:
[----:B------:R-:W-:Y:S05]  /*2ef10*/  BSYNC B1 ;  /* 0x0000000000017941 */ /* 0x000fea0003800000 */
.L_x_836:
        /* <DEDUP_REMOVED lines=10> */
.L_x_839:
[----:B------:R-:W-:Y:S05]  /*2efc0*/  BSYNC B1 ;  /* 0x0000000000017941 */ /* 0x000fea0003800000 */
.L_x_838:
        /* <DEDUP_REMOVED lines=10> */
.L_x_841:
[----:B------:R-:W-:Y:S05]  /*2f070*/  BSYNC B1 ;  /* 0x0000000000017941 */ /* 0x000fea0003800000 */
.L_x_840:
        /* <DEDUP_REMOVED lines=10> */
.L_x_843:
[----:B------:R-:W-:Y:S05]  /*2f120*/  BSYNC B1 ;  /* 0x0000000000017941 */ /* 0x000fea0003800000 */
.L_x_842:
        /* <DEDUP_REMOVED lines=10> */
.L_x_845:
[----:B------:R-:W-:Y:S05]  /*2f1d0*/  BSYNC B1 ;  /* 0x0000000000017941 */ /* 0x000fea0003800000 */
.L_x_844:
        /* <DEDUP_REMOVED lines=10> */
.L_x_847:
[----:B------:R-:W-:Y:S05]  /*2f280*/  BSYNC B1 ;  /* 0x0000000000017941 */ /* 0x000fea0003800000 */
.L_x_846:
        /* <DEDUP_REMOVED lines=10> */
.L_x_849:
[----:B------:R-:W-:Y:S05]  /*2f330*/  BSYNC B1 ;  /* 0x0000000000017941 */ /* 0x000fea0003800000 */
.L_x_848:
        /* <DEDUP_REMOVED lines=10> */
.L_x_851:
[----:B------:R-:W-:Y:S05]  /*2f3e0*/  BSYNC B1 ;  /* 0x0000000000017941 */ /* 0x000fea0003800000 */
.L_x_850:
        /* <DEDUP_REMOVED lines=10> */
.L_x_853:
[----:B------:R-:W-:Y:S05]  /*2f490*/  BSYNC B1 ;  /* 0x0000000000017941 */ /* 0x000fea0003800000 */
.L_x_852:
        /* <DEDUP_REMOVED lines=10> */
.L_x_855:
[----:B------:R-:W-:Y:S05]  /*2f540*/  BSYNC B1 ;  /* 0x0000000000017941 */ /* 0x000fea0003800000 */
.L_x_854:
        /* <DEDUP_REMOVED lines=10> */
.L_x_857:
[----:B------:R-:W-:Y:S05]  /*2f5f0*/  BSYNC B1 ;  /* 0x0000000000017941 */ /* 0x000fea0003800000 */
.L_x_856:
        /* <DEDUP_REMOVED lines=10> */
.L_x_859:
[----:B------:R-:W-:Y:S05]  /*2f6a0*/  BSYNC B1 ;  /* 0x0000000000017941 */ /* 0x000fea0003800000 */
.L_x_858:
        /* <DEDUP_REMOVED lines=10> */
.L_x_861:
[----:B------:R-:W-:Y:S05]  /*2f750*/  BSYNC B1 ;  /* 0x0000000000017941 */ /* 0x000fea0003800000 */
.L_x_860:
        /* <DEDUP_REMOVED lines=10> */
.L_x_863:
[----:B------:R-:W-:Y:S05]  /*2f800*/  BSYNC B1 ;  /* 0x0000000000017941 */ /* 0x000fea0003800000 */
.L_x_862:
        /* <DEDUP_REMOVED lines=10> */
.L_x_865:
[----:B------:R-:W-:Y:S05]  /*2f8b0*/  BSYNC B1 ;  /* 0x0000000000017941 */ /* 0x000fea0003800000 */
.L_x_864:
        /* <DEDUP_REMOVED lines=10> */
.L_x_867:
[----:B------:R-:W-:Y:S05]  /*2f960*/  BSYNC B1 ;  /* 0x0000000000017941 */ /* 0x000fea0003800000 */
.L_x_866:
        /* <DEDUP_REMOVED lines=10> */
.L_x_869:
[----:B------:R-:W-:Y:S05]  /*2fa10*/  BSYNC B1 ;  /* 0x0000000000017941 */ /* 0x000fea0003800000 */
.L_x_868:
        /* <DEDUP_REMOVED lines=10> */
.L_x_871:
[----:B------:R-:W-:Y:S05]  /*2fac0*/  BSYNC B1 ;  /* 0x0000000000017941 */ /* 0x000fea0003800000 */
.L_x_870:
        /* <DEDUP_REMOVED lines=10> */
.L_x_873:
[----:B------:R-:W-:Y:S05]  /*2fb70*/  BSYNC B1 ;  /* 0x0000000000017941 */ /* 0x000fea0003800000 */
.L_x_872:
        /* <DEDUP_REMOVED lines=10> */
.L_x_875:
[----:B------:R-:W-:Y:S05]  /*2fc20*/  BSYNC B1 ;  /* 0x0000000000017941 */ /* 0x000fea0003800000 */
.L_x_874:
        /* <DEDUP_REMOVED lines=10> */
.L_x_877:
[----:B------:R-:W-:Y:S05]  /*2fcd0*/  BSYNC B1 ;  /* 0x0000000000017941 */ /* 0x000fea0003800000 */
.L_x_876:
        /* <DEDUP_REMOVED lines=10> */
.L_x_879:
[----:B------:R-:W-:Y:S05]  /*2fd80*/  BSYNC B1 ;  /* 0x0000000000017941 */ /* 0x000fea0003800000 */
.L_x_878:
        /* <DEDUP_REMOVED lines=10> */
.L_x_881:
[----:B------:R-:W-:Y:S05]  /*2fe30*/  BSYNC B1 ;  /* 0x0000000000017941 */ /* 0x000fea0003800000 */
.L_x_880:
        /* <DEDUP_REMOVED lines=10> */
.L_x_883:
[----:B------:R-:W-:Y:S05]  /*2fee0*/  BSYNC B1 ;  /* 0x0000000000017941 */ /* 0x000fea0003800000 */
.L_x_882:
        /* <DEDUP_REMOVED lines=10> */
.L_x_885:
[----:B------:R-:W-:Y:S05]  /*2ff90*/  BSYNC B1 ;  /* 0x0000000000017941 */ /* 0x000fea0003800000 */
.L_x_884:
        /* <DEDUP_REMOVED lines=10> */
.L_x_887:
[----:B------:R-:W-:Y:S05]  /*30040*/  BSYNC B1 ;  /* 0x0000000000017941 */ /* 0x000fea0003800000 */
.L_x_886:
        /* <DEDUP_REMOVED lines=10> */
.L_x_889:
[----:B------:R-:W-:Y:S05]  /*300f0*/  BSYNC B1 ;  /* 0x0000000000017941 */ /* 0x000fea0003800000 */
.L_x_888:
        /* <DEDUP_REMOVED lines=10> */
.L_x_891:
[----:B------:R-:W-:Y:S05]  /*301a0*/  BSYNC B1 ;  /* 0x0000000000017941 */ /* 0x000fea0003800000 */
.L_x_890:
        /* <DEDUP_REMOVED lines=10> */
.L_x_893:
[----:B------:R-:W-:Y:S05]  /*30250*/  BSYNC B1 ;  /* 0x0000000000017941 */ /* 0x000fea0003800000 */
.L_x_892:
        /* <DEDUP_REMOVED lines=10> */
.L_x_895:
[----:B------:R-:W-:Y:S05]  /*30300*/  BSYNC B1 ;  /* 0x0000000000017941 */ /* 0x000fea0003800000 */
.L_x_894:
        /* <DEDUP_REMOVED lines=10> */
.L_x_897:
[----:B------:R-:W-:Y:S05]  /*303b0*/  BSYNC B1 ;  /* 0x0000000000017941 */ /* 0x000fea0003800000 */
.L_x_896:
        /* <DEDUP_REMOVED lines=10> */
.L_x_899:
[----:B------:R-:W-:Y:S05]  /*30460*/  BSYNC B1 ;  /* 0x0000000000017941 */ /* 0x000fea0003800000 */
.L_x_898:
        /* <DEDUP_REMOVED lines=10> */
.L_x_901:
[----:B------:R-:W-:Y:S05]  /*30510*/  BSYNC B1 ;  /* 0x0000000000017941 */ /* 0x000fea0003800000 */
.L_x_900:
        /* <DEDUP_REMOVED lines=10> */
.L_x_903:
[----:B------:R-:W-:Y:S05]  /*305c0*/  BSYNC B1 ;  /* 0x0000000000017941 */ /* 0x000fea0003800000 */
.L_x_902:
        /* <DEDUP_REMOVED lines=10> */
.L_x_905:
[----:B------:R-:W-:Y:S05]  /*30670*/  BSYNC B1 ;  /* 0x0000000000017941 */ /* 0x000fea0003800000 */
.L_x_904:
        /* <DEDUP_REMOVED lines=10> */
.L_x_907:
[----:B------:R-:W-:Y:S05]  /*30720*/  BSYNC B1 ;  /* 0x0000000000017941 */ /* 0x000fea0003800000 */
.L_x_906:
        /* <DEDUP_REMOVED lines=10> */
.L_x_909:
[----:B------:R-:W-:Y:S05]  /*307d0*/  BSYNC B1 ;  /* 0x0000000000017941 */ /* 0x000fea0003800000 */
.L_x_908:
        /* <DEDUP_REMOVED lines=10> */
.L_x_911:
[----:B------:R-:W-:Y:S05]  /*30880*/  BSYNC B1 ;  /* 0x0000000000017941 */ /* 0x000fea0003800000 */
.L_x_910:
        /* <DEDUP_REMOVED lines=10> */
.L_x_913:
[----:B------:R-:W-:Y:S05]  /*30930*/  BSYNC B1 ;  /* 0x0000000000017941 */ /* 0x000fea0003800000 */
.L_x_912:
        /* <DEDUP_REMOVED lines=10> */
.L_x_915:
[----:B------:R-:W-:Y:S05]  /*309e0*/  BSYNC B1 ;  /* 0x0000000000017941 */ /* 0x000fea0003800000 */
.L_x_914:
        /* <DEDUP_REMOVED lines=10> */
.L_x_917:
[----:B------:R-:W-:Y:S05]  /*30a90*/  BSYNC B1 ;  /* 0x0000000000017941 */ /* 0x000fea0003800000 */
.L_x_916:
        /* <DEDUP_REMOVED lines=10> */
.L_x_919:
[----:B------:R-:W-:Y:S05]  /*30b40*/  BSYNC B1 ;  /* 0x0000000000017941 */ /* 0x000fea0003800000 */
.L_x_918:
        /* <DEDUP_REMOVED lines=10> */
.L_x_921:
[----:B------:R-:W-:Y:S05]  /*30bf0*/  BSYNC B1 ;  /* 0x0000000000017941 */ /* 0x000fea0003800000 */
.L_x_920:
        /* <DEDUP_REMOVED lines=10> */
.L_x_923:
[----:B------:R-:W-:Y:S05]  /*30ca0*/  BSYNC B1 ;  /* 0x0000000000017941 */ /* 0x000fea0003800000 */
.L_x_922:
        /* <DEDUP_REMOVED lines=10> */
.L_x_925:
[----:B------:R-:W-:Y:S05]  /*30d50*/  BSYNC B1 ;  /* 0x0000000000017941 */ /* 0x000fea0003800000 */
.L_x_924:
        /* <DEDUP_REMOVED lines=10> */
.L_x_927:
[----:B------:R-:W-:Y:S05]  /*30e00*/  BSYNC B1 ;  /* 0x0000000000017941 */ /* 0x000fea0003800000 */
.L_x_926:
        /* <DEDUP_REMOVED lines=10> */
.L_x_929:
[----:B------:R-:W-:Y:S05]  /*30eb0*/  BSYNC B1 ;  /* 0x0000000000017941 */ /* 0x000fea0003800000 */
.L_x_928:
        /* <DEDUP_REMOVED lines=10> */
.L_x_931:
[----:B------:R-:W-:Y:S05]  /*30f60*/  BSYNC B1 ;  /* 0x0000000000017941 */ /* 0x000fea0003800000 */
.L_x_930:
        /* <DEDUP_REMOVED lines=10> */
.L_x_933:
[----:B------:R-:W-:Y:S05]  /*31010*/  BSYNC B1 ;  /* 0x0000000000017941 */ /* 0x000fea0003800000 */
.L_x_932:
        /* <DEDUP_REMOVED lines=10> */
.L_x_935:
[----:B------:R-:W-:Y:S05]  /*310c0*/  BSYNC B1 ;  /* 0x0000000000017941 */ /* 0x000fea0003800000 */
.L_x_934:
        /* <DEDUP_REMOVED lines=10> */
.L_x_937:
[----:B------:R-:W-:Y:S05]  /*31170*/  BSYNC B1 ;  /* 0x0000000000017941 */ /* 0x000fea0003800000 */
.L_x_936:
        /* <DEDUP_REMOVED lines=10> */
.L_x_939:
[----:B------:R-:W-:Y:S05]  /*31220*/  BSYNC B1 ;  /* 0x0000000000017941 */ /* 0x000fea0003800000 */
.L_x_938:
        /* <DEDUP_REMOVED lines=10> */
.L_x_941:
[----:B------:R-:W-:Y:S05]  /*312d0*/  BSYNC B1 ;  /* 0x0000000000017941 */ /* 0x000fea0003800000 */
.L_x_940:
        /* <DEDUP_REMOVED lines=10> */
.L_x_943:
[----:B------:R-:W-:Y:S05]  /*31380*/  BSYNC B1 ;  /* 0x0000000000017941 */ /* 0x000fea0003800000 */
.L_x_942:
        /* <DEDUP_REMOVED lines=10> */
.L_x_945:
[----:B------:R-:W-:Y:S05]  /*31430*/  BSYNC B1 ;  /* 0x0000000000017941 */ /* 0x000fea0003800000 */
.L_x_944:
        /* <DEDUP_REMOVED lines=10> */
.L_x_947:
[----:B------:R-:W-:Y:S05]  /*314e0*/  BSYNC B1 ;  /* 0x0000000000017941 */ /* 0x000fea0003800000 */
.L_x_946:
        /* <DEDUP_REMOVED lines=10> */
.L_x_949:
[----:B------:R-:W-:Y:S05]  /*31590*/  BSYNC B1 ;  /* 0x0000000000017941 */ /* 0x000fea0003800000 */
.L_x_948:
        /* <DEDUP_REMOVED lines=10> */
.L_x_951:
[----:B------:R-:W-:Y:S05]  /*31640*/  BSYNC B1 ;  /* 0x0000000000017941 */ /* 0x000fea0003800000 */
.L_x_950:
        /* <DEDUP_REMOVED lines=10> */
.L_x_953:
[----:B------:R-:W-:Y:S05]  /*316f0*/  BSYNC B1 ;  /* 0x0000000000017941 */ /* 0x000fea0003800000 */
.L_x_952:
        /* <DEDUP_REMOVED lines=10> */
.L_x_955:
[----:B------:R-:W-:Y:S05]  /*317a0*/  BSYNC B1 ;  /* 0x0000000000017941 */ /* 0x000fea0003800000 */
.L_x_954:
        /* <DEDUP_REMOVED lines=10> */
.L_x_957:
[----:B------:R-:W-:Y:S05]  /*31850*/  BSYNC B1 ;  /* 0x0000000000017941 */ /* 0x000fea0003800000 */
.L_x_956:
        /* <DEDUP_REMOVED lines=10> */
.L_x_959:
[----:B------:R-:W-:Y:S05]  /*31900*/  BSYNC B1 ;  /* 0x0000000000017941 */ /* 0x000fea0003800000 */
.L_x_958:
        /* <DEDUP_REMOVED lines=10> */
.L_x_961:
[----:B------:R-:W-:Y:S05]  /*319b0*/  BSYNC B1 ;  /* 0x0000000000017941 */ /* 0x000fea0003800000 */
.L_x_960:
[----:B-----5:R-:W-:Y:S01]  /*319c0*/  HADD2.F32 R3, -RZ, R219.H0_H0 ;  /* 0x200000dbff037230 */ /* 0x020fe20000004100 */
[----:B------:R-:W-:Y:S04]  /*319d0*/  BSSY B1, `(.L_x_962) ;  /* 0x0000008000017945 */ /* 0x000fe80003800000 */
[----:B------:R-:W-:-:S04]  /*319e0*/  FMUL R4, R3, R16 ;  /* 0x0000001003047220 */ /* 0x000fc80000400000 */
[----:B------:R-:W-:-:S05]  /*319f0*/  FFMA R4, R203, R2, R4 ;  /* 0x00000002cb047223 */ /* 0x000fca0000000004 */
[----:B------:R-:W-:-:S05]  /*31a00*/  F2FP.F16.F32.PACK_AB R4, RZ, R4 ;  /* 0x00000004ff04723e */ /* 0x000fca00000000ff */
[----:B------:R0:W-:Y:S01]  /*31a10*/  @P5 STG.E.U16 desc[UR46][R222.64+0x2c2], R4 ;  /* 0x0002c204de005986 */ /* 0x0001e2000c10152e */
[----:B------:R-:W-:-:S13]  /*31a20*/  ISETP.GT.AND P5, PT, R0, 0x80, P6 ;  /* 0x000000800000780c */ /* 0x000fda00037a4270 */
[----:B0-----:R-:W-:Y:S05]  /*31a30*/  @!P5 BRA `(.L_x_963) ;  /* 0x000000000004d947 */ /* 0x001fea0003800000 */
[----:B------:R0:W5:Y:S02]  /*31a40*/  LDG.E.LTC128B.U16 R219, desc[UR46][R14.64+0x2d0] ;  /* 0x0002d02e0edb7981 */ /* 0x000164000c1e1520 */
.L_x_963:
[----:B------:R-:W-:Y:S05]  /*31a50*/  BSYNC B1 ;  /* 0x0000000000017941 */ /* 0x000fea0003800000 */
.L_x_962:
        /* <DEDUP_REMOVED lines=9> */
.L_x_965:
[----:B------:R-:W-:Y:S05]  /*31af0*/  BSYNC B1 ;  /* 0x0000000000017941 */ /* 0x000fea0003800000 */
.L_x_964:
        /* <DEDUP_REMOVED lines=9> */
.L_x_967:
[----:B------:R-:W-:Y:S05]  /*31b90*/  BSYNC B1 ;  /* 0x0000000000017941 */ /* 0x000fea0003800000 */
.L_x_966:
        /* <DEDUP_REMOVED lines=9> */
.L_x_969:
[----:B------:R-:W-:Y:S05]  /*31c30*/  BSYNC B1 ;  /* 0x0000000000017941 */ /* 0x000fea0003800000 */
.L_x_968:
        /* <DEDUP_REMOVED lines=9> */
.L_x_971:
[----:B------:R-:W-:Y:S05]  /*31cd0*/  BSYNC B1 ;  /* 0x0000000000017941 */ /* 0x000fea0003800000 */
.L_x_970:
        /* <DEDUP_REMOVED lines=9> */
.L_x_973:
[----:B------:R-:W-:Y:S05]  /*31d70*/  BSYNC B1 ;  /* 0x0000000000017941 */ /* 0x000fea0003800000 */
.L_x_972:
        /* <DEDUP_REMOVED lines=9> */
.L_x_975:
[----:B------:R-:W-:Y:S05]  /*31e10*/  BSYNC B1 ;  /* 0x0000000000017941 */ /* 0x000fea0003800000 */
.L_x_974:
        /* <DEDUP_REMOVED lines=9> */
.L_x_977:
[----:B------:R-:W-:Y:S05]  /*31eb0*/  BSYNC B1 ;  /* 0x0000000000017941 */ /* 0x000fea0003800000 */
.L_x_976:
        /* <DEDUP_REMOVED lines=9> */
.L_x_979:
[----:B------:R-:W-:Y:S05]  /*31f50*/  BSYNC B1 ;  /* 0x0000000000017941 */ /* 0x000fea0003800000 */
.L_x_978:
        /* <DEDUP_REMOVED lines=9> */
.L_x_981:
[----:B------:R-:W-:Y:S05]  /*31ff0*/  BSYNC B1 ;  /* 0x0000000000017941 */ /* 0x000fea0003800000 */
.L_x_980:
        /* <DEDUP_REMOVED lines=9> */
.L_x_983:
[----:B------:R-:W-:Y:S05]  /*32090*/  BSYNC B1 ;  /* 0x0000000000017941 */ /* 0x000fea0003800000 */
.L_x_982:
        /* <DEDUP_REMOVED lines=9> */
.L_x_985:
[----:B------:R-:W-:Y:S05]  /*32130*/  BSYNC B1 ;  /* 0x0000000000017941 */ /* 0x000fea0003800000 */
.L_x_984:
        /* <DEDUP_REMOVED lines=10> */
.L_x_987:
[----:B------:R-:W-:Y:S05]  /*321e0*/  BSYNC B1 ;  /* 0x0000000000017941 */ /* 0x000fea0003800000 */
.L_x_986:
        /* <DEDUP_REMOVED lines=10> */
.L_x_989:
[----:B------:R-:W-:Y:S05]  /*32290*/  BSYNC B1 ;  /* 0x0000000000017941 */ /* 0x000fea0003800000 */
.L_x_988:
        /* <DEDUP_REMOVED lines=10> */
.L_x_991:
[----:B------:R-:W-:Y:S05]  /*32340*/  BSYNC B1 ;  /* 0x0000000000017941 */ /* 0x000fea0003800000 */
.L_x_990:
        /* <DEDUP_REMOVED lines=10> */
.L_x_993:
[----:B------:R-:W-:Y:S05]  /*323f0*/  BSYNC B1 ;  /* 0x0000000000017941 */ /* 0x000fea0003800000 */
.L_x_992:
        /* <DEDUP_REMOVED lines=10> */
.L_x_995:
[----:B------:R-:W-:Y:S05]  /*324a0*/  BSYNC B1 ;  /* 0x0000000000017941 */ /* 0x000fea0003800000 */
.L_x_994:
        /* <DEDUP_REMOVED lines=10> */
.L_x_997:
[----:B------:R-:W-:Y:S05]  /*32550*/  BSYNC B1 ;  /* 0x0000000000017941 */ /* 0x000fea0003800000 */
.L_x_996:
        /* <DEDUP_REMOVED lines=10> */
.L_x_999:
[----:B------:R-:W-:Y:S05]  /*32600*/  BSYNC B1 ;  /* 0x0000000000017941 */ /* 0x000fea0003800000 */
.L_x_998:
        /* <DEDUP_REMOVED lines=10> */
.L_x_1001:
[----:B------:R-:W-:Y:S05]  /*326b0*/  BSYNC B1 ;  /* 0x0000000000017941 */ /* 0x000fea0003800000 */
.L_x_1000:
        /* <DEDUP_REMOVED lines=10> */
.L_x_1003:
[----:B------:R-:W-:Y:S05]  /*32760*/  BSYNC B1 ;  /* 0x0000000000017941 */ /* 0x000fea0003800000 */
.L_x_1002:
        /* <DEDUP_REMOVED lines=10> */
.L_x_1005:
[----:B------:R-:W-:Y:S05]  /*32810*/  BSYNC B1 ;  /* 0x0000000000017941 */ /* 0x000fea0003800000 */
.L_x_1004:
        /* <DEDUP_REMOVED lines=10> */
.L_x_1007:
[----:B------:R-:W-:Y:S05]  /*328c0*/  BSYNC B1 ;  /* 0x0000000000017941 */ /* 0x000fea0003800000 */
.L_x_1006:
        /* <DEDUP_REMOVED lines=10> */
.L_x_1009:
[----:B------:R-:W-:Y:S05]  /*32970*/  BSYNC B1 ;  /* 0x0000000000017941 */ /* 0x000fea0003800000 */
.L_x_1008:
        /* <DEDUP_REMOVED lines=10> */
.L_x_1011:
[----:B------:R-:W-:Y:S05]  /*32a20*/  BSYNC B1 ;  /* 0x0000000000017941 */ /* 0x000fea0003800000 */
.L_x_1010:
        /* <DEDUP_REMOVED lines=10> */
.L_x_1013:
[----:B------:R-:W-:Y:S05]  /*32ad0*/  BSYNC B1 ;  /* 0x0000000000017941 */ /* 0x000fea0003800000 */
.L_x_1012:
        /* <DEDUP_REMOVED lines=10> */
.L_x_1015:
[----:B------:R-:W-:Y:S05]  /*32b80*/  BSYNC B1 ;  /* 0x0000000000017941 */ /* 0x000fea0003800000 */
.L_x_1014:
        /* <DEDUP_REMOVED lines=10> */
.L_x_1017:
[----:B------:R-:W-:Y:S05]  /*32c30*/  BSYNC B1 ;  /* 0x0000000000017941 */ /* 0x000fea0003800000 */
.L_x_1016:
        /* <DEDUP_REMOVED lines=10> */
.L_x_1019:
[----:B------:R-:W-:Y:S05]  /*32ce0*/  BSYNC B1 ;  /* 0x0000000000017941 */ /* 0x000fea0003800000 */
.L_x_1018:
        /* <DEDUP_REMOVED lines=10> */
.L_x_1021:
[----:B------:R-:W-:Y:S05]  /*32d90*/  BSYNC B1 ;  /* 0x0000000000017941 */ /* 0x000fea0003800000 */
.L_x_1020:
        /* <DEDUP_REMOVED lines=10> */
.L_x_1023:
[----:B------:R-:W-:Y:S05]  /*32e40*/  BSYNC B1 ;  /* 0x0000000000017941 */ /* 0x000fea0003800000 */
.L_x_1022:
        /* <DEDUP_REMOVED lines=10> */
.L_x_1025:
[----:B------:R-:W-:Y:S05]  /*32ef0*/  BSYNC B1 ;  /* 0x0000000000017941 */ /* 0x000fea0003800000 */
.L_x_1024:
        /* <DEDUP_REMOVED lines=10> */
.L_x_1027:
[----:B------:R-:W-:Y:S05]  /*32fa0*/  BSYNC B1 ;  /* 0x0000000000017941 */ /* 0x000fea0003800000 */
.L_x_1026:
        /* <DEDUP_REMOVED lines=10> */
.L_x_1029:
[----:B------:R-:W-:Y:S05]  /*33050*/  BSYNC B1 ;  /* 0x0000000000017941 */ /* 0x000fea0003800000 */
.L_x_1028:
        /* <DEDUP_REMOVED lines=10> */
.L_x_1031:
[----:B------:R-:W-:Y:S05]  /*33100*/  BSYNC B1 ;  /* 0x0000000000017941 */ /* 0x000fea0003800000 */
.L_x_1030:
        /* <DEDUP_REMOVED lines=10> */
.L_x_1033:
[----:B------:R-:W-:Y:S05]  /*331b0*/  BSYNC B1 ;  /* 0x0000000000017941 */ /* 0x000fea0003800000 */
.L_x_1032:
        /* <DEDUP_REMOVED lines=10> */
.L_x_1035:
[----:B------:R-:W-:Y:S05]  /*33260*/  BSYNC B1 ;  /* 0x0000000000017941 */ /* 0x000fea0003800000 */
.L_x_1034:
        /* <DEDUP_REMOVED lines=10> */
.L_x_1037:
[----:B------:R-:W-:Y:S05]  /*33310*/  BSYNC B1 ;  /* 0x0000000000017941 */ /* 0x000fea0003800000 */
.L_x_1036:
        /* <DEDUP_REMOVED lines=10> */
.L_x_1039:
[----:B------:R-:W-:Y:S05]  /*333c0*/  BSYNC B1 ;  /* 0x0000000000017941 */ /* 0x000fea0003800000 */
.L_x_1038:
        /* <DEDUP_REMOVED lines=10> */
.L_x_1041:
[----:B------:R-:W-:Y:S05]  /*33470*/  BSYNC B1 ;  /* 0x0000000000017941 */ /* 0x000fea0003800000 */
.L_x_1040:
        /* <DEDUP_REMOVED lines=10> */
.L_x_1043:
[----:B------:R-:W-:Y:S05]  /*33520*/  BSYNC B1 ;  /* 0x0000000000017941 */ /* 0x000fea0003800000 */
.L_x_1042:
        /* <DEDUP_REMOVED lines=10> */
.L_x_1045:
[----:B------:R-:W-:Y:S05]  /*335d0*/  BSYNC B1 ;  /* 0x0000000000017941 */ /* 0x000fea0003800000 */
.L_x_1044:
        /* <DEDUP_REMOVED lines=10> */
.L_x_1047:
[----:B------:R-:W-:Y:S05]  /*33680*/  BSYNC B1 ;  /* 0x0000000000017941 */ /* 0x000fea0003800000 */
.L_x_1046:
        /* <DEDUP_REMOVED lines=10> */
.L_x_1049:
[----:B------:R-:W-:Y:S05]  /*33730*/  BSYNC B1 ;  /* 0x0000000000017941 */ /* 0x000fea0003800000 */
.L_x_1048:
        /* <DEDUP_REMOVED lines=10> */
.L_x_1051:
[----:B------:R-:W-:Y:S05]  /*337e0*/  BSYNC B1 ;  /* 0x0000000000017941 */ /* 0x000fea0003800000 */
.L_x_1050:
        /* <DEDUP_REMOVED lines=10> */
.L_x_1053:
[----:B------:R-:W-:Y:S05]  /*33890*/  BSYNC B1 ;  /* 0x0000000000017941 */ /* 0x000fea0003800000 */
.L_x_1052:
        /* <DEDUP_REMOVED lines=10> */
.L_x_1055:
[----:B------:R-:W-:Y:S05]  /*33940*/  BSYNC B1 ;  /* 0x0000000000017941 */ /* 0x000fea0003800000 */
.L_x_1054:
        /* <DEDUP_REMOVED lines=10> */
.L_x_1057:
[----:B------:R-:W-:Y:S05]  /*339f0*/  BSYNC B1 ;  /* 0x0000000000017941 */ /* 0x000fea0003800000 */
.L_x_1056:
        /* <DEDUP_REMOVED lines=10> */
.L_x_1059:
[----:B------:R-:W-:Y:S05]  /*33aa0*/  BSYNC B1 ;  /* 0x0000000000017941 */ /* 0x000fea0003800000 */
.L_x_1058:
        /* <DEDUP_REMOVED lines=10> */
.L_x_1061:
[----:B------:R-:W-:Y:S05]  /*33b50*/  BSYNC B1 ;  /* 0x0000000000017941 */ /* 0x000fea0003800000 */
.L_x_1060:
        /* <DEDUP_REMOVED lines=10> */
.L_x_1063:
[----:B------:R-:W-:Y:S05]  /*33c00*/  BSYNC B1 ;  /* 0x0000000000017941 */ /* 0x000fea0003800000 */
.L_x_1062:
        /* <DEDUP_REMOVED lines=10> */
.L_x_1065:
[----:B------:R-:W-:Y:S05]  /*33cb0*/  BSYNC B1 ;  /* 0x0000000000017941 */ /* 0x000fea0003800000 */
.L_x_1064:
        /* <DEDUP_REMOVED lines=10> */
.L_x_1067:
[----:B------:R-:W-:Y:S05]  /*33d60*/  BSYNC B1 ;  /* 0x0000000000017941 */ /* 0x000fea0003800000 */
.L_x_1066:
        /* <DEDUP_REMOVED lines=10> */
.L_x_1069:
[----:B------:R-:W-:Y:S05]  /*33e10*/  BSYNC B1 ;  /* 0x0000000000017941 */ /* 0x000fea0003800000 */
.L_x_1068:
        /* <DEDUP_REMOVED lines=10> */
.L_x_1071:
[----:B------:R-:W-:Y:S05]  /*33ec0*/  BSYNC B1 ;  /* 0x0000000000017941 */ /* 0x000fea0003800000 */
.L_x_1070:
        /* <DEDUP_REMOVED lines=10> */
.L_x_1073:
[----:B------:R-:W-:Y:S05]  /*33f70*/  BSYNC B1 ;  /* 0x0000000000017941 */ /* 0x000fea0003800000 */
.L_x_1072:
        /* <DEDUP_REMOVED lines=10> */
.L_x_1075:
[----:B------:R-:W-:Y:S05]  /*34020*/  BSYNC B1 ;  /* 0x0000000000017941 */ /* 0x000fea0003800000 */
.L_x_1074:
        /* <DEDUP_REMOVED lines=10> */
.L_x_1077:
[----:B------:R-:W-:Y:S05]  /*340d0*/  BSYNC B1 ;  /* 0x0000000000017941 */ /* 0x000fea0003800000 */
.L_x_1076:
        /* <DEDUP_REMOVED lines=10> */
.L_x_1079:
[----:B------:R-:W-:Y:S05]  /*34180*/  BSYNC B1 ;  /* 0x0000000000017941 */ /* 0x000fea0003800000 */
.L_x_1078:
        /* <DEDUP_REMOVED lines=10> */
.L_x_1081:
[----:B------:R-:W-:Y:S05]  /*34230*/  BSYNC B1 ;  /* 0x0000000000017941 */ /* 0x000fea0003800000 */
.L_x_1080:
        /* <DEDUP_REMOVED lines=10> */
.L_x_1083:
[----:B------:R-:W-:Y:S05]  /*342e0*/  BSYNC B1 ;  /* 0x0000000000017941 */ /* 0x000fea0003800000 */
.L_x_1082:
        /* <DEDUP_REMOVED lines=10> */
.L_x_1085:
[----:B------:R-:W-:Y:S05]  /*34390*/  BSYNC B1 ;  /* 0x0000000000017941 */ /* 0x000fea0003800000 */
.L_x_1084:
        /* <DEDUP_REMOVED lines=10> */
.L_x_1087:
[----:B------:R-:W-:Y:S05]  /*34440*/  BSYNC B1 ;  /* 0x0000000000017941 */ /* 0x000fea0003800000 */
.L_x_1086:
        /* <DEDUP_REMOVED lines=10> */
.L_x_1089:
[----:B------:R-:W-:Y:S05]  /*344f0*/  BSYNC B1 ;  /* 0x0000000000017941 */ /* 0x000fea0003800000 */
.L_x_1088:
        /* <DEDUP_REMOVED lines=10> */
.L_x_1091:
[----:B------:R-:W-:Y:S05]  /*345a0*/  BSYNC B1 ;  /* 0x0000000000017941 */ /* 0x000fea0003800000 */
.L_x_1090:
        /* <DEDUP_REMOVED lines=10> */
.L_x_1093:
[----:B------:R-:W-:Y:S05]  /*34650*/  BSYNC B1 ;  /* 0x0000000000017941 */ /* 0x000fea0003800000 */
.L_x_1092:
        /* <DEDUP_REMOVED lines=10> */
.L_x_1095:
[----:B------:R-:W-:Y:S05]  /*34700*/  BSYNC B1 ;  /* 0x0000000000017941 */ /* 0x000fea0003800000 */
.L_x_1094:
        /* <DEDUP_REMOVED lines=10> */
.L_x_1097:
[----:B------:R-:W-:Y:S05]  /*347b0*/  BSYNC B1 ;  /* 0x0000000000017941 */ /* 0x000fea0003800000 */
.L_x_1096:
        /* <DEDUP_REMOVED lines=10> */
.L_x_1099:
[----:B------:R-:W-:Y:S05]  /*34860*/  BSYNC B1 ;  /* 0x0000000000017941 */ /* 0x000fea0003800000 */
.L_x_1098:
        /* <DEDUP_REMOVED lines=10> */
.L_x_1101:
[----:B------:R-:W-:Y:S05]  /*34910*/  BSYNC B1 ;  /* 0x0000000000017941 */ /* 0x000fea0003800000 */
.L_x_1100:
        /* <DEDUP_REMOVED lines=10> */
.L_x_1103:
[----:B------:R-:W-:Y:S05]  /*349c0*/  BSYNC B1 ;  /* 0x0000000000017941 */ /* 0x000fea0003800000 */
.L_x_1102:
        /* <DEDUP_REMOVED lines=10> */
.L_x_1105:
[----:B------:R-:W-:Y:S05]  /*34a70*/  BSYNC B1 ;  /* 0x0000000000017941 */ /* 0x000fea0003800000 */
.L_x_1104:
        /* <DEDUP_REMOVED lines=10> */
.L_x_1107:
[----:B------:R-:W-:Y:S05]  /*34b20*/  BSYNC B1 ;  /* 0x0000000000017941 */ /* 0x000fea0003800000 */
.L_x_1106:
        /* <DEDUP_REMOVED lines=10> */
.L_x_1109:
[----:B------:R-:W-:Y:S05]  /*34bd0*/  BSYNC B1 ;  /* 0x0000000000017941 */ /* 0x000fea0003800000 */
.L_x_1108:
        /* <DEDUP_REMOVED lines=10> */
.L_x_1111:
[----:B------:R-:W-:Y:S05]  /*34c80*/  BSYNC B1 ;  /* 0x0000000000017941 */ /* 0x000fea0003800000 */
.L_x_1110:
        /* <DEDUP_REMOVED lines=10> */
.L_x_1113:
[----:B------:R-:W-:Y:S05]  /*34d30*/  BSYNC B1 ;  /* 0x0000000000017941 */ /* 0x000fea0003800000 */
.L_x_1112:
        /* <DEDUP_REMOVED lines=10> */
.L_x_1115:
[----:B------:R-:W-:Y:S05]  /*34de0*/  BSYNC B1 ;  /* 0x0000000000017941 */ /* 0x000fea0003800000 */
.L_x_1114:
        /* <DEDUP_REMOVED lines=10> */
.L_x_1117:
[----:B------:R-:W-:Y:S05]  /*34e90*/  BSYNC B1 ;  /* 0x0000000000017941 */ /* 0x000fea0003800000 */
.L_x_1116:
        /* <DEDUP_REMOVED lines=10> */
.L_x_1119:
[----:B------:R-:W-:Y:S05]  /*34f40*/  BSYNC B1 ;  /* 0x0000000000017941 */ /* 0x000fea0003800000 */
.L_x_1118:
        /* <DEDUP_REMOVED lines=10> */
.L_x_1121:
[----:B------:R-:W-:Y:S05]  /*34ff0*/  BSYNC B1 ;  /* 0x0000000000017941 */ /* 0x000fea0003800000 */
.L_x_1120:
        /* <DEDUP_REMOVED lines=10> */
.L_x_1123:
[----:B------:R-:W-:Y:S05]  /*350a0*/  BSYNC B1 ;  /* 0x0000000000017941 */ /* 0x000fea0003800000 */
.L_x_1122:
        /* <DEDUP_REMOVED lines=10> */
.L_x_1125:
[----:B------:R-:W-:Y:S05]  /*35150*/  BSYNC B1 ;  /* 0x0000000000017941 */ /* 0x000fea0003800000 */
.L_x_1124:
        /* <DEDUP_REMOVED lines=10> */
.L_x_1127:
[----:B------:R-:W-:Y:S05]  /*35200*/  BSYNC B1 ;  /* 0x0000000000017941 */ /* 0x000fea0003800000 */
.L_x_1126:
        /* <DEDUP_REMOVED lines=10> */
.L_x_1129:
[----:B------:R-:W-:Y:S05]  /*352b0*/  BSYNC B1 ;  /* 0x0000000000017941 */ /* 0x000fea0003800000 */
.L_x_1128:
        /* <DEDUP_REMOVED lines=10> */
.L_x_1131:
[----:B------:R-:W-:Y:S05]  /*35360*/  BSYNC B1 ;  /* 0x0000000000017941 */ /* 0x000fea0003800000 */
.L_x_1130:
        /* <DEDUP_REMOVED lines=10> */
.L_x_1133:
[----:B------:R-:W-:Y:S05]  /*35410*/  BSYNC B1 ;  /* 0x0000000000017941 */ /* 0x000fea0003800000 */
.L_x_1132:
        /* <DEDUP_REMOVED lines=10> */
.L_x_1135:
[----:B------:R-:W-:Y:S05]  /*354c0*/  BSYNC B1 ;  /* 0x0000000000017941 */ /* 0x000fea0003800000 */
.L_x_1134:
        /* <DEDUP_REMOVED lines=10> */
.L_x_1137:
[----:B------:R-:W-:Y:S05]  /*35570*/  BSYNC B1 ;  /* 0x0000000000017941 */ /* 0x000fea0003800000 */
.L_x_1136:
        /* <DEDUP_REMOVED lines=10> */
.L_x_1139:
[----:B------:R-:W-:Y:S05]  /*35620*/  BSYNC B1 ;  /* 0x0000000000017941 */ /* 0x000fea0003800000 */
.L_x_1138:
        /* <DEDUP_REMOVED lines=10> */
.L_x_1141:
[----:B------:R-:W-:Y:S05]  /*356d0*/  BSYNC B1 ;  /* 0x0000000000017941 */ /* 0x000fea0003800000 */
.L_x_1140:
        /* <DEDUP_REMOVED lines=10> */
.L_x_1143:
[----:B------:R-:W-:Y:S05]  /*35780*/  BSYNC B1 ;  /* 0x0000000000017941 */ /* 0x000fea0003800000 */
.L_x_1142:
        /* <DEDUP_REMOVED lines=10> */
.L_x_1145:
[----:B------:R-:W-:Y:S05]  /*35830*/  BSYNC B1 ;  /* 0x0000000000017941 */ /* 0x000fea0003800000 */
.L_x_1144:
        /* <DEDUP_REMOVED lines=10> */
.L_x_1147:
[----:B------:R-:W-:Y:S05]  /*358e0*/  BSYNC B1 ;  /* 0x0000000000017941 */ /* 0x000fea0003800000 */
.L_x_1146:
        /* <DEDUP_REMOVED lines=10> */
.L_x_1149:
[----:B------:R-:W-:Y:S05]  /*35990*/  BSYNC B1 ;  /* 0x0000000000017941 */ /* 0x000fea0003800000 */
.L_x_1148:
        /* <DEDUP_REMOVED lines=10> */
.L_x_1151:
[----:B------:R-:W-:Y:S05]  /*35a40*/  BSYNC B1 ;  /* 0x0000000000017941 */ /* 0x000fea0003800000 */
.L_x_1150:
        /* <DEDUP_REMOVED lines=10> */
.L_x_1153:
[----:B------:R-:W-:Y:S05]  /*35af0*/  BSYNC B1 ;  /* 0x0000000000017941 */ /* 0x000fea0003800000 */
.L_x_1152:
        /* <DEDUP_REMOVED lines=9> */
.L_x_1155:
[----:B------:R-:W-:Y:S05]  /*35b90*/  BSYNC B1 ;  /* 0x0000000000017941 */ /* 0x000fea0003800000 */
.L_x_1154:
        /* <DEDUP_REMOVED lines=9> */
.L_x_1157:
[----:B------:R-:W-:Y:S05]  /*35c30*/  BSYNC B1 ;  /* 0x0000000000017941 */ /* 0x000fea0003800000 */
.L_x_1156:
[----:B-----5:R-:W-:Y:S01]  /*35c40*/  HADD2.F32 R3, -RZ, R219.H0_H0 ;  /* 0x200000dbff037230 */ /* 0x020fe20000004100 */
[----:B------:R-:W-:Y:S01]  /*35c50*/  ISETP.GT.AND P6, PT, R0, 0x108, P6 ;  /* 0x000001080000780c */ /* 0x000fe200037c4270 */
[----:B------:R-:W-:Y:S03]  /*35c60*/  BSSY B1, `(.L_x_1158) ;  /* 0x0000007000017945 */ /* 0x000fe60003800000 */
[----:B------:R-:W-:-:S04]  /*35c70*/  FMUL R4, R3, R16 ;  /* 0x0000001003047220 */ /* 0x000fc80000400000 */
[----:B------:R-:W-:-:S05]  /*35c80*/  FFMA R4, R109, R2, R4 ;  /* 0x000000026d047223 */ /* 0x000fca0000000004 */
[----:B------:R-:W-:-:S05]  /*35c90*/  F2FP.F16.F32.PACK_AB R4, RZ, R4 ;  /* 0x00000004ff04723e */ /* 0x000fca00000000ff */
[----:B------:R0:W-:Y:S01]  /*35ca0*/  @P5 STG.E.U16 desc[UR46][R22.64+0x2d2], R4 ;  /* 0x0002d20416005986 */ /* 0x0001e2000c10152e */
[----:B------:R-:W-:Y:S05]  /*35cb0*/  @!P6 BRA `(.L_x_1159) ;  /* 0x000000000004e947 */ /* 0x000fea0003800000 */
[----:B------:R0:W5:Y:S02]  /*35cc0*/  LDG.E.LTC128B.U16 R219, desc[UR46][R8.64+0x2d0] ;  /* 0x0002d02e08db7981 */ /* 0x000164000c1e1520 */
.L_x_1159:
[----:B------:R-:W-:Y:S05]  /*35cd0*/  BSYNC B1 ;  /* 0x0000000000017941 */ /* 0x000fea0003800000 */
.L_x_1158:
        /* <DEDUP_REMOVED lines=9> */
.L_x_1161:
[----:B------:R-:W-:Y:S05]  /*35d70*/  BSYNC B1 ;  /* 0x0000000000017941 */ /* 0x000fea0003800000 */
.L_x_1160:
[----:B0----5:R-:W-:Y:S01]  /*35d80*/  HADD2.F32 R3, -RZ, R219.H0_H0 ;  /* 0x200000dbff037230 */ /* 0x021fe20000004100 */
        /* <DEDUP_REMOVED lines=8> */
.L_x_1163:
[----:B------:R-:W-:Y:S05]  /*35e10*/  BSYNC B1 ;  /* 0x0000000000017941 */ /* 0x000fea0003800000 */
.L_x_1162:
        /* <DEDUP_REMOVED lines=9> */
.L_x_1165:
[----:B------:R-:W-:Y:S05]  /*35eb0*/  BSYNC B1 ;  /* 0x0000000000017941 */ /* 0x000fea0003800000 */
.L_x_1164:
        /* <DEDUP_REMOVED lines=9> */
.L_x_1167:
[----:B------:R-:W-:Y:S05]  /*35f50*/  BSYNC B1 ;  /* 0x0000000000017941 */ /* 0x000fea0003800000 */
.L_x_1166:
        /* <DEDUP_REMOVED lines=9> */
.L_x_1169:
[----:B------:R-:W-:Y:S05]  /*35ff0*/  BSYNC B1 ;  /* 0x0000000000017941 */ /* 0x000fea0003800000 */
.L_x_1168:
        /* <DEDUP_REMOVED lines=9> */
.L_x_1171:
[----:B------:R-:W-:Y:S05]  /*36090*/  BSYNC B1 ;  /* 0x0000000000017941 */ /* 0x000fea0003800000 */
.L_x_1170:
        /* <DEDUP_REMOVED lines=9> */
.L_x_1173:
[----:B------:R-:W-:Y:S05]  /*36130*/  BSYNC B1 ;  /* 0x0000000000017941 */ /* 0x000fea0003800000 */
.L_x_1172:
        /* <DEDUP_REMOVED lines=9> */
.L_x_1175:
[----:B------:R-:W-:Y:S05]  /*361d0*/  BSYNC B1 ;  /* 0x0000000000017941 */ /* 0x000fea0003800000 */
.L_x_1174:
        /* <DEDUP_REMOVED lines=9> */
.L_x_1177:
[----:B------:R-:W-:Y:S05]  /*36270*/  BSYNC B1 ;  /* 0x0000000000017941 */ /* 0x000fea0003800000 */
.L_x_1176:
[----:B------:R-:W-:Y:S05]  /*36280*/  @!P0 BRA `(.L_x_1178) ;  /* 0x000000c400808947 */ /* 0x000fea0003800000 */
[----:B-----5:R-:W-:-:S05]  /*36290*/  HADD2.F32 R219, -RZ, R219.H0_H0 ;  /* 0x200000dbffdb7230 */ /* 0x020fca0000004100 */
[----:B------:R-:W-:-:S04]  /*362a0*/  FMUL R0, R219, R16 ;  /* 0x00000010db007220 */ /* 0x000fc80000400000 */
[----:B------:R-:W-:-:S05]  /*362b0*/  FFMA R0, R119, R2, R0 ;  /* 0x0000000277007223 */ /* 0x000fca0000000000 */
[----:B------:R-:W-:-:S05]  /*362c0*/  F2FP.F16.F32.PACK_AB R0, RZ, R0 ;  /* 0x00000000ff00723e */ /* 0x000fca00000000ff */
[----:B------:R0:W-:Y:S01]  /*362d0*/  STG.E.U16 desc[UR46][R216.64+0x2f2], R0 ;  /* 0x0002f200d8007986 */ /* 0x0001e2000c10152e */
[----:B------:R-:W-:Y:S05]  /*362e0*/  BRA `(.L_x_1178) ;  /* 0x000000c400687947 */ /* 0x000fea0003800000 */
.L_x_33:
[----:B------:R-:W2:Y:S01]  /*362f0*/  LDL.LU R11, [R1+0x518] ;  /* 0x00051800010b7983 */ /* 0x000ea20000300800 */
[----:B------:R-:W-:-:S03]  /*36300*/  ULDC.64 UR4, c[0x0][0x5c0] ;  /* 0x0001700000047ab9 */ /* 0x000fc60000000a00 */
[----:B------:R-:W3:Y:S04]  /*36310*/  LDL.LU R10, [R1+0x51c] ;  /* 0x00051c00010a7983 */ /* 0x000ee80000300800 */
[----:B------:R-:W4:Y:S04]  /*36320*/  LDL.LU R9, [R1+0x524] ;  /* 0x0005240001097983 */ /* 0x000f280000300800 */
[----:B------:R-:W5:Y:S04]  /*36330*/  LDL.LU R12, [R1+0x528] ;  /* 0x00052800010c7983 */ /* 0x000f680000300800 */
        /* <DEDUP_REMOVED lines=18> */
[----:B------:R-:W-:-:S03]  /*36460*/  LEA R4, P0, R6, UR4, 0x1 ;  /* 0x0000000406047c11 */ /* 0x000fc6000f8008ff */
[----:B------:R-:W4:Y:S04]  /*36470*/  LDL.LU R23, [R1+0x5e0] ;  /* 0x0005e00001177983 */ /* 0x000f280000300800 */
[----:B------:R-:W4:Y:S04]  /*36480*/  LDL.LU R22, [R1+0x5e4] ;  /* 0x0005e40001167983 */ /* 0x000f280000300800 */
[----:B------:R-:W4:Y:S04]  /*36490*/  LDL.LU R21, [R1+0x5e8] ;  /* 0x0005e80001157983 */ /* 0x000f280000300800 */
[----:B------:R-:W4:Y:S01]  /*364a0*/  LDL.LU R20, [R1+0x5ec] ;  /* 0x0005ec0001147983 */ /* 0x000f220000300800 */
[----:B------:R-:W-:-:S03]  /*364b0*/  LEA.HI.X R5, R6, UR5, R19, 0x1, P0 ;  /* 0x0000000506057c11 */ /* 0x000fc600080f0c13 */
[----:B------:R-:W4:Y:S04]  /*364c0*/  LDL.LU R18, [R1+0x5f0] ;  /* 0x0005f00001127983 */ /* 0x000f280000300800 */
[----:B------:R-:W4:Y:S04]  /*364d0*/  LDL.LU R15, [R1+0x5f4] ;  /* 0x0005f400010f7983 */ /* 0x000f280000300800 */
[----:B------:R-:W4:Y:S04]  /*364e0*/  LDL.LU R14, [R1+0x5f8] ;  /* 0x0005f800010e7983 */ /* 0x000f280000300800 */
[----:B------:R-:W4:Y:S04]  /*364f0*/  LDL.LU R13, [R1+0x5fc] ;  /* 0x0005fc00010d7983 */ /* 0x000f280000300800 */
[----:B------:R-:W2:Y:S04]  /*36500*/  LDL.LU R6, [R1+0x480] ;  /* 0x0004800001067983 */ /* 0x000ea80000300800 */
[----:B------:R-:W3:Y:S04]  /*36510*/  LDL.LU R7, [R1+0x488] ;  /* 0x0004880001077983 */ /* 0x000ee80000300800 */
[----:B------:R-:W4:Y:S01]  /*36520*/  LDL.LU R19, [R1+0x594] ;  /* 0x0005940001137983 */ /* 0x000f220000300800 */
[----:B--2---:R-:W-:-:S05]  /*36530*/  FMUL R6, R6, R2 ;  /* 0x0000000206067220 */ /* 0x004fca0000400000 */
[----:B------:R-:W-:-:S05]  /*36540*/  F2FP.F16.F32.PACK_AB R6, RZ, R6 ;  /* 0x00000006ff06723e */ /* 0x000fca00000000ff */
[----:B------:R0:W-:Y:S04]  /*36550*/  @P1 STG.E.U16 desc[UR46][R4.64], R6 ;  /* 0x0000000604001986 */ /* 0x0001e8000c10152e */
[----:B0-----:R-:W2:Y:S01]  /*36560*/  LDL.LU R6, [R1+0x484] ;  /* 0x0004840001067983 */ /* 0x001ea20000300800 */
[----:B------:R-:W-:Y:S01]  /*36570*/  ISETP.GT.AND P2, PT, R3, 0x1, PT ;  /* 0x000000010300780c */ /* 0x000fe20003f44270 */
[----:B---3--:R-:W-:Y:S01]  /*36580*/  FMUL R7, R7, R2 ;  /* 0x0000000207077220 */ /* 0x008fe20000400000 */
[----:B------:R-:W-:Y:S01]  /*36590*/  USHF.L.U32 UR5, UR8, 0x4, URZ ;  /* 0x0000000408057899 */ /* 0x000fe2000800063f */
[C---:B------:R-:W-:Y:S01]  /*365a0*/  ISETP.GT.AND P1, PT, R0.reuse, 0x8, P5 ;  /* 0x000000080000780c */ /* 0x040fe20002f24270 */
[----:B------:R-:W-:Y:S01]  /*365b0*/  USHF.L.U64.HI UR4, UR8, 0x4, UR9 ;  /* 0x0000000408047899 */ /* 0x000fe20008010209 */
[----:B------:R-:W-:-:S02]  /*365c0*/  ISETP.GT.AND P0, PT, R0, RZ, P2 ;  /* 0x000000ff0000720c */ /* 0x000fc40001704270 */
[----:B------:R-:W-:-:S04]  /*365d0*/  F2FP.F16.F32.PACK_AB R7, RZ, R7 ;  /* 0x00000007ff07723e */ /* 0x000fc800000000ff */
[----:B------:R-:W-:Y:S01]  /*365e0*/  PRMT R8, R7, 0x7610, R8 ;  /* 0x0000761007087816 */ /* 0x000fe20000000008 */
[----:B--2---:R-:W-:-:S05]  /*365f0*/  FMUL R6, R6, R2 ;  /* 0x0000000206067220 */ /* 0x004fca0000400000 */
[----:B------:R-:W-:-:S05]  /*36600*/  F2FP.F16.F32.PACK_AB R6, RZ, R6 ;  /* 0x00000006ff06723e */ /* 0x000fca00000000ff */
[----:B------:R0:W-:Y:S02]  /*36610*/  @P0 STG.E.U16 desc[UR46][R4.64+0x2], R6 ;  /* 0x0000020604000986 */ /* 0x0001e4000c10152e */
[----:B0-----:R-:W-:-:S04]  /*36620*/  IADD3 R6, P0, R4, UR5, RZ ;  /* 0x0000000504067c10 */ /* 0x001fc8000ff1e0ff */
[----:B------:R-:W-:-:S05]  /*36630*/  IADD3.X R7, R5, UR4, RZ, P0, !PT ;  /* 0x0000000405077c10 */ /* 0x000fca00087fe4ff */
[----:B------:R0:W-:Y:S04]  /*36640*/  @P1 STG.E.U16 desc[UR46][R6.64], R8 ;  /* 0x0000000806001986 */ /* 0x0001e8000c10152e */
[----:B0-----:R-:W2:Y:S01]  /*36650*/  LDL.LU R8, [R1+0x48c] ;  /* 0x00048c0001087983 */ /* 0x001ea20000300800 */
[----:B------:R-:W-:Y:S01]  /*36660*/  ISETP.GT.AND P0, PT, R0, 0x8, P2 ;  /* 0x000000080000780c */ /* 0x000fe20001704270 */
[----:B--2---:R-:W-:-:S05]  /*36670*/  FMUL R8, R8, R2 ;  /* 0x0000000208087220 */ /* 0x004fca0000400000 */
[----:B------:R-:W-:-:S07]  /*36680*/  F2FP.F16.F32.PACK_AB R8, RZ, R8 ;  /* 0x00000008ff08723e */ /* 0x000fce00000000ff */
[----:B------:R0:W-:Y:S04]  /*36690*/  @P0 STG.E.U16 desc[UR46][R6.64+0x2], R8 ;  /* 0x0000020806000986 */ /* 0x0001e8000c10152e */
[----:B0-----:R-:W2:Y:S01]  /*366a0*/  LDL.LU R8, [R1+0x490] ;  /* 0x0004900001087983 */ /* 0x001ea20000300800 */
[----:B------:R-:W-:-:S04]  /*366b0*/  ISETP.GT.AND P2, PT, R3, 0x8, PT ;  /* 0x000000080300780c */ /* 0x000fc80003f44270 */
[----:B------:R-:W-:Y:S01]  /*366c0*/  ISETP.GT.AND P0, PT, R0, RZ, P2 ;  /* 0x000000ff0000720c */ /* 0x000fe20001704270 */
        /* <DEDUP_REMOVED lines=10> */
[----:B------:R-:W-:Y:S01]  /*36770*/  ISETP.GT.AND P0, PT, R0, 0x8, P2 ;  /* 0x000000080000780c */ /* 0x000fe20001704270 */
        /* <DEDUP_REMOVED lines=173> */
[----:B------:R0:W-:Y:S01]  /*37250*/  @P0 STG.E.U16 desc[UR46][R4.64+0x92], R8 ;  /* 0x0000920804000986 */ /* 0x0001e2000c10152e */
[----:B------:R-:W-:Y:S01]  /*37260*/  ISETP.GT.AND P0, PT, R0, 0x8, P2 ;  /* 0x000000080000780c */ /* 0x000fe20001704270 */
[----:B0-----:R-:W-:-:S05]  /*37270*/  FMUL R8, R11, R2 ;  /* 0x000000020b087220 */ /* 0x001fca0000400000 */
[----:B------:R-:W-:-:S07]  /*37280*/  F2FP.F16.F32.PACK_AB R8, RZ, R8 ;  /* 0x00000008ff08723e */ /* 0x000fce00000000ff */
[----:B------:R0:W-:Y:S01]  /*37290*/  @P0 STG.E.U16 desc[UR46][R6.64+0x90], R8 ;  /* 0x0000900806000986 */ /* 0x0001e2000c10152e */
[----:B------:R-:W-:Y:S01]  /*372a0*/  ISETP.GT.AND P0, PT, R0, 0x8, P1 ;  /* 0x000000080000780c */ /* 0x000fe20000f04270 */
[----:B0-----:R-:W-:-:S05]  /*372b0*/  FMUL R8, R10, R2 ;  /* 0x000000020a087220 */ /* 0x001fca0000400000 */
[----:B------:R-:W-:-:S07]  /*372c0*/  F2FP.F16.F32.PACK_AB R8, RZ, R8 ;  /* 0x00000008ff08723e */ /* 0x000fce00000000ff */
[----:B------:R0:W-:Y:S04]  /*372d0*/  @P0 STG.E.U16 desc[UR46][R6.64+0x92], R8 ;  /* 0x0000920806000986 */ /* 0x0001e8000c10152e */
[----:B0-----:R-:W2:Y:S01]  /*372e0*/  LDL.LU R8, [R1+0x520] ;  /* 0x0005200001087983 */ /* 0x001ea20000300800 */
[----:B------:R-:W-:Y:S01]  /*372f0*/  IMAD.U32 R10, RZ, RZ, UR8 ;  /* 0x00000008ff0a7e24 */ /* 0x000fe2000f8e00ff */
[----:B------:R-:W-:Y:S01]  /*37300*/  USHF.L.U64.HI UR10, UR8, 0x8, UR9 ;  /* 0x00000008080a7899 */ /* 0x000fe20008010209 */
[C---:B------:R-:W-:Y:S01]  /*37310*/  ISETP.GT.AND P2, PT, R3.reuse, 0x50, PT ;  /* 0x000000500300780c */ /* 0x040fe20003f44270 */
[----:B-----5:R-:W-:Y:S01]  /*37320*/  FMUL R12, R12, R2 ;  /* 0x000000020c0c7220 */ /* 0x020fe20000400000 */
[----:B------:R-:W-:Y:S02]  /*37330*/  ISETP.GT.AND P1, PT, R3, 0x51, PT ;  /* 0x000000510300780c */ /* 0x000fe40003f24270 */
[----:B------:R-:W-:-:S02]  /*37340*/  LEA R10, P0, R10, R4, 0x8 ;  /* 0x000000040a0a7211 */ /* 0x000fc400078040ff */
[----:B------:R-:W-:Y:S02]  /*37350*/  F2FP.F16.F32.PACK_AB R12, RZ, R12 ;  /* 0x0000000cff0c723e */ /* 0x000fe400000000ff */
[----:B------:R-:W-:Y:S01]  /*37360*/  IADD3.X R11, R5, UR10, RZ, P0, !PT ;  /* 0x0000000a050b7c10 */ /* 0x000fe200087fe4ff */
[----:B------:R-:W-:Y:S01]  /*37370*/  USHF.L.U64.HI UR10, UR8, 0x9, UR9 ;  /* 0x00000009080a7899 */ /* 0x000fe20008010209 */
[----:B------:R-:W-:Y:S01]  /*37380*/  ISETP.GT.AND P0, PT, R0, RZ, P2 ;  /* 0x000000ff0000720c */ /* 0x000fe20001704270 */
[----:B--2---:R-:W-:-:S05]  /*37390*/  FMUL R8, R8, R2 ;  /* 0x0000000208087220 */ /* 0x004fca0000400000 */
[----:B------:R-:W-:-:S07]  /*373a0*/  F2FP.F16.F32.PACK_AB R8, RZ, R8 ;  /* 0x00000008ff08723e */ /* 0x000fce00000000ff */
[----:B------:R4:W-:Y:S01]  /*373b0*/  @P0 STG.E.U16 desc[UR46][R4.64+0xa0], R8 ;  /* 0x0000a00804000986 */ /* 0x0009e2000c10152e */
[----:B------:R-:W-:Y:S01]  /*373c0*/  ISETP.GT.AND P0, PT, R0, RZ, P1 ;  /* 0x000000ff0000720c */ /* 0x000fe20000f04270 */
[----:B----4-:R-:W-:-:S05]  /*373d0*/  FMUL R8, R9, R2 ;  /* 0x0000000209087220 */ /* 0x010fca0000400000 */
[----:B------:R-:W-:-:S07]  /*373e0*/  F2FP.F16.F32.PACK_AB R8, RZ, R8 ;  /* 0x00000008ff08723e */ /* 0x000fce00000000ff */
[----:B------:R0:W-:Y:S02]  /*373f0*/  @P0 STG.E.U16 desc[UR46][R4.64+0xa2], R8 ;  /* 0x0000a20804000986 */ /* 0x0001e4000c10152e */
[----:B0-----:R-:W-:-:S05]  /*37400*/  IMAD.U32 R8, RZ, RZ, UR8 ;  /* 0x00000008ff087e24 */ /* 0x001fca000f8e00ff */
[----:B------:R-:W-:-:S04]  /*37410*/  LEA R8, P0, R8, R4, 0x9 ;  /* 0x0000000408087211 */ /* 0x000fc800078048ff */
[----:B------:R-:W-:Y:S02]  /*37420*/  IADD3.X R9, R5, UR10, RZ, P0, !PT ;  /* 0x0000000a05097c10 */ /* 0x000fe400087fe4ff */
[----:B------:R-:W-:-:S13]  /*37430*/  ISETP.GT.AND P0, PT, R0, 0x8, P2 ;  /* 0x000000080000780c */ /* 0x000fda0001704270 */
        /* <DEDUP_REMOVED lines=139> */
[C---:B------:R-:W-:Y:S02]  /*37cf0*/  ISETP.GT.AND P2, PT, R3.reuse, 0x88, PT ;  /* 0x000000880300780c */ /* 0x040fe40003f44270 */
[C---:B------:R-:W-:Y:S02]  /*37d00*/  ISETP.GT.AND P1, PT, R3.reuse, 0x89, PT ;  /* 0x000000890300780c */ /* 0x040fe40003f24270 */
[----:B------:R-:W-:Y:S02]  /*37d10*/  ISETP.GT.AND P0, PT, R0, RZ, P2 ;  /* 0x000000ff0000720c */ /* 0x000fe40001704270 */
[----:B------:R-:W-:-:S02]  /*37d20*/  ISETP.GT.AND P4, PT, R3, 0xa9, PT ;  /* 0x000000a90300780c */ /* 0x000fc40003f84270 */
[----:B------:R-:W-:Y:S01]  /*37d30*/  ISETP.GT.AND P3, PT, R3, 0xb1, PT ;  /* 0x000000b10300780c */ /* 0x000fe20003f64270 */
[----:B--2---:R-:W-:-:S05]  /*37d40*/  FMUL R12, R12, R2 ;  /* 0x000000020c0c7220 */ /* 0x004fca0000400000 */
[----:B------:R-:W-:-:S05]  /*37d50*/  F2FP.F16.F32.PACK_AB R12, RZ, R12 ;  /* 0x0000000cff0c723e */ /* 0x000fca00000000ff */
[----:B------:R0:W-:Y:S01]  /*37d60*/  @P0 STG.E.U16 desc[UR46][R4.64+0x110], R12 ;  /* 0x0001100c04000986 */ /* 0x0001e2000c10152e */
[----:B------:R-:W-:Y:S01]  /*37d70*/  ISETP.GT.AND P0, PT, R0, RZ, P1 ;  /* 0x000000ff0000720c */ /* 0x000fe20000f04270 */
[----:B0-----:R-:W-:-:S05]  /*37d80*/  FMUL R12, R19, R2 ;  /* 0x00000002130c7220 */ /* 0x001fca0000400000 */
[----:B------:R-:W-:-:S07]  /*37d90*/  F2FP.F16.F32.PACK_AB R12, RZ, R12 ;  /* 0x0000000cff0c723e */ /* 0x000fce00000000ff */
[----:B------:R0:W-:Y:S01]  /*37da0*/  @P0 STG.E.U16 desc[UR46][R4.64+0x112], R12 ;  /* 0x0001120c04000986 */ /* 0x0001e2000c10152e */
[----:B------:R-:W-:Y:S02]  /*37db0*/  ISETP.GT.AND P0, PT, R0, 0x8, P2 ;  /* 0x000000080000780c */ /* 0x000fe40001704270 */
[----:B------:R-:W-:Y:S01]  /*37dc0*/  ISETP.GT.AND P2, PT, R3, 0x90, PT ;  /* 0x000000900300780c */ /* 0x000fe20003f44270 */
[----:B0-----:R-:W-:-:S05]  /*37dd0*/  FMUL R12, R235, R2 ;  /* 0x00000002eb0c7220 */ /* 0x001fca0000400000 */
[----:B------:R-:W-:-:S05]  /*37de0*/  F2FP.F16.F32.PACK_AB R12, RZ, R12 ;  /* 0x0000000cff0c723e */ /* 0x000fca00000000ff */
[----:B------:R0:W-:Y:S01]  /*37df0*/  @P0 STG.E.U16 desc[UR46][R6.64+0x110], R12 ;  /* 0x0001100c06000986 */ /* 0x0001e2000c10152e */
[----:B------:R-:W-:Y:S02]  /*37e00*/  ISETP.GT.AND P0, PT, R0, 0x8, P1 ;  /* 0x000000080000780c */ /* 0x000fe40000f04270 */
[----:B------:R-:W-:Y:S01]  /*37e10*/  ISETP.GT.AND P1, PT, R3, 0x91, PT ;  /* 0x000000910300780c */ /* 0x000fe20003f24270 */
[----:B0-----:R-:W-:-:S05]  /*37e20*/  FMUL R12, R234, R2 ;  /* 0x00000002ea0c7220 */ /* 0x001fca0000400000 */
[----:B------:R-:W-:-:S05]  /*37e30*/  F2FP.F16.F32.PACK_AB R12, RZ, R12 ;  /* 0x0000000cff0c723e */ /* 0x000fca00000000ff */
[----:B------:R0:W-:Y:S01]  /*37e40*/  @P0 STG.E.U16 desc[UR46][R6.64+0x112], R12 ;  /* 0x0001120c06000986 */ /* 0x0001e2000c10152e */
[----:B------:R-:W-:Y:S01]  /*37e50*/  ISETP.GT.AND P0, PT, R0, RZ, P2 ;  /* 0x000000ff0000720c */ /* 0x000fe20001704270 */
[----:B0-----:R-:W-:-:S05]  /*37e60*/  FMUL R12, R233, R2 ;  /* 0x00000002e90c7220 */ /* 0x001fca0000400000 */
[----:B------:R-:W-:-:S07]  /*37e70*/  F2FP.F16.F32.PACK_AB R12, RZ, R12 ;  /* 0x0000000cff0c723e */ /* 0x000fce00000000ff */
        /* <DEDUP_REMOVED lines=83> */
[----:B------:R-:W-:-:S04]  /*383b0*/  ISETP.GT.AND P0, PT, R3, 0xb8, PT ;  /* 0x000000b80300780c */ /* 0x000fc80003f04270 */
[----:B------:R-:W-:Y:S01]  /*383c0*/  ISETP.GT.AND P1, PT, R0, RZ, P0 ;  /* 0x000000ff0000720c */ /* 0x000fe20000724270 */
        /* <DEDUP_REMOVED lines=8> */
[----:B------:R-:W-:Y:S01]  /*38450*/  ISETP.GT.AND P6, PT, R0, 0x8, P0 ;  /* 0x000000080000780c */ /* 0x000fe200007c4270 */
[----:B0-----:R-:W-:Y:S02]  /*38460*/  FMUL R12, R14, R2 ;  /* 0x000000020e0c7220 */ /* 0x001fe40000400000 */
[----:B------:R-:W2:Y:S03]  /*38470*/  LDL.LU R14, [R1+0x300] ;  /* 0x00030000010e7983 */ /* 0x000ea60000300800 */
[----:B------:R-:W-:-:S07]  /*38480*/  F2FP.F16.F32.PACK_AB R12, RZ, R12 ;  /* 0x0000000cff0c723e */ /* 0x000fce00000000ff */
[----:B------:R0:W-:Y:S02]  /*38490*/  @P6 STG.E.U16 desc[UR46][R6.64+0x170], R12 ;  /* 0x0001700c06006986 */ /* 0x0001e4000c10152e */
[----:B0-----:R-:W-:Y:S02]  /*384a0*/  FMUL R12, R13, R2 ;  /* 0x000000020d0c7220 */ /* 0x001fe40000400000 */
[----:B------:R-:W3:Y:S04]  /*384b0*/  LDL.LU R13, [R1+0x304] ;  /* 0x00030400010d7983 */ /* 0x000ee80000300800 */
[----:B------:R-:W4:Y:S01]  /*384c0*/  LDL.LU R18, [R1+0x308] ;  /* 0x0003080001127983 */ /* 0x000f220000300800 */
[C---:B------:R-:W-:Y:S02]  /*384d0*/  ISETP.GT.AND P6, PT, R0.reuse, 0x8, P1 ;  /* 0x000000080000780c */ /* 0x040fe40000fc4270 */
[----:B------:R-:W-:Y:S01]  /*384e0*/  F2FP.F16.F32.PACK_AB R12, RZ, R12 ;  /* 0x0000000cff0c723e */ /* 0x000fe200000000ff */
[----:B------:R-:W5:Y:S04]  /*384f0*/  LDL.LU R19, [R1+0x424] ;  /* 0x0004240001137983 */ /* 0x000f680000300800 */
[----:B------:R-:W5:Y:S04]  /*38500*/  LDL.LU R235, [R1+0x428] ;  /* 0x0004280001eb7983 */ /* 0x000f680000300800 */
[----:B------:R-:W5:Y:S04]  /*38510*/  LDL.LU R234, [R1+0x42c] ;  /* 0x00042c0001ea7983 */ /* 0x000f680000300800 */
[----:B------:R2:W-:Y:S01]  /*38520*/  @P6 STG.E.U16 desc[UR46][R6.64+0x172], R12 ;  /* 0x0001720c06006986 */ /* 0x0005e2000c10152e */
[----:B------:R-:W-:-:S03]  /*38530*/  ISETP.GT.AND P6, PT, R0, 0x80, P5 ;  /* 0x000000800000780c */ /* 0x000fc60002fc4270 */
[----:B------:R-:W5:Y:S04]  /*38540*/  LDL.LU R233, [R1+0x430] ;  /* 0x0004300001e97983 */ /* 0x000f680000300800 */
        /* <DEDUP_REMOVED lines=18> */
[----:B------:R-:W5:Y:S01]  /*38670*/  LDL.LU R20, [R1+0x47c] ;  /* 0x00047c0001147983 */ /* 0x000f620000300800 */
[----:B--2---:R-:W-:-:S05]  /*38680*/  FMUL R12, R14, R2 ;  /* 0x000000020e0c7220 */ /* 0x004fca0000400000 */
[----:B------:R-:W-:-:S05]  /*38690*/  F2FP.F16.F32.PACK_AB R12, RZ, R12 ;  /* 0x0000000cff0c723e */ /* 0x000fca00000000ff */
[----:B------:R3:W-:Y:S01]  /*386a0*/  @P6 STG.E.U16 desc[UR46][R10.64], R12 ;  /* 0x0000000c0a006986 */ /* 0x0007e2000c10152e */
[----:B------:R-:W-:-:S04]  /*386b0*/  ISETP.GT.AND P6, PT, R3, 0x1, PT ;  /* 0x000000010300780c */ /* 0x000fc80003fc4270 */
[----:B------:R-:W-:Y:S01]  /*386c0*/  ISETP.GT.AND P6, PT, R0, 0x80, P6 ;  /* 0x000000800000780c */ /* 0x000fe200037c4270 */
[----:B---3--:R-:W-:-:S05]  /*386d0*/  FMUL R12, R13, R2 ;  /* 0x000000020d0c7220 */ /* 0x008fca0000400000 */
[----:B------:R-:W-:-:S07]  /*386e0*/  F2FP.F16.F32.PACK_AB R12, RZ, R12 ;  /* 0x0000000cff0c723e */ /* 0x000fce00000000ff */
[----:B------:R0:W-:Y:S01]  /*386f0*/  @P6 STG.E.U16 desc[UR46][R10.64+0x2], R12 ;  /* 0x0000020c0a006986 */ /* 0x0001e2000c10152e */
[----:B------:R-:W-:-:S04]  /*38700*/  IADD3 R14, P6, R10, UR5, RZ ;  /* 0x000000050a0e7c10 */ /* 0x000fc8000ffde0ff */
[----:B------:R-:W-:Y:S02]  /*38710*/  IADD3.X R15, R11, UR4, RZ, P6, !PT ;  /* 0x000000040b0f7c10 */ /* 0x000fe4000b7fe4ff */
[----:B0-----:R-:W-:-:S04]  /*38720*/  IADD3 R12, P6, R8, UR5, RZ ;  /* 0x00000005080c7c10 */ /* 0x001fc8000ffde0ff */
[----:B------:R-:W-:Y:S02]  /*38730*/  IADD3.X R13, R9, UR4, RZ, P6, !PT ;  /* 0x00000004090d7c10 */ /* 0x000fe4000b7fe4ff */
[----:B------:R-:W-:Y:S01]  /*38740*/  ISETP.GT.AND P6, PT, R0, 0x88, P5 ;  /* 0x000000880000780c */ /* 0x000fe20002fc4270 */
[----:B----4-:R-:W-:-:S05]  /*38750*/  FMUL R18, R18, R2 ;  /* 0x0000000212127220 */ /* 0x010fca0000400000 */
[----:B------:R-:W-:-:S07]  /*38760*/  F2FP.F16.F32.PACK_AB R18, RZ, R18 ;  /* 0x00000012ff12723e */ /* 0x000fce00000000ff */
[----:B------:R0:W-:Y:S04]  /*38770*/  @P6 STG.E.U16 desc[UR46][R14.64], R18 ;  /* 0x000000120e006986 */ /* 0x0001e8000c10152e */
[----:B0-----:R-:W2:Y:S01]  /*38780*/  LDL.LU R18, [R1+0x30c] ;  /* 0x00030c0001127983 */ /* 0x001ea20000300800 */
[----:B------:R-:W-:-:S04]  /*38790*/  ISETP.GT.AND P6, PT, R3, 0x1, PT ;  /* 0x000000010300780c */ /* 0x000fc80003fc4270 */
[----:B------:R-:W-:Y:S01]  /*387a0*/  ISETP.GT.AND P6, PT, R0, 0x88, P6 ;  /* 0x000000880000780c */ /* 0x000fe200037c4270 */
[----:B--2---:R-:W-:-:S05]  /*387b0*/  FMUL R18, R18, R2 ;  /* 0x0000000212127220 */ /* 0x004fca0000400000 */
        /* <DEDUP_REMOVED lines=415> */
[----:B------:R5:W-:Y:S01]  /*3a1b0*/  @P6 STG.E.U16 desc[UR46][R10.64+0x120], R18 ;  /* 0x000120120a006986 */ /* 0x000be2000c10152e */
[----:B------:R-:W-:-:S04]  /*3a1c0*/  ISETP.GT.AND P6, PT, R3, 0x91, PT ;  /* 0x000000910300780c */ /* 0x000fc80003fc4270 */
[----:B------:R-:W-:Y:S01]  /*3a1d0*/  ISETP.GT.AND P6, PT, R0, 0x80, P6 ;  /* 0x000000800000780c */ /* 0x000fe200037c4270 */
[----:B-----5:R-:W-:Y:S02]  /*3a1e0*/  FMUL R18, R19, R2 ;  /* 0x0000000213127220 */ /* 0x020fe40000400000 */
[----:B------:R-:W2:Y:S03]  /*3a1f0*/  LDL.LU R19, [R1+0x2a4] ;  /* 0x0002a40001137983 */ /* 0x000ea60000300800 */
[----:B------:R-:W-:-:S07]  /*3a200*/  F2FP.F16.F32.PACK_AB R18, RZ, R18 ;  /* 0x00000012ff12723e */ /* 0x000fce00000000ff */
[----:B------:R0:W-:Y:S01]  /*3a210*/  @P6 STG.E.U16 desc[UR46][R10.64+0x122], R18 ;  /* 0x000122120a006986 */ /* 0x0001e2000c10152e */
[----:B------:R-:W-:-:S04]  /*3a220*/  ISETP.GT.AND P6, PT, R3, 0x90, PT ;  /* 0x000000900300780c */ /* 0x000fc80003fc4270 */
[----:B------:R-:W-:Y:S01]  /*3a230*/  ISETP.GT.AND P6, PT, R0, 0x88, P6 ;  /* 0x000000880000780c */ /* 0x000fe200037c4270 */
[----:B0-----:R-:W-:Y:S02]  /*3a240*/  FMUL R18, R235, R2 ;  /* 0x00000002eb127220 */ /* 0x001fe40000400000 */
[----:B------:R-:W3:Y:S03]  /*3a250*/  LDL.LU R235, [R1+0x2a8] ;  /* 0x0002a80001eb7983 */ /* 0x000ee60000300800 */
[----:B------:R-:W-:-:S07]  /*3a260*/  F2FP.F16.F32.PACK_AB R18, RZ, R18 ;  /* 0x00000012ff12723e */ /* 0x000fce00000000ff */
[----:B------:R0:W-:Y:S01]  /*3a270*/  @P6 STG.E.U16 desc[UR46][R14.64+0x120], R18 ;  /* 0x000120120e006986 */ /* 0x0001e2000c10152e */
[----:B------:R-:W-:-:S04]  /*3a280*/  ISETP.GT.AND P6, PT, R3, 0x91, PT ;  /* 0x000000910300780c */ /* 0x000fc80003fc4270 */
[----:B------:R-:W-:Y:S01]  /*3a290*/  ISETP.GT.AND P6, PT, R0, 0x88, P6 ;  /* 0x000000880000780c */ /* 0x000fe200037c4270 */
[----:B0-----:R-:W-:Y:S02]  /*3a2a0*/  FMUL R18, R234, R2 ;  /* 0x00000002ea127220 */ /* 0x001fe40000400000 */
[----:B------:R-:W4:Y:S03]  /*3a2b0*/  LDL.LU R234, [R1+0x2ac] ;  /* 0x0002ac0001ea7983 */ /* 0x000f260000300800 */
[----:B------:R-:W-:-:S07]  /*3a2c0*/  F2FP.F16.F32.PACK_AB R18, RZ, R18 ;  /* 0x00000012ff12723e */ /* 0x000fce00000000ff */
[----:B------:R0:W-:Y:S01]  /*3a2d0*/  @P6 STG.E.U16 desc[UR46][R14.64+0x122], R18 ;  /* 0x000122120e006986 */ /* 0x0001e2000c10152e */
[----:B------:R-:W-:-:S04]  /*3a2e0*/  ISETP.GT.AND P6, PT, R3, 0x98, PT ;  /* 0x000000980300780c */ /* 0x000fc80003fc4270 */
[----:B------:R-:W-:Y:S01]  /*3a2f0*/  ISETP.GT.AND P6, PT, R0, 0x80, P6 ;  /* 0x000000800000780c */ /* 0x000fe200037c4270 */
[----:B0-----:R-:W-:Y:S02]  /*3a300*/  FMUL R18, R233, R2 ;  /* 0x00000002e9127220 */ /* 0x001fe40000400000 */
[----:B------:R-:W5:Y:S03]  /*3a310*/  LDL.LU R233, [R1+0x2b0] ;  /* 0x0002b00001e97983 */ /* 0x000f660000300800 */
        /* <DEDUP_REMOVED lines=63> */
[----:B------:R-:W4:Y:S03]  /*3a710*/  LDL.LU R222, [R1+0x2dc] ;  /* 0x0002dc0001de7983 */ /* 0x000f260000300800 */
[----:B------:R-:W-:-:S07]  /*3a720*/  F2FP.F16.F32.PACK_AB R18, RZ, R18 ;  /* 0x00000012ff12723e */ /* 0x000fce00000000ff */
[----:B------:R0:W-:Y:S01]  /*3a730*/  @P6 STG.E.U16 desc[UR46][R14.64+0x152], R18 ;  /* 0x000152120e006986 */ /* 0x0001e2000c10152e */
        /* <DEDUP_REMOVED lines=16> */
[----:B0-----:R-:W-:-:S05]  /*3a840*/  FMUL R18, R216, R2 ;  /* 0x00000002d8127220 */ /* 0x001fca0000400000 */
[----:B------:R-:W-:-:S07]  /*3a850*/  F2FP.F16.F32.PACK_AB R18, RZ, R18 ;  /* 0x00000012ff12723e */ /* 0x000fce00000000ff */
[----:B------:R0:W-:Y:S01]  /*3a860*/  @P6 STG.E.U16 desc[UR46][R14.64+0x162], R18 ;  /* 0x000162120e006986 */ /* 0x0001e2000c10152e */
[----:B------:R-:W-:Y:S01]  /*3a870*/  ISETP.GT.AND P6, PT, R0, 0x80, P0 ;  /* 0x000000800000780c */ /* 0x000fe200007c4270 */
[----:B0-----:R-:W-:Y:S02]  /*3a880*/  FMUL R18, R23, R2 ;  /* 0x0000000217127220 */ /* 0x001fe40000400000 */
[----:B------:R-:W2:Y:S03]  /*3a890*/  LDL.LU R23, [R1+0x2ec] ;  /* 0x0002ec0001177983 */ /* 0x000ea60000300800 */
[----:B------:R-:W-:-:S07]  /*3a8a0*/  F2FP.F16.F32.PACK_AB R18, RZ, R18 ;  /* 0x00000012ff12723e */ /* 0x000fce00000000ff */
[----:B------:R0:W-:Y:S01]  /*3a8b0*/  @P6 STG.E.U16 desc[UR46][R10.64+0x170], R18 ;  /* 0x000170120a006986 */ /* 0x0001e2000c10152e */
[----:B------:R-:W-:Y:S01]  /*3a8c0*/  ISETP.GT.AND P6, PT, R0, 0x80, P1 ;  /* 0x000000800000780c */ /* 0x000fe20000fc4270 */
[----:B0-----:R-:W-:Y:S02]  /*3a8d0*/  FMUL R18, R22, R2 ;  /* 0x0000000216127220 */ /* 0x001fe40000400000 */
[----:B------:R-:W3:Y:S03]  /*3a8e0*/  LDL.LU R22, [R1+0x2f0] ;  /* 0x0002f00001167983 */ /* 0x000ee60000300800 */
        /* <DEDUP_REMOVED lines=10> */
[----:B------:R-:W-:Y:S01]  /*3a990*/  F2FP.F16.F32.PACK_AB R18, RZ, R18 ;  /* 0x00000012ff12723e */ /* 0x000fe200000000ff */
[----:B------:R-:W5:Y:S06]  /*3a9a0*/  LDL.LU R216, [R1+0x2fc] ;  /* 0x0002fc0001d87983 */ /* 0x000f6c0000300800 */
[----:B------:R0:W-:Y:S04]  /*3a9b0*/  @P6 STG.E.U16 desc[UR46][R14.64+0x172], R18 ;  /* 0x000172120e006986 */ /* 0x0001e8000c10152e */
[----:B0-----:R-:W2:Y:S01]  /*3a9c0*/  LDL.LU R14, [R1+0x180] ;  /* 0x00018000010e7983 */ /* 0x001ea20000300800 */
[----:B------:R-:W-:-:S03]  /*3a9d0*/  ISETP.GT.AND P6, PT, R0, 0x100, P5 ;  /* 0x000001000000780c */ /* 0x000fc60002fc4270 */
[----:B------:R-:W5:Y:S01]  /*3a9e0*/  LDL.LU R18, [R1+0x2a0] ;  /* 0x0002a00001127983 */ /* 0x000f620000300800 */
[----:B--2---:R-:W-:-:S05]  /*3a9f0*/  FMUL R14, R14, R2 ;  /* 0x000000020e0e7220 */ /* 0x004fca0000400000 */
[----:B------:R-:W-:-:S05]  /*3aa00*/  F2FP.F16.F32.PACK_AB R14, RZ, R14 ;  /* 0x0000000eff0e723e */ /* 0x000fca00000000ff */
        /* <DEDUP_REMOVED lines=405> */
[----:B------:R-:W-:Y:S02]  /*3c360*/  ISETP.GT.AND P5, PT, R0, 0x108, P6 ;  /* 0x000001080000780c */ /* 0x000fe400037a4270 */
[----:B------:R-:W-:Y:S01]  /*3c370*/  ISETP.GT.AND P6, PT, R3, 0x90, PT ;  /* 0x000000900300780c */ /* 0x000fe20003fc4270 */
[-C--:B------:R-:W-:Y:S01]  /*3c380*/  FMUL R23, R23, R2.reuse ;  /* 0x0000000217177220 */ /* 0x080fe20000400000 */
[-C--:B---3--:R-:W-:Y:S01]  /*3c390*/  FMUL R22, R22, R2.reuse ;  /* 0x0000000216167220 */ /* 0x088fe20000400000 */
[-C--:B----4-:R-:W-:Y:S01]  /*3c3a0*/  FMUL R21, R21, R2.reuse ;  /* 0x0000000215157220 */ /* 0x090fe20000400000 */
[-C--:B-----5:R-:W-:Y:S01]  /*3c3b0*/  FMUL R20, R20, R2.reuse ;  /* 0x0000000214147220 */ /* 0x0a0fe20000400000 */
[----:B--2---:R-:W-:-:S05]  /*3c3c0*/  FMUL R14, R14, R2 ;  /* 0x000000020e0e7220 */ /* 0x004fca0000400000 */
[----:B------:R-:W-:-:S05]  /*3c3d0*/  F2FP.F16.F32.PACK_AB R14, RZ, R14 ;  /* 0x0000000eff0e723e */ /* 0x000fca00000000ff */
[----:B------:R0:W-:Y:S01]  /*3c3e0*/  @P5 STG.E.U16 desc[UR46][R12.64+0x112], R14 ;  /* 0x0001120e0c005986 */ /* 0x0001e2000c10152e */
[----:B------:R-:W-:Y:S02]  /*3c3f0*/  ISETP.GT.AND P5, PT, R0, 0x100, P6 ;  /* 0x000001000000780c */ /* 0x000fe400037a4270 */
[----:B------:R-:W-:Y:S01]  /*3c400*/  ISETP.GT.AND P6, PT, R3, 0x91, PT ;  /* 0x000000910300780c */ /* 0x000fe20003fc4270 */
[----:B0-----:R-:W-:-:S05]  /*3c410*/  FMUL R14, R18, R2 ;  /* 0x00000002120e7220 */ /* 0x001fca0000400000 */
[----:B------:R-:W-:-:S05]  /*3c420*/  F2FP.F16.F32.PACK_AB R14, RZ, R14 ;  /* 0x0000000eff0e723e */ /* 0x000fca00000000ff */
[----:B------:R0:W-:Y:S01]  /*3c430*/  @P5 STG.E.U16 desc[UR46][R8.64+0x120], R14 ;  /* 0x0001200e08005986 */ /* 0x0001e2000c10152e */
[----:B------:R-:W-:Y:S01]  /*3c440*/  ISETP.GT.AND P5, PT, R0, 0x100, P6 ;  /* 0x000001000000780c */ /* 0x000fe200037a4270 */
[----:B0-----:R-:W-:-:S05]  /*3c450*/  FMUL R14, R19, R2 ;  /* 0x00000002130e7220 */ /* 0x001fca0000400000 */
[----:B------:R-:W-:-:S07]  /*3c460*/  F2FP.F16.F32.PACK_AB R14, RZ, R14 ;  /* 0x0000000eff0e723e */ /* 0x000fce00000000ff */
[----:B------:R0:W-:Y:S01]  /*3c470*/  @P5 STG.E.U16 desc[UR46][R8.64+0x122], R14 ;  /* 0x0001220e08005986 */ /* 0x0001e2000c10152e */
[----:B------:R-:W-:-:S04]  /*3c480*/  ISETP.GT.AND P5, PT, R3, 0x90, PT ;  /* 0x000000900300780c */ /* 0x000fc80003fa4270 */
[----:B------:R-:W-:Y:S01]  /*3c490*/  ISETP.GT.AND P5, PT, R0, 0x108, P5 ;  /* 0x000001080000780c */ /* 0x000fe20002fa4270 */
[-C--:B0-----:R-:W-:Y:S01]  /*3c4a0*/  FMUL R14, R235, R2.reuse ;  /* 0x00000002eb0e7220 */ /* 0x081fe20000400000 */
[----:B------:R-:W-:Y:S01]  /*3c4b0*/  FMUL R18, R222, R2 ;  /* 0x00000002de127220 */ /* 0x000fe20000400000 */
[----:B------:R-:W2:Y:S03]  /*3c4c0*/  LDL.LU R235, [R1+0x13c] ;  /* 0x00013c0001eb7983 */ /* 0x000ea60000300800 */
[----:B------:R-:W-:-:S07]  /*3c4d0*/  F2FP.F16.F32.PACK_AB R14, RZ, R14 ;  /* 0x0000000eff0e723e */ /* 0x000fce00000000ff */
[----:B------:R0:W-:Y:S01]  /*3c4e0*/  @P5 STG.E.U16 desc[UR46][R12.64+0x120], R14 ;  /* 0x0001200e0c005986 */ /* 0x0001e2000c10152e */
[----:B------:R-:W-:Y:S02]  /*3c4f0*/  ISETP.GT.AND P5, PT, R0, 0x108, P6 ;  /* 0x000001080000780c */ /* 0x000fe400037a4270 */
[----:B------:R-:W-:Y:S01]  /*3c500*/  ISETP.GT.AND P6, PT, R3, 0x98, PT ;  /* 0x000000980300780c */ /* 0x000fe20003fc4270 */
[----:B0-----:R-:W-:Y:S01]  /*3c510*/  FMUL R14, R234, R2 ;  /* 0x00000002ea0e7220 */ /* 0x001fe20000400000 */
[----:B------:R-:W-:Y:S01]  /*3c520*/  F2FP.F16.F32.PACK_AB R18, RZ, R18 ;  /* 0x00000012ff12723e */ /* 0x000fe200000000ff */
[----:B------:R-:W3:Y:S03]  /*3c530*/  LDL.LU R234, [R1+0x140] ;  /* 0x0001400001ea7983 */ /* 0x000ee60000300800 */
[----:B------:R-:W-:-:S05]  /*3c540*/  F2FP.F16.F32.PACK_AB R14, RZ, R14 ;  /* 0x0000000eff0e723e */ /* 0x000fca00000000ff */
[----:B------:R0:W-:Y:S01]  /*3c550*/  @P5 STG.E.U16 desc[UR46][R12.64+0x122], R14 ;  /* 0x0001220e0c005986 */ /* 0x0001e2000c10152e */
[----:B------:R-:W-:Y:S02]  /*3c560*/  ISETP.GT.AND P5, PT, R0, 0x100, P6 ;  /* 0x000001000000780c */ /* 0x000fe400037a4270 */
[----:B------:R-:W-:Y:S01]  /*3c570*/  ISETP.GT.AND P6, PT, R3, 0x99, PT ;  /* 0x000000990300780c */ /* 0x000fe20003fc4270 */
[-C--:B0-----:R-:W-:Y:S01]  /*3c580*/  FMUL R14, R233, R2.reuse ;  /* 0x00000002e90e7220 */ /* 0x081fe20000400000 */
[----:B------:R-:W-:Y:S01]  /*3c590*/  PRMT R217, R18, 0x7610, R217 ;  /* 0x0000761012d97816 */ /* 0x000fe200000000d9 */
[----:B------:R-:W-:Y:S01]  /*3c5a0*/  FMUL R19, R219, R2 ;  /* 0x00000002db137220 */ /* 0x000fe20000400000 */
[----:B------:R-:W4:Y:S02]  /*3c5b0*/  LDL.LU R233, [R1+0x144] ;  /* 0x0001440001e97983 */ /* 0x000f240000300800 */
[----:B------:R-:W-:-:S05]  /*3c5c0*/  F2FP.F16.F32.PACK_AB R14, RZ, R14 ;  /* 0x0000000eff0e723e */ /* 0x000fca00000000ff */
        /* <DEDUP_REMOVED lines=12> */
[----:B------:R-:W-:Y:S02]  /*3c690*/  ISETP.GT.AND P5, PT, R0, 0x108, P6 ;  /* 0x000001080000780c */ /* 0x000fe400037a4270 */
[----:B------:R-:W-:Y:S01]  /*3c6a0*/  ISETP.GT.AND P6, PT, R3, 0xa0, PT ;  /* 0x000000a00300780c */ /* 0x000fe20003fc4270 */
[----:B0-----:R-:W-:Y:S02]  /*3c6b0*/  FMUL R14, R230, R2 ;  /* 0x00000002e60e7220 */ /* 0x001fe40000400000 */
[----:B------:R-:W5:Y:S03]  /*3c6c0*/  LDL.LU R230, [R1+0x150] ;  /* 0x0001500001e67983 */ /* 0x000f660000300800 */
[----:B------:R-:W-:-:S05]  /*3c6d0*/  F2FP.F16.F32.PACK_AB R14, RZ, R14 ;  /* 0x0000000eff0e723e */ /* 0x000fca00000000ff */
[----:B------:R0:W-:Y:S01]  /*3c6e0*/  @P5 STG.E.U16 desc[UR46][R12.64+0x132], R14 ;  /* 0x0001320e0c005986 */ /* 0x0001e2000c10152e */
[----:B------:R-:W-:Y:S02]  /*3c6f0*/  ISETP.GT.AND P5, PT, R0, 0x100, P6 ;  /* 0x000001000000780c */ /* 0x000fe400037a4270 */
[----:B------:R-:W-:Y:S01]  /*3c700*/  ISETP.GT.AND P6, PT, R3, 0xa1, PT ;  /* 0x000000a10300780c */ /* 0x000fe20003fc4270 */
[----:B0-----:R-:W-:Y:S02]  /*3c710*/  FMUL R14, R229, R2 ;  /* 0x00000002e50e7220 */ /* 0x001fe40000400000 */
[----:B------:R-:W5:Y:S03]  /*3c720*/  LDL.LU R229, [R1+0x154] ;  /* 0x0001540001e57983 */ /* 0x000f660000300800 */
        /* <DEDUP_REMOVED lines=14> */
[----:B0-----:R-:W-:Y:S01]  /*3c810*/  FMUL R14, R226, R2 ;  /* 0x00000002e20e7220 */ /* 0x001fe20000400000 */
[----:B------:R-:W-:Y:S01]  /*3c820*/  ISETP.GT.AND P6, PT, R3, 0xa8, PT ;  /* 0x000000a80300780c */ /* 0x000fe20003fc4270 */
[----:B------:R-:W5:Y:S03]  /*3c830*/  LDL.LU R226, [R1+0x160] ;  /* 0x0001600001e27983 */ /* 0x000f660000300800 */
[----:B------:R-:W-:-:S04]  /*3c840*/  F2FP.F16.F32.PACK_AB R14, RZ, R14 ;  /* 0x0000000eff0e723e */ /* 0x000fc800000000ff */
[----:B------:R-:W-:Y:S01]  /*3c850*/  PRMT R15, R14, 0x7610, R15 ;  /* 0x000076100e0f7816 */ /* 0x000fe2000000000f */
[----:B------:R-:W-:Y:S02]  /*3c860*/  FMUL R14, R225, R2 ;  /* 0x00000002e10e7220 */ /* 0x000fe40000400000 */
[----:B------:R-:W5:Y:S04]  /*3c870*/  LDL.LU R225, [R1+0x164] ;  /* 0x0001640001e17983 */ /* 0x000f680000300800 */
[----:B------:R0:W-:Y:S01]  /*3c880*/  @P5 STG.E.U16 desc[UR46][R12.64+0x142], R15 ;  /* 0x0001420f0c005986 */ /* 0x0001e2000c10152e */
[----:B------:R-:W-:Y:S02]  /*3c890*/  ISETP.GT.AND P5, PT, R0, 0x100, P6 ;  /* 0x000001000000780c */ /* 0x000fe400037a4270 */
[----:B------:R-:W-:-:S02]  /*3c8a0*/  F2FP.F16.F32.PACK_AB R14, RZ, R14 ;  /* 0x0000000eff0e723e */ /* 0x000fc400000000ff */
[----:B------:R-:W-:-:S09]  /*3c8b0*/  ISETP.GT.AND P6, PT, R0, 0x108, P6 ;  /* 0x000001080000780c */ /* 0x000fd200037c4270 */
[----:B------:R1:W-:Y:S01]  /*3c8c0*/  @P5 STG.E.U16 desc[UR46][R8.64+0x150], R14 ;  /* 0x0001500e08005986 */ /* 0x0003e2000c10152e */
[----:B------:R-:W-:Y:S01]  /*3c8d0*/  ISETP.GT.AND P5, PT, R0, 0x100, P4 ;  /* 0x000001000000780c */ /* 0x000fe200027a4270 */
[-C--:B0-----:R-:W-:Y:S01]  /*3c8e0*/  FMUL R15, R224, R2.reuse ;  /* 0x00000002e00f7220 */ /* 0x081fe20000400000 */
[----:B-1----:R-:W-:-:S04]  /*3c8f0*/  FMUL R14, R223, R2 ;  /* 0x00000002df0e7220 */ /* 0x002fc80000400000 */
[----:B------:R-:W-:Y:S01]  /*3c900*/  F2FP.F16.F32.PACK_AB R15, RZ, R15 ;  /* 0x0000000fff0f723e */ /* 0x000fe200000000ff */
[----:B------:R-:W5:Y:S01]  /*3c910*/  LDL.LU R224, [R1+0x168] ;  /* 0x0001680001e07983 */ /* 0x000f620000300800 */
[----:B------:R-:W-:-:S05]  /*3c920*/  F2FP.F16.F32.PACK_AB R14, RZ, R14 ;  /* 0x0000000eff0e723e */ /* 0x000fca00000000ff */
[----:B------:R0:W-:Y:S01]  /*3c930*/  @P5 STG.E.U16 desc[UR46][R8.64+0x152], R15 ;  /* 0x0001520f08005986 */ /* 0x0001e2000c10152e */
[----:B------:R-:W-:-:S03]  /*3c940*/  ISETP.GT.AND P4, PT, R0, 0x108, P4 ;  /* 0x000001080000780c */ /* 0x000fc60002784270 */
[----:B------:R1:W-:Y:S01]  /*3c950*/  @P6 STG.E.U16 desc[UR46][R12.64+0x150], R14 ;  /* 0x0001500e0c006986 */ /* 0x0003e2000c10152e */
[C---:B------:R-:W-:Y:S02]  /*3c960*/  ISETP.GT.AND P5, PT, R0.reuse, 0x100, P3 ;  /* 0x000001000000780c */ /* 0x040fe40001fa4270 */
[----:B------:R-:W-:Y:S01]  /*3c970*/  ISETP.GT.AND P6, PT, R0, 0x100, P2 ;  /* 0x000001000000780c */ /* 0x000fe200017c4270 */
[----:B------:R-:W5:Y:S01]  /*3c980*/  LDL.LU R223, [R1+0x16c] ;  /* 0x00016c0001df7983 */ /* 0x000f620000300800 */
[-C--:B0-----:R-:W-:Y:S01]  /*3c990*/  FMUL R15, R221, R2.reuse ;  /* 0x00000002dd0f7220 */ /* 0x081fe20000400000 */
[----:B-1----:R-:W-:-:S04]  /*3c9a0*/  FMUL R14, R220, R2 ;  /* 0x00000002dc0e7220 */ /* 0x002fc80000400000 */
[----:B------:R-:W-:Y:S01]  /*3c9b0*/  F2FP.F16.F32.PACK_AB R15, RZ, R15 ;  /* 0x0000000fff0f723e */ /* 0x000fe200000000ff */
[----:B------:R-:W-:Y:S01]  /*3c9c0*/  @P4 STG.E.U16 desc[UR46][R12.64+0x152], R217 ;  /* 0x000152d90c004986 */ /* 0x000fe2000c10152e */
[----:B------:R-:W-:Y:S02]  /*3c9d0*/  ISETP.GT.AND P2, PT, R0, 0x108, P2 ;  /* 0x000001080000780c */ /* 0x000fe40001744270 */
[----:B------:R-:W-:Y:S01]  /*3c9e0*/  F2FP.F16.F32.PACK_AB R14, RZ, R14 ;  /* 0x0000000eff0e723e */ /* 0x000fe200000000ff */
[----:B------:R-:W5:Y:S01]  /*3c9f0*/  LDL.LU R222, [R1+0x170] ;  /* 0x0001700001de7983 */ /* 0x000f620000300800 */
[----:B------:R-:W-:Y:S02]  /*3ca00*/  PRMT R18, R15, 0x7610, R18 ;  /* 0x000076100f127816 */ /* 0x000fe40000000012 */
[----:B------:R-:W-:Y:S01]  /*3ca10*/  PRMT R15, R14, 0x7610, R15 ;  /* 0x000076100e0f7816 */ /* 0x000fe2000000000f */
[----:B------:R-:W5:Y:S01]  /*3ca20*/  LDL.LU R221, [R1+0x174] ;  /* 0x0001740001dd7983 */ /* 0x000f620000300800 */
[----:B------:R-:W-:-:S02]  /*3ca30*/  F2FP.F16.F32.PACK_AB R14, RZ, R19 ;  /* 0x00000013ff0e723e */ /* 0x000fc400000000ff */
[C---:B------:R-:W-:Y:S01]  /*3ca40*/  ISETP.GT.AND P3, PT, R0.reuse, 0x108, P3 ;  /* 0x000001080000780c */ /* 0x040fe20001f64270 */
[----:B------:R0:W-:Y:S01]  /*3ca50*/  @P5 STG.E.U16 desc[UR46][R8.64+0x162], R15 ;  /* 0x0001620f08005986 */ /* 0x0001e2000c10152e */
[C---:B------:R-:W-:Y:S02]  /*3ca60*/  ISETP.GT.AND P4, PT, R0.reuse, 0x100, P0 ;  /* 0x000001000000780c */ /* 0x040fe40000784270 */
[----:B------:R-:W-:Y:S01]  /*3ca70*/  ISETP.GT.AND P5, PT, R0, 0x100, P1 ;  /* 0x000001000000780c */ /* 0x000fe20000fa4270 */
[----:B------:R1:W-:Y:S04]  /*3ca80*/  @P6 STG.E.U16 desc[UR46][R8.64+0x160], R18 ;  /* 0x0001601208006986 */ /* 0x0003e8000c10152e */
[----:B------:R1:W-:Y:S01]  /*3ca90*/  @P2 STG.E.U16 desc[UR46][R12.64+0x160], R14 ;  /* 0x0001600e0c002986 */ /* 0x0003e2000c10152e */
[----:B0-----:R-:W-:-:S03]  /*3caa0*/  F2FP.F16.F32.PACK_AB R15, RZ, R22 ;  /* 0x00000016ff0f723e */ /* 0x001fc600000000ff */
[----:B------:R-:W5:Y:S01]  /*3cab0*/  LDL.LU R220, [R1+0x178] ;  /* 0x0001780001dc7983 */ /* 0x000f620000300800 */
[----:B-1----:R-:W-:-:S03]  /*3cac0*/  F2FP.F16.F32.PACK_AB R18, RZ, R23 ;  /* 0x00000017ff12723e */ /* 0x002fc600000000ff */
[----:B------:R-:W5:Y:S01]  /*3cad0*/  LDL.LU R219, [R1+0x17c] ;  /* 0x00017c0001db7983 */ /* 0x000f620000300800 */
[----:B------:R-:W-:-:S03]  /*3cae0*/  F2FP.F16.F32.PACK_AB R14, RZ, R21 ;  /* 0x00000015ff0e723e */ /* 0x000fc600000000ff */
[----:B------:R-:W2:Y:S01]  /*3caf0*/  LDL.LU R217, [R1+0x138] ;  /* 0x0001380001d97983 */ /* 0x000ea20000300800 */
[----:B------:R-:W-:Y:S02]  /*3cb00*/  PRMT R19, R18, 0x7610, R19 ;  /* 0x0000761012137816 */ /* 0x000fe40000000013 */
[----:B------:R-:W-:Y:S01]  /*3cb10*/  PRMT R18, R15, 0x7610, R18 ;  /* 0x000076100f127816 */ /* 0x000fe20000000012 */
[----:B------:R-:W3:Y:S01]  /*3cb20*/  LDL.LU R23, [R1+0x134] ;  /* 0x0001340001177983 */ /* 0x000ee20000300800 */
[----:B------:R-:W-:Y:S02]  /*3cb30*/  PRMT R15, R14, 0x7610, R15 ;  /* 0x000076100e0f7816 */ /* 0x000fe4000000000f */
[----:B------:R-:W-:Y:S01]  /*3cb40*/  F2FP.F16.F32.PACK_AB R14, RZ, R20 ;  /* 0x00000014ff0e723e */ /* 0x000fe200000000ff */
[----:B------:R-:W4:Y:S04]  /*3cb50*/  LDL.LU R22, [R1+0x130] ;  /* 0x0001300001167983 */ /* 0x000f280000300800 */
[----:B------:R-:W5:Y:S04]  /*3cb60*/  LDL.LU R21, [R1+0x12c] ;  /* 0x00012c0001157983 */ /* 0x000f680000300800 */
[----:B------:R-:W2:Y:S04]  /*3cb70*/  LDL.LU R20, [R1+0x128] ;  /* 0x0001280001147983 */ /* 0x000ea80000300800 */
[----:B------:R0:W-:Y:S04]  /*3cb80*/  @P3 STG.E.U16 desc[UR46][R12.64+0x162], R19 ;  /* 0x000162130c003986 */ /* 0x0001e8000c10152e */
[----:B------:R1:W-:Y:S04]  /*3cb90*/  @P4 STG.E.U16 desc[UR46][R8.64+0x170], R18 ;  /* 0x0001701208004986 */ /* 0x0003e8000c10152e */
[----:B------:R1:W-:Y:S04]  /*3cba0*/  @P5 STG.E.U16 desc[UR46][R8.64+0x172], R15 ;  /* 0x0001720f08005986 */ /* 0x0003e8000c10152e */
[----:B0-----:R-:W3:Y:S04]  /*3cbb0*/  LDL.LU R19, [R1+0x8] ;  /* 0x0000080001137983 */ /* 0x001ee80000300800 */
[----:B-1----:R-:W4:Y:S01]  /*3cbc0*/  LDL.LU R18, [R1+0x4] ;  /* 0x0000040001127983 */ /* 0x002f220000300800 */
[----:B------:R-:W-:-:S03]  /*3cbd0*/  PRMT R15, R14, 0x7610, R15 ;  /* 0x000076100e0f7816 */ /* 0x000fc6000000000f */
[----:B------:R-:W5:Y:S01]  /*3cbe0*/  LDL.LU R14, [R1] ;  /* 0x00000000010e7983 */ /* 0x000f620000300800 */
[C---:B------:R-:W-:Y:S02]  /*3cbf0*/  ISETP.GT.AND P0, PT, R0.reuse, 0x108, P0 ;  /* 0x000001080000780c */ /* 0x040fe40000704270 */
[----:B------:R-:W-:Y:S02]  /*3cc00*/  ISETP.GT.AND P1, PT, R0, 0x108, P1 ;  /* 0x000001080000780c */ /* 0x000fe40000f24270 */
[----:B------:R-:W-:Y:S01]  /*3cc10*/  ISETP.GT.AND P3, PT, R3, 0xc0, PT ;  /* 0x000000c00300780c */ /* 0x000fe20003f64270 */
[----:B------:R-:W-:-:S08]  /*3cc20*/  FMUL R216, R216, R2 ;  /* 0x00000002d8d87220 */ /* 0x000fd00000400000 */
[----:B------:R0:W-:Y:S01]  /*3cc30*/  @P0 STG.E.U16 desc[UR46][R12.64+0x170], R15 ;  /* 0x0001700f0c000986 */ /* 0x0001e2000c10152e */
[----:B------:R-:W-:Y:S02]  /*3cc40*/  ISETP.GT.AND P0, PT, R0, RZ, P3 ;  /* 0x000000ff0000720c */ /* 0x000fe40001f04270 */
[----:B0-----:R-:W-:Y:S02]  /*3cc50*/  F2FP.F16.F32.PACK_AB R15, RZ, R216 ;  /* 0x000000d8ff0f723e */ /* 0x001fe400000000ff */
[----:B------:R-:W2:Y:S04]  /*3cc60*/  LDL.LU R216, [R1+0x124] ;  /* 0x0001240001d87983 */ /* 0x000ea80000300800 */
[----:B------:R0:W-:Y:S01]  /*3cc70*/  @P1 STG.E.U16 desc[UR46][R12.64+0x172], R15 ;  /* 0x0001720f0c001986 */ /* 0x0001e2000c10152e */
[-C--:B----4-:R-:W-:Y:S01]  /*3cc80*/  FMUL R18, R18, R2.reuse ;  /* 0x0000000212127220 */ /* 0x090fe20000400000 */
[----:B-----5:R-:W-:-:S04]  /*3cc90*/  FMUL R14, R14, R2 ;  /* 0x000000020e0e7220 */ /* 0x020fc80000400000 */
[----:B0-----:R-:W-:Y:S02]  /*3cca0*/  F2FP.F16.F32.PACK_AB R13, RZ, R18 ;  /* 0x00000012ff0d723e */ /* 0x001fe400000000ff */
[----:B------:R-:W-:-:S05]  /*3ccb0*/  F2FP.F16.F32.PACK_AB R14, RZ, R14 ;  /* 0x0000000eff0e723e */ /* 0x000fca00000000ff */
[----:B------:R0:W-:Y:S02]  /*3ccc0*/  @P0 STG.E.U16 desc[UR46][R4.64+0x180], R14 ;  /* 0x0001800e04000986 */ /* 0x0001e4000c10152e */
[----:B0-----:R-:W-:Y:S02]  /*3ccd0*/  PRMT R14, R13, 0x7610, R14 ;  /* 0x000076100d0e7816 */ /* 0x001fe4000000000e */
[----:B------:R-:W4:Y:S01]  /*3cce0*/  LDL.LU R13, [R1+0xc] ;  /* 0x00000c00010d7983 */ /* 0x000f220000300800 */
[----:B------:R-:W-:Y:S01]  /*3ccf0*/  ISETP.GT.AND P6, PT, R3, 0xc1, PT ;  /* 0x000000c10300780c */ /* 0x000fe20003fc4270 */
[----:B---3--:R-:W-:-:S03]  /*3cd00*/  FMUL R19, R19, R2 ;  /* 0x0000000213137220 */ /* 0x008fc60000400000 */
[C---:B------:R-:W-:Y:S02]  /*3cd10*/  ISETP.GT.AND P2, PT, R0.reuse, RZ, P6 ;  /* 0x000000ff0000720c */ /* 0x040fe40003744270 */
[C---:B------:R-:W-:Y:S02]  /*3cd20*/  ISETP.GT.AND P3, PT, R0.reuse, 0x8, P3 ;  /* 0x000000080000780c */ /* 0x040fe40001f64270 */
[----:B------:R-:W-:Y:S02]  /*3cd30*/  F2FP.F16.F32.PACK_AB R12, RZ, R19 ;  /* 0x00000013ff0c723e */ /* 0x000fe400000000ff */
[----:B------:R-:W-:Y:S02]  /*3cd40*/  ISETP.GT.AND P0, PT, R0, 0x8, P6 ;  /* 0x000000080000780c */ /* 0x000fe40003704270 */
[----:B------:R-:W-:-:S05]  /*3cd50*/  PRMT R15, R12, 0x7610, R15 ;  /* 0x000076100c0f7816 */ /* 0x000fca000000000f */
[----:B------:R0:W-:Y:S04]  /*3cd60*/  @P2 STG.E.U16 desc[UR46][R4.64+0x182], R14 ;  /* 0x0001820e04002986 */ /* 0x0001e8000c10152e */
[----:B------:R-:W-:Y:S01]  /*3cd70*/  @P3 STG.E.U16 desc[UR46][R6.64+0x180], R15 ;  /* 0x0001800f06003986 */ /* 0x000fe2000c10152e */
[----:B----4-:R-:W-:-:S05]  /*3cd80*/  FMUL R13, R13, R2 ;  /* 0x000000020d0d7220 */ /* 0x010fca0000400000 */
[----:B------:R-:W-:Y:S02]  /*3cd90*/  F2FP.F16.F32.PACK_AB R12, RZ, R13 ;  /* 0x0000000dff0c723e */ /* 0x000fe400000000ff */
[----:B------:R-:W3:Y:S02]  /*3cda0*/  LDL.LU R13, [R1+0x10] ;  /* 0x00001000010d7983 */ /* 0x000ee40000300800 */
[----:B0-----:R-:W-:Y:S02]  /*3cdb0*/  PRMT R14, R12, 0x7610, R14 ;  /* 0x000076100c0e7816 */ /* 0x001fe4000000000e */
[----:B------:R-:W4:Y:S04]  /*3cdc0*/  LDL.LU R12, [R1+0x14] ;  /* 0x00001400010c7983 */ /* 0x000f280000300800 */
[----:B------:R0:W-:Y:S04]  /*3cdd0*/  @P0 STG.E.U16 desc[UR46][R6.64+0x182], R14 ;  /* 0x0001820e06000986 */ /* 0x0001e8000c10152e */
[----:B0-----:R-:W5:Y:S01]  /*3cde0*/  LDL.LU R14, [R1+0x18] ;  /* 0x00001800010e7983 */ /* 0x001f620000300800 */
[----:B------:R-:W-:-:S02]  /*3cdf0*/  ISETP.GT.AND P5, PT, R3, 0xc8, PT ;  /* 0x000000c80300780c */ /* 0x000fc40003fa4270 */
[----:B------:R-:W-:Y:S02]  /*3ce00*/  ISETP.GT.AND P4, PT, R3, 0xc9, PT ;  /* 0x000000c90300780c */ /* 0x000fe40003f84270 */
[C---:B------:R-:W-:Y:S02]  /*3ce10*/  ISETP.GT.AND P1, PT, R0.reuse, RZ, P5 ;  /* 0x000000ff0000720c */ /* 0x040fe40002f24270 */
[C---:B------:R-:W-:Y:S02]  /*3ce20*/  ISETP.GT.AND P2, PT, R0.reuse, RZ, P4 ;  /* 0x000000ff0000720c */ /* 0x040fe40002744270 */
[----:B------:R-:W-:Y:S01]  /*3ce30*/  ISETP.GT.AND P0, PT, R0, 0x8, P5 ;  /* 0x000000080000780c */ /* 0x000fe20002f04270 */
[-C--:B---3--:R-:W-:Y:S01]  /*3ce40*/  FMUL R13, R13, R2.reuse ;  /* 0x000000020d0d7220 */ /* 0x088fe20000400000 */
[----:B----4-:R-:W-:-:S04]  /*3ce50*/  FMUL R12, R12, R2 ;  /* 0x000000020c0c7220 */ /* 0x010fc80000400000 */
[----:B------:R-:W-:Y:S02]  /*3ce60*/  F2FP.F16.F32.PACK_AB R13, RZ, R13 ;  /* 0x0000000dff0d723e */ /* 0x000fe400000000ff */
[----:B------:R-:W-:Y:S02]  /*3ce70*/  F2FP.F16.F32.PACK_AB R12, RZ, R12 ;  /* 0x0000000cff0c723e */ /* 0x000fe400000000ff */
[----:B------:R-:W-:Y:S01]  /*3ce80*/  PRMT R15, R13, 0x7610, R15 ;  /* 0x000076100d0f7816 */ /* 0x000fe2000000000f */
[----:B-----5:R-:W-:-:S05]  /*3ce90*/  FMUL R14, R14, R2 ;  /* 0x000000020e0e7220 */ /* 0x020fca0000400000 */
[----:B------:R-:W-:Y:S02]  /*3cea0*/  F2FP.F16.F32.PACK_AB R13, RZ, R14 ;  /* 0x0000000eff0d723e */ /* 0x000fe400000000ff */
[----:B------:R-:W-:Y:S02]  /*3ceb0*/  PRMT R14, R12, 0x7610, R14 ;  /* 0x000076100c0e7816 */ /* 0x000fe4000000000e */
[----:B------:R-:W-:Y:S01]  /*3cec0*/  PRMT R12, R13, 0x7610, R12 ;  /* 0x000076100d0c7816 */ /* 0x000fe2000000000c */
[----:B------:R0:W-:Y:S04]  /*3ced0*/  @P1 STG.E.U16 desc[UR46][R4.64+0x190], R15 ;  /* 0x0001900f04001986 */ /* 0x0001e8000c10152e */
[----:B------:R-:W-:Y:S04]  /*3cee0*/  @P2 STG.E.U16 desc[UR46][R4.64+0x192], R14 ;  /* 0x0001920e04002986 */ /* 0x000fe8000c10152e */
[----:B------:R1:W-:Y:S04]  /*3cef0*/  @P0 STG.E.U16 desc[UR46][R6.64+0x190], R12 ;  /* 0x0001900c06000986 */ /* 0x0003e8000c10152e */
[----:B0-----:R-:W3:Y:S04]  /*3cf00*/  LDL.LU R15, [R1+0x120] ;  /* 0x00012000010f7983 */ /* 0x001ee80000300800 */
[----:B------:R-:W4:Y:S04]  /*3cf10*/  LDL.LU R13, [R1+0x1c] ;  /* 0x00001c00010d7983 */ /* 0x000f280000300800 */
[----:B-1----:R-:W5:Y:S02]  /*3cf20*/  LDL.LU R12, [R1+0x20] ;  /* 0x00002000010c7983 */ /* 0x002f640000300800 */
[----:B-----5:R-:W-:-:S05]  /*3cf30*/  FMUL R12, R12, R2 ;  /* 0x000000020c0c7220 */ /* 0x020fca0000400000 */
[----:B------:R-:W-:-:S04]  /*3cf40*/  F2FP.F16.F32.PACK_AB R12, RZ, R12 ;  /* 0x0000000cff0c723e */ /* 0x000fc800000000ff */
[----:B------:R-:W-:Y:S02]  /*3cf50*/  PRMT R14, R12, 0x7610, R14 ;  /* 0x000076100c0e7816 */ /* 0x000fe4000000000e */
[----:B------:R-:W5:Y:S01]  /*3cf60*/  LDL.LU R12, [R1+0x24] ;  /* 0x00002400010c7983 */ /* 0x000f620000300800 */
[----:B------:R-:W-:Y:S02]  /*3cf70*/  ISETP.GT.AND P3, PT, R3, 0xd0, PT ;  /* 0x000000d00300780c */ /* 0x000fe40003f64270 */
[C---:B------:R-:W-:Y:S02]  /*3cf80*/  ISETP.GT.AND P1, PT, R0.reuse, 0x8, P4 ;  /* 0x000000080000780c */ /* 0x040fe40002724270 */
[----:B------:R-:W-:Y:S01]  /*3cf90*/  ISETP.GT.AND P0, PT, R0, RZ, P3 ;  /* 0x000000ff0000720c */ /* 0x000fe20001f04270 */
[----:B----4-:R-:W-:-:S05]  /*3cfa0*/  FMUL R13, R13, R2 ;  /* 0x000000020d0d7220 */ /* 0x010fca0000400000 */
[----:B------:R-:W-:-:S05]  /*3cfb0*/  F2FP.F16.F32.PACK_AB R13, RZ, R13 ;  /* 0x0000000dff0d723e */ /* 0x000fca00000000ff */
[----:B------:R-:W-:Y:S04]  /*3cfc0*/  @P1 STG.E.U16 desc[UR46][R6.64+0x192], R13 ;  /* 0x0001920d06001986 */ /* 0x000fe8000c10152e */
[----:B------:R0:W-:Y:S04]  /*3cfd0*/  @P0 STG.E.U16 desc[UR46][R4.64+0x1a0], R14 ;  /* 0x0001a00e04000986 */ /* 0x0001e8000c10152e */
[----:B0-----:R-:W4:Y:S01]  /*3cfe0*/  LDL.LU R14, [R1+0x30] ;  /* 0x00003000010e7983 */ /* 0x001f220000300800 */
[----:B-----5:R-:W-:-:S05]  /*3cff0*/  FMUL R12, R12, R2 ;  /* 0x000000020c0c7220 */ /* 0x020fca0000400000 */
[----:B------:R-:W-:-:S04]  /*3d000*/  F2FP.F16.F32.PACK_AB R12, RZ, R12 ;  /* 0x0000000cff0c723e */ /* 0x000fc800000000ff */
[----:B------:R-:W-:Y:S02]  /*3d010*/  PRMT R13, R12, 0x7610, R13 ;  /* 0x000076100c0d7816 */ /* 0x000fe4000000000d */
[----:B------:R-:W5:Y:S01]  /*3d020*/  LDL.LU R12, [R1+0x28] ;  /* 0x00002800010c7983 */ /* 0x000f620000300800 */
[----:B------:R-:W-:-:S04]  /*3d030*/  ISETP.GT.AND P2, PT, R3, 0xd1, PT ;  /* 0x000000d10300780c */ /* 0x000fc80003f44270 */
[----:B------:R-:W-:-:S13]  /*3d040*/  ISETP.GT.AND P0, PT, R0, RZ, P2 ;  /* 0x000000ff0000720c */ /* 0x000fda0001704270 */
[----:B------:R0:W-:Y:S01]  /*3d050*/  @P0 STG.E.U16 desc[UR46][R4.64+0x1a2], R13 ;  /* 0x0001a20d04000986 */ /* 0x0001e2000c10152e */
[----:B-----5:R-:W-:-:S05]  /*3d060*/  FMUL R12, R12, R2 ;  /* 0x000000020c0c7220 */ /* 0x020fca0000400000 */
[----:B------:R-:W-:-:S04]  /*3d070*/  F2FP.F16.F32.PACK_AB R12, RZ, R12 ;  /* 0x0000000cff0c723e */ /* 0x000fc800000000ff */
[----:B0-----:R-:W-:Y:S02]  /*3d080*/  PRMT R13, R12, 0x7610, R13 ;  /* 0x000076100c0d7816 */ /* 0x001fe4000000000d */
[----:B------:R-:W5:Y:S01]  /*3d090*/  LDL.LU R12, [R1+0x2c] ;  /* 0x00002c00010c7983 */ /* 0x000f620000300800 */
[----:B------:R-:W-:-:S13]  /*3d0a0*/  ISETP.GT.AND P0, PT, R0, 0x8, P3 ;  /* 0x000000080000780c */ /* 0x000fda0001f04270 */
[----:B------:R-:W-:Y:S01]  /*3d0b0*/  @P0 STG.E.U16 desc[UR46][R6.64+0x1a0], R13 ;  /* 0x0001a00d06000986 */ /* 0x000fe2000c10152e */
[----:B------:R-:W-:Y:S02]  /*3d0c0*/  ISETP.GT.AND P0, PT, R0, 0x8, P2 ;  /* 0x000000080000780c */ /* 0x000fe40001704270 */
[----:B------:R-:W-:Y:S01]  /*3d0d0*/  ISETP.GT.AND P2, PT, R3, 0xd8, PT ;  /* 0x000000d80300780c */ /* 0x000fe20003f44270 */
[----:B----4-:R-:W-:-:S05]  /*3d0e0*/  FMUL R14, R14, R2 ;  /* 0x000000020e0e7220 */ /* 0x010fca0000400000 */
[----:B------:R-:W-:Y:S01]  /*3d0f0*/  F2FP.F16.F32.PACK_AB R14, RZ, R14 ;  /* 0x0000000eff0e723e */ /* 0x000fe200000000ff */
[----:B-----5:R-:W-:-:S05]  /*3d100*/  FMUL R12, R12, R2 ;  /* 0x000000020c0c7220 */ /* 0x020fca0000400000 */
[----:B------:R-:W-:-:S05]  /*3d110*/  F2FP.F16.F32.PACK_AB R12, RZ, R12 ;  /* 0x0000000cff0c723e */ /* 0x000fca00000000ff */
[----:B------:R0:W-:Y:S02]  /*3d120*/  @P0 STG.E.U16 desc[UR46][R6.64+0x1a2], R12 ;  /* 0x0001a20c06000986 */ /* 0x0001e4000c10152e */
[----:B0-----:R-:W-:-:S04]  /*3d130*/  IADD3 R12, P0, R10, UR5, RZ ;  /* 0x000000050a0c7c10 */ /* 0x001fc8000ff1e0ff */
[----:B------:R-:W-:Y:S02]  /*3d140*/  IADD3.X R13, R11, UR4, RZ, P0, !PT ;  /* 0x000000040b0d7c10 */ /* 0x000fe400087fe4ff */
[----:B------:R-:W-:-:S13]  /*3d150*/  ISETP.GT.AND P0, PT, R0, RZ, P2 ;  /* 0x000000ff0000720c */ /* 0x000fda0001704270 */
[----:B------:R0:W-:Y:S04]  /*3d160*/  @P0 STG.E.U16 desc[UR46][R4.64+0x1b0], R14 ;  /* 0x0001b00e04000986 */ /* 0x0001e8000c10152e */
[----:B0-----:R-:W4:Y:S01]  /*3d170*/  LDL.LU R14, [R1+0x34] ;  /* 0x00003400010e7983 */ /* 0x001f220000300800 */
[----:B------:R-:W-:-:S04]  /*3d180*/  ISETP.GT.AND P1, PT, R3, 0xd9, PT ;  /* 0x000000d90300780c */ /* 0x000fc80003f24270 */
[----:B------:R-:W-:Y:S01]  /*3d190*/  ISETP.GT.AND P0, PT, R0, RZ, P1 ;  /* 0x000000ff0000720c */ /* 0x000fe20000f04270 */
[----:B----4-:R-:W-:-:S05]  /*3d1a0*/  FMUL R14, R14, R2 ;  /* 0x000000020e0e7220 */ /* 0x010fca0000400000 */
[----:B------:R-:W-:-:S07]  /*3d1b0*/  F2FP.F16.F32.PACK_AB R14, RZ, R14 ;  /* 0x0000000eff0e723e */ /* 0x000fce00000000ff */
[----:B------:R0:W-:Y:S04]  /*3d1c0*/  @P0 STG.E.U16 desc[UR46][R4.64+0x1b2], R14 ;  /* 0x0001b20e04000986 */ /* 0x0001e8000c10152e */
[----:B0-----:R-:W4:Y:S01]  /*3d1d0*/  LDL.LU R14, [R1+0x38] ;  /* 0x00003800010e7983 */ /* 0x001f220000300800 */
[----:B------:R-:W-:Y:S01]  /*3d1e0*/  ISETP.GT.AND P0, PT, R0, 0x8, P2 ;  /* 0x000000080000780c */ /* 0x000fe20001704270 */
        /* <DEDUP_REMOVED lines=312> */
[----:B------:R-:W-:Y:S02]  /*3e570*/  ISETP.GT.AND P0, PT, R0, 0x8, P1 ;  /* 0x000000080000780c */ /* 0x000fe40000f04270 */
[----:B------:R-:W-:Y:S01]  /*3e580*/  ISETP.GT.AND P2, PT, R3, 0x150, PT ;  /* 0x000001500300780c */ /* 0x000fe20003f44270 */
[----:B---3--:R-:W-:-:S05]  /*3e590*/  FMUL R15, R15, R2 ;  /* 0x000000020f0f7220 */ /* 0x008fca0000400000 */
[----:B------:R-:W-:Y:S02]  /*3e5a0*/  F2FP.F16.F32.PACK_AB R15, RZ, R15 ;  /* 0x0000000fff0f723e */ /* 0x000fe400000000ff */
[C---:B------:R-:W-:Y:S02]  /*3e5b0*/  ISETP.GT.AND P1, PT, R3.reuse, 0x151, PT ;  /* 0x000001510300780c */ /* 0x040fe40003f24270 */
[C---:B------:R-:W-:Y:S02]  /*3e5c0*/  ISETP.GT.AND P5, PT, R3.reuse, 0x168, PT ;  /* 0x000001680300780c */ /* 0x040fe40003fa4270 */
[C---:B------:R-:W-:Y:S02]  /*3e5d0*/  ISETP.GT.AND P3, PT, R3.reuse, 0x169, PT ;  /* 0x000001690300780c */ /* 0x040fe40003f64270 */
[----:B------:R-:W-:Y:S01]  /*3e5e0*/  ISETP.GT.AND P4, PT, R3, 0x171, PT ;  /* 0x000001710300780c */ /* 0x000fe20003f84270 */
[----:B----4-:R-:W-:-:S05]  /*3e5f0*/  FMUL R14, R14, R2 ;  /* 0x000000020e0e7220 */ /* 0x010fca0000400000 */
[----:B------:R-:W-:-:S05]  /*3e600*/  F2FP.F16.F32.PACK_AB R14, RZ, R14 ;  /* 0x0000000eff0e723e */ /* 0x000fca00000000ff */
[----:B------:R0:W-:Y:S01]  /*3e610*/  @P0 STG.E.U16 desc[UR46][R6.64+0x292], R14 ;  /* 0x0002920e06000986 */ /* 0x0001e2000c10152e */
[----:B------:R-:W-:Y:S02]  /*3e620*/  ISETP.GT.AND P0, PT, R0, RZ, P2 ;  /* 0x000000ff0000720c */ /* 0x000fe40001704270 */
[----:B0-----:R-:W-:Y:S01]  /*3e630*/  PRMT R14, R15, 0x7610, R14 ;  /* 0x000076100f0e7816 */ /* 0x001fe2000000000e */
[----:B--2---:R-:W-:-:S10]  /*3e640*/  FMUL R15, R216, R2 ;  /* 0x00000002d80f7220 */ /* 0x004fd40000400000 */
[----:B------:R0:W-:Y:S01]  /*3e650*/  @P0 STG.E.U16 desc[UR46][R4.64+0x2a0], R14 ;  /* 0x0002a00e04000986 */ /* 0x0001e2000c10152e */
[----:B------:R-:W-:Y:S02]  /*3e660*/  ISETP.GT.AND P0, PT, R0, RZ, P1 ;  /* 0x000000ff0000720c */ /* 0x000fe40000f04270 */
[----:B------:R-:W-:-:S04]  /*3e670*/  F2FP.F16.F32.PACK_AB R15, RZ, R15 ;  /* 0x0000000fff0f723e */ /* 0x000fc800000000ff */
[----:B0-----:R-:W-:Y:S01]  /*3e680*/  PRMT R14, R15, 0x7610, R14 ;  /* 0x000076100f0e7816 */ /* 0x001fe2000000000e */
[----:B------:R-:W-:-:S06]  /*3e690*/  FMUL R15, R20, R2 ;  /* 0x00000002140f7220 */ /* 0x000fcc0000400000 */
[----:B------:R0:W-:Y:S01]  /*3e6a0*/  @P0 STG.E.U16 desc[UR46][R4.64+0x2a2], R14 ;  /* 0x0002a20e04000986 */ /* 0x0001e2000c10152e */
[----:B------:R-:W-:Y:S02]  /*3e6b0*/  ISETP.GT.AND P0, PT, R0, 0x8, P2 ;  /* 0x000000080000780c */ /* 0x000fe40001704270 */
[----:B------:R-:W-:-:S04]  /*3e6c0*/  F2FP.F16.F32.PACK_AB R15, RZ, R15 ;  /* 0x0000000fff0f723e */ /* 0x000fc800000000ff */
[----:B------:R-:W-:Y:S01]  /*3e6d0*/  PRMT R18, R15, 0x7610, R18 ;  /* 0x000076100f127816 */ /* 0x000fe20000000012 */
[----:B------:R-:W-:-:S06]  /*3e6e0*/  FMUL R15, R21, R2 ;  /* 0x00000002150f7220 */ /* 0x000fcc0000400000 */
[----:B------:R1:W-:Y:S01]  /*3e6f0*/  @P0 STG.E.U16 desc[UR46][R6.64+0x2a0], R18 ;  /* 0x0002a01206000986 */ /* 0x0003e2000c10152e */
[----:B------:R-:W-:Y:S02]  /*3e700*/  ISETP.GT.AND P0, PT, R0, 0x8, P1 ;  /* 0x000000080000780c */ /* 0x000fe40000f04270 */
[----:B------:R-:W-:Y:S02]  /*3e710*/  F2FP.F16.F32.PACK_AB R15, RZ, R15 ;  /* 0x0000000fff0f723e */ /* 0x000fe400000000ff */
[----:B------:R-:W-:Y:S01]  /*3e720*/  ISETP.GT.AND P2, PT, R3, 0x158, PT ;  /* 0x000001580300780c */ /* 0x000fe20003f44270 */
[----:B0-----:R-:W-:-:S08]  /*3e730*/  FMUL R14, R22, R2 ;  /* 0x00000002160e7220 */ /* 0x001fd00000400000 */
[----:B------:R0:W-:Y:S01]  /*3e740*/  @P0 STG.E.U16 desc[UR46][R6.64+0x2a2], R15 ;  /* 0x0002a20f06000986 */ /* 0x0001e2000c10152e */
[----:B------:R-:W-:Y:S02]  /*3e750*/  ISETP.GT.AND P0, PT, R0, RZ, P2 ;  /* 0x000000ff0000720c */ /* 0x000fe40001704270 */
[----:B------:R-:W-:Y:S02]  /*3e760*/  F2FP.F16.F32.PACK_AB R14, RZ, R14 ;  /* 0x0000000eff0e723e */ /* 0x000fe400000000ff */
[----:B------:R-:W-:Y:S02]  /*3e770*/  ISETP.GT.AND P1, PT, R3, 0x159, PT ;  /* 0x000001590300780c */ /* 0x000fe40003f24270 */
[----:B------:R-:W-:Y:S01]  /*3e780*/  PRMT R19, R14, 0x7610, R19 ;  /* 0x000076100e137816 */ /* 0x000fe20000000013 */
[----:B------:R-:W-:-:S06]  /*3e790*/  FMUL R14, R23, R2 ;  /* 0x00000002170e7220 */ /* 0x000fcc0000400000 */
[----:B------:R2:W-:Y:S01]  /*3e7a0*/  @P0 STG.E.U16 desc[UR46][R4.64+0x2b0], R19 ;  /* 0x0002b01304000986 */ /* 0x0005e2000c10152e */
[----:B------:R-:W-:Y:S02]  /*3e7b0*/  ISETP.GT.AND P0, PT, R0, RZ, P1 ;  /* 0x000000ff0000720c */ /* 0x000fe40000f04270 */
[----:B------:R-:W-:-:S04]  /*3e7c0*/  F2FP.F16.F32.PACK_AB R14, RZ, R14 ;  /* 0x0000000eff0e723e */ /* 0x000fc800000000ff */
[----:B-1----:R-:W-:Y:S01]  /*3e7d0*/  PRMT R18, R14, 0x7610, R18 ;  /* 0x000076100e127816 */ /* 0x002fe20000000012 */
[----:B------:R-:W-:-:S06]  /*3e7e0*/  FMUL R14, R217, R2 ;  /* 0x00000002d90e7220 */ /* 0x000fcc0000400000 */
[----:B------:R1:W-:Y:S01]  /*3e7f0*/  @P0 STG.E.U16 desc[UR46][R4.64+0x2b2], R18 ;  /* 0x0002b21204000986 */ /* 0x0003e2000c10152e */
[----:B------:R-:W-:Y:S02]  /*3e800*/  ISETP.GT.AND P0, PT, R0, 0x8, P2 ;  /* 0x000000080000780c */ /* 0x000fe40001704270 */
[----:B------:R-:W-:-:S04]  /*3e810*/  F2FP.F16.F32.PACK_AB R14, RZ, R14 ;  /* 0x0000000eff0e723e */ /* 0x000fc800000000ff */
[----:B0-----:R-:W-:Y:S01]  /*3e820*/  PRMT R15, R14, 0x7610, R15 ;  /* 0x000076100e0f7816 */ /* 0x001fe2000000000f */
[----:B------:R-:W-:-:S06]  /*3e830*/  FMUL R14, R235, R2 ;  /* 0x00000002eb0e7220 */ /* 0x000fcc0000400000 */
[----:B------:R0:W-:Y:S01]  /*3e840*/  @P0 STG.E.U16 desc[UR46][R6.64+0x2b0], R15 ;  /* 0x0002b00f06000986 */ /* 0x0001e2000c10152e */
[----:B------:R-:W-:Y:S02]  /*3e850*/  ISETP.GT.AND P0, PT, R0, 0x8, P1 ;  /* 0x000000080000780c */ /* 0x000fe40000f04270 */
[----:B------:R-:W-:Y:S02]  /*3e860*/  F2FP.F16.F32.PACK_AB R14, RZ, R14 ;  /* 0x0000000eff0e723e */ /* 0x000fe400000000ff */
[----:B------:R-:W-:Y:S02]  /*3e870*/  ISETP.GT.AND P2, PT, R3, 0x160, PT ;  /* 0x000001600300780c */ /* 0x000fe40003f44270 */
[----:B--2---:R-:W-:Y:S01]  /*3e880*/  PRMT R19, R14, 0x7610, R19 ;  /* 0x000076100e137816 */ /* 0x004fe20000000013 */
[----:B------:R-:W-:-:S06]  /*3e890*/  FMUL R14, R234, R2 ;  /* 0x00000002ea0e7220 */ /* 0x000fcc0000400000 */
[----:B------:R2:W-:Y:S01]  /*3e8a0*/  @P0 STG.E.U16 desc[UR46][R6.64+0x2b2], R19 ;  /* 0x0002b21306000986 */ /* 0x0005e2000c10152e */
[----:B------:R-:W-:Y:S02]  /*3e8b0*/  ISETP.GT.AND P0, PT, R0, RZ, P2 ;  /* 0x000000ff0000720c */ /* 0x000fe40001704270 */
[----:B------:R-:W-:Y:S02]  /*3e8c0*/  F2FP.F16.F32.PACK_AB R14, RZ, R14 ;  /* 0x0000000eff0e723e */ /* 0x000fe400000000ff */
[----:B------:R-:W-:Y:S02]  /*3e8d0*/  ISETP.GT.AND P1, PT, R3, 0x161, PT ;  /* 0x000001610300780c */ /* 0x000fe40003f24270 */
[----:B-1----:R-:W-:Y:S01]  /*3e8e0*/  PRMT R18, R14, 0x7610, R18 ;  /* 0x000076100e127816 */ /* 0x002fe20000000012 */
[----:B------:R-:W-:-:S06]  /*3e8f0*/  FMUL R14, R233, R2 ;  /* 0x00000002e90e7220 */ /* 0x000fcc0000400000 */
        /* <DEDUP_REMOVED lines=8> */
[----:B--2---:R-:W-:Y:S01]  /*3e980*/  PRMT R19, R14, 0x7610, R19 ;  /* 0x000076100e137816 */ /* 0x004fe20000000013 */
[----:B------:R-:W-:-:S06]  /*3e990*/  FMUL R14, R231, R2 ;  /* 0x00000002e70e7220 */ /* 0x000fcc0000400000 */
[----:B------:R2:W-:Y:S01]  /*3e9a0*/  @P0 STG.E.U16 desc[UR46][R6.64+0x2c0], R19 ;  /* 0x0002c01306000986 */ /* 0x0005e2000c10152e */
[----:B------:R-:W-:Y:S02]  /*3e9b0*/  ISETP.GT.AND P0, PT, R0, 0x8, P1 ;  /* 0x000000080000780c */ /* 0x000fe40000f04270 */
[----:B------:R-:W-:-:S04]  /*3e9c0*/  F2FP.F16.F32.PACK_AB R14, RZ, R14 ;  /* 0x0000000eff0e723e */ /* 0x000fc800000000ff */
        /* <DEDUP_REMOVED lines=8> */
[----:B------:R-:W-:Y:S02]  /*3ea50*/  ISETP.GT.AND P0, PT, R0, RZ, P3 ;  /* 0x000000ff0000720c */ /* 0x000fe40001f04270 */
        /* <DEDUP_REMOVED lines=14> */
[----:B------:R-:W-:-:S04]  /*3eb40*/  ISETP.GT.AND P0, PT, R3, 0x170, PT ;  /* 0x000001700300780c */ /* 0x000fc80003f04270 */
[----:B------:R-:W-:Y:S02]  /*3eb50*/  ISETP.GT.AND P1, PT, R0, RZ, P0 ;  /* 0x000000ff0000720c */ /* 0x000fe40000724270 */
[----:B------:R-:W-:-:S04]  /*3eb60*/  F2FP.F16.F32.PACK_AB R14, RZ, R14 ;  /* 0x0000000eff0e723e */ /* 0x000fc800000000ff */
[----:B--2---:R-:W-:Y:S01]  /*3eb70*/  PRMT R19, R14, 0x7610, R19 ;  /* 0x000076100e137816 */ /* 0x004fe20000000013 */
        /* <DEDUP_REMOVED lines=19> */
[----:B------:R-:W-:-:S04]  /*3ecb0*/  F2FP.F16.F32.PACK_AB R14, RZ, R14 ;  /* 0x0000000eff0e723e */ /* 0x000fc800000000ff */
[----:B-1----:R-:W-:Y:S01]  /*3ecc0*/  PRMT R18, R14, 0x7610, R18 ;  /* 0x000076100e127816 */ /* 0x002fe20000000012 */
[----:B------:R-:W-:-:S06]  /*3ecd0*/  FMUL R14, R221, R2 ;  /* 0x00000002dd0e7220 */ /* 0x000fcc0000400000 */
[----:B------:R-:W-:Y:S01]  /*3ece0*/  @P1 STG.E.U16 desc[UR46][R4.64+0x2f0], R18 ;  /* 0x0002f01204001986 */ /* 0x000fe2000c10152e */
[----:B------:R-:W-:-:S04]  /*3ecf0*/  ISETP.GT.AND P1, PT, R3, 0x179, PT ;  /* 0x000001790300780c */ /* 0x000fc80003f24270 */
[----:B------:R-:W-:Y:S02]  /*3ed00*/  ISETP.GT.AND P6, PT, R0, RZ, P1 ;  /* 0x000000ff0000720c */ /* 0x000fe40000fc4270 */
[----:B------:R-:W-:-:S04]  /*3ed10*/  F2FP.F16.F32.PACK_AB R14, RZ, R14 ;  /* 0x0000000eff0e723e */ /* 0x000fc800000000ff */
[----:B0-----:R-:W-:Y:S01]  /*3ed20*/  PRMT R15, R14, 0x7610, R15 ;  /* 0x000076100e0f7816 */ /* 0x001fe2000000000f */
[----:B------:R-:W-:-:S06]  /*3ed30*/  FMUL R14, R220, R2 ;  /* 0x00000002dc0e7220 */ /* 0x000fcc0000400000 */
[----:B------:R0:W-:Y:S01]  /*3ed40*/  @P6 STG.E.U16 desc[UR46][R4.64+0x2f2], R15 ;  /* 0x0002f20f04006986 */ /* 0x0001e2000c10152e */
[----:B------:R-:W-:Y:S02]  /*3ed50*/  ISETP.GT.AND P6, PT, R0, 0x8, P2 ;  /* 0x000000080000780c */ /* 0x000fe400017c4270 */
[----:B------:R-:W-:-:S04]  /*3ed60*/  F2FP.F16.F32.PACK_AB R14, RZ, R14 ;  /* 0x0000000eff0e723e */ /* 0x000fc800000000ff */
[----:B--2---:R-:W-:-:S07]  /*3ed70*/  PRMT R19, R14, 0x7610, R19 ;  /* 0x000076100e137816 */ /* 0x004fce0000000013 */
[----:B0-----:R-:W-:Y:S02]  /*3ed80*/  @P6 IMAD.MOV.U32 R4, RZ, RZ, R6 ;  /* 0x000000ffff046224 */ /* 0x001fe400078e0006 */
[----:B------:R-:W-:Y:S02]  /*3ed90*/  @P6 IMAD.MOV.U32 R5, RZ, RZ, R7 ;  /* 0x000000ffff056224 */ /* 0x000fe400078e0007 */
[----:B------:R-:W-:-:S03]  /*3eda0*/  FMUL R14, R219, R2 ;  /* 0x00000002db0e7220 */ /* 0x000fc60000400000 */
[----:B------:R0:W-:Y:S01]  /*3edb0*/  @P6 STG.E.U16 desc[UR46][R4.64+0x2f0], R19 ;  /* 0x0002f01304006986 */ /* 0x0001e2000c10152e */
[----:B------:R-:W-:Y:S02]  /*3edc0*/  ISETP.GT.AND P6, PT, R0, 0x8, P1 ;  /* 0x000000080000780c */ /* 0x000fe40000fc4270 */
[----:B------:R-:W-:Y:S01]  /*3edd0*/  F2FP.F16.F32.PACK_AB R14, RZ, R14 ;  /* 0x0000000eff0e723e */ /* 0x000fe200000000ff */
[----:B------:R-:W-:-:S10]  /*3ede0*/  FMUL R120, R120, R2 ;  /* 0x0000000278787220 */ /* 0x000fd40000400000 */
[----:B------:R1:W-:Y:S01]  /*3edf0*/  @P6 STG.E.U16 desc[UR46][R6.64+0x2f2], R14 ;  /* 0x0002f20e06006986 */ /* 0x0003e2000c10152e */
[----:B------:R-:W-:-:S04]  /*3ee00*/  ISETP.GT.AND P6, PT, R3, 0xc0, PT ;  /* 0x000000c00300780c */ /* 0x000fc80003fc4270 */
[----:B------:R-:W-:Y:S02]  /*3ee10*/  ISETP.GT.AND P6, PT, R0, 0x80, P6 ;  /* 0x000000800000780c */ /* 0x000fe400037c4270 */
[----:B------:R-:W-:Y:S01]  /*3ee20*/  F2FP.F16.F32.PACK_AB R120, RZ, R120 ;  /* 0x00000078ff78723e */ /* 0x000fe200000000ff */
[----:B------:R-:W-:-:S10]  /*3ee30*/  FMUL R121, R121, R2 ;  /* 0x0000000279797220 */ /* 0x000fd40000400000 */
[----:B------:R1:W-:Y:S01]  /*3ee40*/  @P6 STG.E.U16 desc[UR46][R10.64+0x180], R120 ;  /* 0x000180780a006986 */ /* 0x0003e2000c10152e */
[----:B------:R-:W-:-:S04]  /*3ee50*/  ISETP.GT.AND P6, PT, R3, 0xc1, PT ;  /* 0x000000c10300780c */ /* 0x000fc80003fc4270 */
[----:B------:R-:W-:Y:S02]  /*3ee60*/  ISETP.GT.AND P6, PT, R0, 0x80, P6 ;  /* 0x000000800000780c */ /* 0x000fe400037c4270 */
[----:B------:R-:W-:-:S11]  /*3ee70*/  F2FP.F16.F32.PACK_AB R121, RZ, R121 ;  /* 0x00000079ff79723e */ /* 0x000fd600000000ff */
[----:B------:R1:W-:Y:S01]  /*3ee80*/  @P6 STG.E.U16 desc[UR46][R10.64+0x182], R121 ;  /* 0x000182790a006986 */ /* 0x0003e2000c10152e */
[----:B0-----:R-:W-:-:S04]  /*3ee90*/  IADD3 R4, P6, R8, UR5, RZ ;  /* 0x0000000508047c10 */ /* 0x001fc8000ffde0ff */
[----:B------:R-:W-:Y:S02]  /*3eea0*/  IADD3.X R5, R9, UR4, RZ, P6, !PT ;  /* 0x0000000409057c10 */ /* 0x000fe4000b7fe4ff */
[----:B------:R-:W-:Y:S01]  /*3eeb0*/  ISETP.GT.AND P6, PT, R3, 0xc0, PT ;  /* 0x000000c00300780c */ /* 0x000fe20003fc4270 */
[----:B------:R-:W-:-:S03]  /*3eec0*/  FMUL R122, R122, R2 ;  /* 0x000000027a7a7220 */ /* 0x000fc60000400000 */
        /* <DEDUP_REMOVED lines=881> */
[C---:B------:R-:W-:Y:S02]  /*425e0*/  ISETP.GT.AND P6, PT, R0.reuse, 0x100, P3 ;  /* 0x000001000000780c */ /* 0x040fe40001fc4270 */
[----:B------:R-:W-:Y:S02]  /*425f0*/  F2FP.F16.F32.PACK_AB R109, RZ, R109 ;  /* 0x0000006dff6d723e */ /* 0x000fe400000000ff */
[C---:B------:R-:W-:Y:S02]  /*42600*/  ISETP.GT.AND P5, PT, R0.reuse, 0x108, P5 ;  /* 0x000001080000780c */ /* 0x040fe40002fa4270 */
[----:B------:R-:W-:Y:S01]  /*42610*/  ISETP.GT.AND P3, PT, R0, 0x108, P3 ;  /* 0x000001080000780c */ /* 0x000fe20001f64270 */
[-C--:B------:R-:W-:Y:S01]  /*42620*/  FMUL R110, R110, R2.reuse ;  /* 0x000000026e6e7220 */ /* 0x080fe20000400000 */
[-C--:B------:R-:W-:Y:S01]  /*42630*/  FMUL R111, R111, R2.reuse ;  /* 0x000000026f6f7220 */ /* 0x080fe20000400000 */
[----:B------:R-:W-:-:S04]  /*42640*/  FMUL R112, R112, R2 ;  /* 0x0000000270707220 */ /* 0x000fc80000400000 */
[----:B------:R1:W-:Y:S01]  /*42650*/  @P6 STG.E.U16 desc[UR46][R8.64+0x2d2], R109 ;  /* 0x0002d26d08006986 */ /* 0x0003e2000c10152e */
[C---:B------:R-:W-:Y:S02]  /*42660*/  ISETP.GT.AND P6, PT, R0.reuse, 0x100, P0 ;  /* 0x000001000000780c */ /* 0x040fe400007c4270 */
[----:B------:R-:W-:Y:S02]  /*42670*/  F2FP.F16.F32.PACK_AB R110, RZ, R110 ;  /* 0x0000006eff6e723e */ /* 0x000fe400000000ff */
[----:B------:R-:W-:Y:S02]  /*42680*/  F2FP.F16.F32.PACK_AB R111, RZ, R111 ;  /* 0x0000006fff6f723e */ /* 0x000fe400000000ff */
[----:B------:R-:W-:Y:S01]  /*42690*/  F2FP.F16.F32.PACK_AB R112, RZ, R112 ;  /* 0x00000070ff70723e */ /* 0x000fe200000000ff */
[----:B------:R1:W-:Y:S01]  /*426a0*/  @P5 STG.E.U16 desc[UR46][R4.64+0x2d0], R110 ;  /* 0x0002d06e04005986 */ /* 0x0003e2000c10152e */
[C---:B------:R-:W-:Y:S02]  /*426b0*/  ISETP.GT.AND P5, PT, R0.reuse, 0x100, P4 ;  /* 0x000001000000780c */ /* 0x040fe400027a4270 */
[C---:B------:R-:W-:Y:S01]  /*426c0*/  ISETP.GT.AND P0, PT, R0.reuse, 0x108, P0 ;  /* 0x000001080000780c */ /* 0x040fe20000704270 */
[----:B------:R1:W-:Y:S01]  /*426d0*/  @P3 STG.E.U16 desc[UR46][R4.64+0x2d2], R111 ;  /* 0x0002d26f04003986 */ /* 0x0003e2000c10152e */
[C---:B------:R-:W-:Y:S01]  /*426e0*/  ISETP.GT.AND P4, PT, R0.reuse, 0x108, P4 ;  /* 0x000001080000780c */ /* 0x040fe20002784270 */
[-C--:B------:R-:W-:Y:S01]  /*426f0*/  FMUL R113, R113, R2.reuse ;  /* 0x0000000271717220 */ /* 0x080fe20000400000 */
[C---:B------:R-:W-:Y:S01]  /*42700*/  ISETP.GT.AND P3, PT, R0.reuse, 0x100, P1 ;  /* 0x000001000000780c */ /* 0x040fe20000f64270 */
[----:B------:R1:W-:Y:S01]  /*42710*/  @P6 STG.E.U16 desc[UR46][R8.64+0x2e0], R112 ;  /* 0x0002e07008006986 */ /* 0x0003e2000c10152e */
[----:B------:R-:W-:Y:S01]  /*42720*/  ISETP.GT.AND P6, PT, R0, 0x100, P2 ;  /* 0x000001000000780c */ /* 0x000fe200017c4270 */
[-C--:B------:R-:W-:Y:S01]  /*42730*/  FMUL R114, R114, R2.reuse ;  /* 0x0000000272727220 */ /* 0x080fe20000400000 */
[C---:B------:R-:W-:Y:S01]  /*42740*/  ISETP.GT.AND P2, PT, R0.reuse, 0x108, P2 ;  /* 0x000001080000780c */ /* 0x040fe20001744270 */
[-C--:B------:R-:W-:Y:S01]  /*42750*/  FMUL R115, R115, R2.reuse ;  /* 0x0000000273737220 */ /* 0x080fe20000400000 */
[----:B------:R-:W-:Y:S01]  /*42760*/  ISETP.GT.AND P1, PT, R0, 0x108, P1 ;  /* 0x000001080000780c */ /* 0x000fe20000f24270 */
[-C--:B------:R-:W-:Y:S01]  /*42770*/  FMUL R116, R116, R2.reuse ;  /* 0x0000000274747220 */ /* 0x080fe20000400000 */
[-C--:B------:R-:W-:Y:S01]  /*42780*/  FMUL R117, R117, R2.reuse ;  /* 0x0000000275757220 */ /* 0x080fe20000400000 */
[-C--:B------:R-:W-:Y:S01]  /*42790*/  FMUL R118, R118, R2.reuse ;  /* 0x0000000276767220 */ /* 0x080fe20000400000 */
[----:B------:R-:W-:Y:S01]  /*427a0*/  FMUL R119, R119, R2 ;  /* 0x0000000277777220 */ /* 0x000fe20000400000 */
[----:B------:R-:W-:-:S02]  /*427b0*/  F2FP.F16.F32.PACK_AB R113, RZ, R113 ;  /* 0x00000071ff71723e */ /* 0x000fc400000000ff */
[----:B------:R-:W-:Y:S02]  /*427c0*/  F2FP.F16.F32.PACK_AB R114, RZ, R114 ;  /* 0x00000072ff72723e */ /* 0x000fe400000000ff */
[----:B------:R-:W-:Y:S02]  /*427d0*/  F2FP.F16.F32.PACK_AB R115, RZ, R115 ;  /* 0x00000073ff73723e */ /* 0x000fe400000000ff */
[----:B------:R-:W-:Y:S02]  /*427e0*/  F2FP.F16.F32.PACK_AB R116, RZ, R116 ;  /* 0x00000074ff74723e */ /* 0x000fe400000000ff */
[----:B------:R-:W-:Y:S02]  /*427f0*/  F2FP.F16.F32.PACK_AB R117, RZ, R117 ;  /* 0x00000075ff75723e */ /* 0x000fe400000000ff */
[----:B------:R-:W-:Y:S02]  /*42800*/  F2FP.F16.F32.PACK_AB R118, RZ, R118 ;  /* 0x00000076ff76723e */ /* 0x000fe400000000ff */
[----:B------:R-:W-:Y:S01]  /*42810*/  F2FP.F16.F32.PACK_AB R119, RZ, R119 ;  /* 0x00000077ff77723e */ /* 0x000fe200000000ff */
[----:B------:R1:W-:Y:S04]  /*42820*/  @P5 STG.E.U16 desc[UR46][R8.64+0x2e2], R113 ;  /* 0x0002e27108005986 */ /* 0x0003e8000c10152e */
[----:B------:R1:W-:Y:S04]  /*42830*/  @P0 STG.E.U16 desc[UR46][R4.64+0x2e0], R114 ;  /* 0x0002e07204000986 */ /* 0x0003e8000c10152e */
[----:B------:R1:W-:Y:S04]  /*42840*/  @P4 STG.E.U16 desc[UR46][R4.64+0x2e2], R115 ;  /* 0x0002e27304004986 */ /* 0x0003e8000c10152e */
[----:B------:R1:W-:Y:S04]  /*42850*/  @P6 STG.E.U16 desc[UR46][R8.64+0x2f0], R116 ;  /* 0x0002f07408006986 */ /* 0x0003e8000c10152e */
[----:B------:R1:W-:Y:S04]  /*42860*/  @P3 STG.E.U16 desc[UR46][R8.64+0x2f2], R117 ;  /* 0x0002f27508003986 */ /* 0x0003e8000c10152e */
[----:B------:R1:W-:Y:S04]  /*42870*/  @P2 STG.E.U16 desc[UR46][R4.64+0x2f0], R118 ;  /* 0x0002f07604002986 */ /* 0x0003e8000c10152e */
[----:B------:R1:W-:Y:S02]  /*42880*/  @P1 STG.E.U16 desc[UR46][R4.64+0x2f2], R119 ;  /* 0x0002f27704001986 */ /* 0x0003e4000c10152e */
.L_x_1178:
[----:B------:R-:W-:Y:S05]  /*42890*/  BSYNC B0 ;  /* 0x0000000000007941 */ /* 0x000fea0003800000 */
.L_x_32:
[----:B-1----:R-:W2:Y:S04]  /*428a0*/  LDL.LU R5, [R1+0x608] ;  /* 0x0006080001057983 */ /* 0x002ea80000300800 */
[----:B0-----:R-:W2:Y:S01]  /*428b0*/  LDL.LU R4, [R1+0x60c] ;  /* 0x00060c0001047983 */ /* 0x001ea20000300800 */
[----:B------:R-:W-:Y:S01]  /*428c0*/  ULDC UR4, c[0x0][0xc] ;  /* 0x0000030000047ab9 */ /* 0x000fe20000000800 */
[----:B------:R-:W-:Y:S01]  /*428d0*/  ULDC UR5, c[0x0][0x10] ;  /* 0x0000040000057ab9 */ /* 0x000fe20000000800 */
[----:B------:R-:W2:Y:S01]  /*428e0*/  LDC R3, c[0x0][0x14] ;  /* 0x00000500ff037b82 */ /* 0x000ea20000000800 */
[----:B------:R-:W-:Y:S01]  /*428f0*/  UIMAD.WIDE.U32 UR4, UR4, UR5, URZ ;  /* 0x00000005040472a5 */ /* 0x000fe2000f8e003f */
[----:B------:R-:W-:Y:S01]  /*42900*/  PRMT R0, RZ, 0x7610, R0 ;  /* 0x00007610ff007816 */ /* 0x000fe20000000000 */
[----:B------:R-:W-:Y:S01]  /*42910*/  UMOV UR41, 0xffffffff ;  /* 0xffffffff00297882 */ /* 0x000fe20000000000 */
[----:B------:R-:W-:-:S03]  /*42920*/  UMOV UR42, 0xffffffff ;  /* 0xffffffff002a7882 */ /* 0x000fc60000000000 */
[----:B--2---:R-:W-:-:S04]  /*42930*/  IMAD.WIDE.U32 R4, R3, UR4, R4 ;  /* 0x0000000403047c25 */ /* 0x004fc8000f8e0004 */
[----:B------:R-:W-:Y:S01]  /*42940*/  IMAD R3, R3, UR5, RZ ;  /* 0x0000000503037c24 */ /* 0x000fe2000f8e02ff */
[----:B------:R-:W-:Y:S01]  /*42950*/  ULDC.64 UR4, c[0x0][0x650] ;  /* 0x0001940000047ab9 */ /* 0x000fe20000000a00 */
[----:B------:R-:W-:Y:S01]  /*42960*/  IMAD.MOV.U32 R7, RZ, RZ, R4 ;  /* 0x000000ffff077224 */ /* 0x000fe200078e0004 */
[----:B------:R-:W-:Y:S01]  /*42970*/  ISETP.GE.U32.AND P0, PT, R4, UR4, PT ;  /* 0x0000000404007c0c */ /* 0x000fe2000bf06070 */
[----:B------:R-:W-:-:S05]  /*42980*/  IMAD.IADD R6, R5, 0x1, R3 ;  /* 0x0000000105067824 */ /* 0x000fca00078e0203 */
[----:B------:R0:W-:Y:S01]  /*42990*/  STL [R1+0x608], R6 ;  /* 0x0006080601007387 */ /* 0x0001e20000100800 */
[----:B------:R-:W-:-:S03]  /*429a0*/  ISETP.GE.U32.AND.EX P0, PT, R6, UR5, PT, P0 ;  /* 0x0000000506007c0c */ /* 0x000fc6000bf06100 */
[----:B------:R0:W-:Y:S10]  /*429b0*/  STL [R1+0x60c], R7 ;  /* 0x00060c0701007387 */ /* 0x0001f40000100800 */
[----:B0-----:R-:W-:Y:S05]  /*429c0*/  @P0 BRA `(.L_x_1179) ;  /* 0x0000000400880947 */ /* 0x001fea0003800000 */
[----:B------:R-:W0:Y:S01]  /*429d0*/  S2UR UR6, SR_CTAID.X ;  /* 0x00000000000679c3 */ /* 0x000e220000002500 */
[----:B------:R-:W-:Y:S01]  /*429e0*/  ULDC.64 UR12, c[0x0][0x628] ;  /* 0x00018a00000c7ab9 */ /* 0x000fe20000000a00 */
[----:B------:R-:W-:Y:S01]  /*429f0*/  ULDC UR4, c[0x0][0x150] ;  /* 0x0000540000047ab9 */ /* 0x000fe20000000800 */
[----:B------:R-:W-:Y:S01]  /*42a00*/  ISETP.NE.U32.AND P0, PT, RZ, UR12, PT ;  /* 0x0000000cff007c0c */ /* 0x000fe2000bf05070 */
[----:B------:R-:W-:Y:S01]  /*42a10*/  ULDC UR15, c[0x0][0x630] ;  /* 0x00018c00000f7ab9 */ /* 0x000fe20000000800 */
[C---:B------:R-:W-:Y:S01]  /*42a20*/  R2UR UR16, R7.reuse ;  /* 0x00000000071072ca */ /* 0x040fe200000e0000 */
[----:B------:R-:W-:Y:S01]  /*42a30*/  ULDC UR19, c[0x0][0x154] ;  /* 0x0000550000137ab9 */ /* 0x000fe20000000800 */
[----:B------:R-:W-:Y:S01]  /*42a40*/  ISETP.NE.AND.EX P0, PT, RZ, UR13, PT, P0 ;  /* 0x0000000dff007c0c */ /* 0x000fe2000bf05300 */
[----:B------:R-:W1:Y:S01]  /*42a50*/  S2UR UR18, SR_CTAID.Y ;  /* 0x00000000001279c3 */ /* 0x000e620000002600 */
[----:B------:R-:W-:Y:S02]  /*42a60*/  R2UR UR17, R6 ;  /* 0x00000000061172ca */ /* 0x000fe400000e0000 */
[----:B------:R-:W-:-:S02]  /*42a70*/  R2UR UR10, R7 ;  /* 0x00000000070a72ca */ /* 0x000fc400000e0000 */
[----:B------:R-:W-:Y:S02]  /*42a80*/  R2UR UR11, R6 ;  /* 0x00000000060b72ca */ /* 0x000fe400000e0000 */
[----:B0-----:R-:W-:-:S05]  /*42a90*/  I2FP.F32.U32 R0, UR6 ;  /* 0x0000000600007c45 */ /* 0x001fca0008201000 */
[----:B------:R-:W-:-:S04]  /*42aa0*/  FMUL R0, R0, UR4 ;  /* 0x0000000400007c20 */ /* 0x000fc80008400000 */
[----:B------:R0:W2:Y:S01]  /*42ab0*/  F2I.U32.TRUNC.NTZ R3, R0 ;  /* 0x0000000000037305 */ /* 0x0000a2000020f000 */
[----:B-1----:R-:W-:Y:S05]  /*42ac0*/  @!P0 BRA `(.L_x_1180) ;  /* 0x0000000000308947 */ /* 0x002fea0003800000 */
        /* <DEDUP_REMOVED lines=12> */
.L_x_1180:
[----:B------:R-:W-:Y:S01]  /*42b90*/  USHF.R.U64 UR42, UR10, UR15, UR11 ;  /* 0x0000000f0a2a7299 */ /* 0x000fe2000800120b */
[----:B0-----:R-:W-:Y:S01]  /*42ba0*/  I2FP.F32.U32 R0, UR18 ;  /* 0x0000001200007c45 */ /* 0x001fe20008201000 */
[----:B------:R-:W-:Y:S02]  /*42bb0*/  USHF.R.U32.HI UR4, URZ, UR15, UR11 ;  /* 0x0000000f3f047299 */ /* 0x000fe4000801160b */
[----:B------:R-:W-:Y:S02]  /*42bc0*/  UIADD3 UR10, UP0, URZ, -UR42, URZ ;  /* 0x8000002a3f0a7290 */ /* 0x000fe4000ff1e03f */
[----:B------:R-:W-:Y:S01]  /*42bd0*/  FMUL R0, R0, UR19 ;  /* 0x0000001300007c20 */ /* 0x000fe20008400000 */
[----:B------:R-:W-:Y:S01]  /*42be0*/  ULDC.64 UR12, c[0x0][0x620] ;  /* 0x00018800000c7ab9 */ /* 0x000fe20000000a00 */
[----:B------:R-:W-:Y:S01]  /*42bf0*/  UIADD3.X UR4, URZ, ~UR4, URZ, UP0, !UPT ;  /* 0x800000043f047290 */ /* 0x000fe200087fe43f */
[----:B------:R-:W-:Y:S01]  /*42c00*/  UMOV UR8, UR16 ;  /* 0x0000001000087c82 */ /* 0x000fe20008000000 */
[----:B------:R-:W-:-:S02]  /*42c10*/  UMOV UR9, UR17 ;  /* 0x0000001100097c82 */ /* 0x000fc40008000000 */
[----:B------:R-:W-:Y:S01]  /*42c20*/  UIMAD UR4, UR4, UR12, URZ ;  /* 0x0000000c040472a4 */ /* 0x000fe2000f8e023f */
[----:B------:R-:W0:Y:S01]  /*42c30*/  F2I.U32.TRUNC.NTZ R0, R0 ;  /* 0x0000000000007305 */ /* 0x000e22000020f000 */
[----:B------:R-:W-:Y:S01]  /*42c40*/  UIMAD.WIDE.U32 UR8, UR10, UR12, UR8 ;  /* 0x0000000c0a0872a5 */ /* 0x000fe2000f8e0008 */
[----:B--2---:R-:W-:Y:S01]  /*42c50*/  R2UR UR12, R3 ;  /* 0x00000000030c72ca */ /* 0x004fe200000e0000 */
[----:B------:R-:W-:Y:S01]  /*42c60*/  UIMAD UR10, UR10, UR13, UR4 ;  /* 0x0000000d0a0a72a4 */ /* 0x000fe2000f8e0204 */
[----:B------:R-:W-:Y:S01]  /*42c70*/  ULDC UR11, c[0x0][0x618] ;  /* 0x00018600000b7ab9 */ /* 0x000fe20000000800 */
[----:B------:R-:W-:Y:S02]  /*42c80*/  ULDC UR21, c[0x0][0x658] ;  /* 0x0001960000157ab9 */ /* 0x000fe40000000800 */
[----:B------:R-:W-:Y:S01]  /*42c90*/  UIADD3 UR9, UR9, UR10, URZ ;  /* 0x0000000a09097290 */ /* 0x000fe2000fffe03f */
[----:B------:R-:W-:Y:S01]  /*42ca0*/  UMOV UR15, 0xffffffff ;  /* 0xffffffff000f7882 */ /* 0x000fe20000000000 */
[----:B------:R-:W-:Y:S01]  /*42cb0*/  ULDC.64 UR4, c[0x0][0x640] ;  /* 0x0001900000047ab9 */ /* 0x000fe20000000a00 */
[----:B------:R-:W-:Y:S01]  /*42cc0*/  USHF.L.U32 UR15, UR15, UR21, URZ ;  /* 0x000000150f0f7299 */ /* 0x000fe2000800063f */
[----:B------:R-:W-:Y:S01]  /*42cd0*/  ISETP.NE.U32.AND P0, PT, RZ, UR4, PT ;  /* 0x00000004ff007c0c */ /* 0x000fe2000bf05070 */
[----:B------:R-:W-:-:S02]  /*42ce0*/  USHF.R.U64 UR16, UR8, UR11, UR9 ;  /* 0x0000000b08107299 */ /* 0x000fc40008001209 */
[----:B------:R-:W-:Y:S01]  /*42cf0*/  USHF.R.U32.HI UR8, URZ, UR11, UR9 ;  /* 0x0000000b3f087299 */ /* 0x000fe20008011609 */
[----:B0-----:R-:W-:Y:S01]  /*42d00*/  R2UR UR14, R0 ;  /* 0x00000000000e72ca */ /* 0x001fe200000e0000 */
[----:B------:R-:W-:Y:S01]  /*42d10*/  ULDC UR17, c[0x0][0x608] ;  /* 0x0001820000117ab9 */ /* 0x000fe20000000800 */
[----:B------:R-:W-:Y:S01]  /*42d20*/  ULOP3.LUT UR40, URZ, UR15, URZ, 0x33, !UPT ;  /* 0x0000000f3f287292 */ /* 0x000fe2000f8e333f */
[----:B------:R-:W-:Y:S01]  /*42d30*/  ISETP.NE.AND.EX P0, PT, RZ, UR5, PT, P0 ;  /* 0x00000005ff007c0c */ /* 0x000fe2000bf05300 */
[----:B------:R-:W-:Y:S02]  /*42d40*/  USHF.R.U64 UR15, UR16, UR17, UR8 ;  /* 0x00000011100f7299 */ /* 0x000fe40008001208 */
[----:B------:R-:W-:Y:S02]  /*42d50*/  USHF.R.U32.HI UR8, URZ, UR17, UR8 ;  /* 0x000000113f087299 */ /* 0x000fe40008011608 */
[----:B------:R-:W-:Y:S02]  /*42d60*/  UIADD3 UR12, -UR12, URZ, URZ ;  /* 0x0000003f0c0c7290 */ /* 0x000fe4000fffe13f */
[----:B------:R-:W-:Y:S01]  /*42d70*/  USHF.R.U64 UR17, UR15, UR21, UR8 ;  /* 0x000000150f117299 */ /* 0x000fe20008001208 */
[----:B------:R-:W-:Y:S01]  /*42d80*/  UMOV UR19, 0x1 ;  /* 0x0000000100137882 */ /* 0x000fe20000000000 */
[----:B------:R-:W-:Y:S01]  /*42d90*/  ULDC UR13, c[0x0][0x144] ;  /* 0x00005100000d7ab9 */ /* 0x000fe20000000800 */
[----:B------:R-:W-:Y:S01]  /*42da0*/  ULDC UR7, c[0x0][0x600] ;  /* 0x0001800000077ab9 */ /* 0x000fe20000000800 */
[----:B------:R-:W-:-:S02]  /*42db0*/  USHF.L.U32 UR24, UR19, UR21, URZ ;  /* 0x0000001513187299 */ /* 0x000fc4000800063f */
[----:B------:R-:W-:Y:S02]  /*42dc0*/  USHF.R.U32.HI UR8, URZ, UR21, UR8 ;  /* 0x000000153f087299 */ /* 0x000fe40008011608 */
[----:B------:R-:W-:Y:S02]  /*42dd0*/  UIMAD UR21, UR13, UR12, UR6 ;  /* 0x0000000c0d1572a4 */ /* 0x000fe4000f8e0206 */
[----:B------:R-:W-:Y:S02]  /*42de0*/  UIADD3 UR20, UR7, -0x1, URZ ;  /* 0xffffffff07147890 */ /* 0x000fe4000fffe03f */
[----:B------:R-:W-:Y:S01]  /*42df0*/  UIADD3 UR19, -UR14, URZ, URZ ;  /* 0x0000003f0e137290 */ /* 0x000fe2000fffe13f */
[----:B------:R-:W-:Y:S01]  /*42e00*/  ULDC UR25, c[0x0][0x148] ;  /* 0x0000520000197ab9 */ /* 0x000fe20000000800 */
[----:B------:R-:W-:Y:S01]  /*42e10*/  ULDC UR22, c[0x0][0x648] ;  /* 0x0001920000167ab9 */ /* 0x000fe20000000800 */
[----:B------:R-:W-:Y:S01]  /*42e20*/  ULDC UR23, c[0x0][0x638] ;  /* 0x00018e0000177ab9 */ /* 0x000fe20000000800 */
        /* <DEDUP_REMOVED lines=14> */
.L_x_1181:
[----:B------:R-:W-:Y:S01]  /*42f10*/  UISETP.NE.AND UP0, UPT, UR39, URZ, UPT ;  /* 0x0000003f2700728c */ /* 0x000fe2000bf05270 */
[----:B------:R-:W-:Y:S01]  /*42f20*/  IMAD.MOV.U32 R0, RZ, RZ, 0x1 ;  /* 0x00000001ff007424 */ /* 0x000fe200078e00ff */
[----:B------:R-:W-:Y:S02]  /*42f30*/  USHF.R.U64 UR4, UR6, UR22, UR8 ;  /* 0x0000001606047299 */ /* 0x000fe40008001208 */
[----:B------:R-:W-:Y:S02]  /*42f40*/  ULOP3.LUT UR40, UR15, UR40, URZ, 0xc0, !UPT ;  /* 0x000000280f287292 */ /* 0x000fe4000f8ec03f */
[----:B------:R-:W-:Y:S02]  /*42f50*/  UIADD3 UR5, -UR4, URZ, URZ ;  /* 0x0000003f04057290 */ /* 0x000fe4000fffe13f */
[----:B------:R-:W-:Y:S02]  /*42f60*/  UIMAD UR40, UR24, UR4, UR40 ;  /* 0x00000004182872a4 */ /* 0x000fe4000f8e0228 */
[----:B------:R-:W-:-:S02]  /*42f70*/  ULOP3.LUT UR16, UR16, UR20, URZ, 0xc0, !UPT ;  /* 0x0000001410107292 */ /* 0x000fc4000f8ec03f */
[----:B------:R-:W-:Y:S02]  /*42f80*/  @UP0 UIMAD UR21, UR25, UR19, UR18 ;  /* 0x00000013191502a4 */ /* 0x000fe4000f8e0212 */
[----:B------:R-:W-:-:S03]  /*42f90*/  UIMAD UR4, UR5, UR23, UR17 ;  /* 0x00000017050472a4 */ /* 0x000fc6000f8e0211 */
[----:B------:R-:W-:Y:S01]  /*42fa0*/  ULDC UR5, c[0x0][0x610] ;  /* 0x0001840000057ab9 */ /* 0x000fe20000000800 */
[----:B------:R-:W-:Y:S02]  /*42fb0*/  UIMAD UR4, UR4, UR7, UR16 ;  /* 0x00000007040472a4 */ /* 0x000fe4000f8e0210 */
[----:B------:R-:W-:-:S04]  /*42fc0*/  UIMAD UR40, UR40, UR5, UR21 ;  /* 0x00000005282872a4 */ /* 0x000fc8000f8e0215 */
[----:B------:R-:W-:Y:S02]  /*42fd0*/  USEL UR41, UR4, UR40, !UP0 ;  /* 0x0000002804297287 */ /* 0x000fe4000c000000 */
[----:B------:R-:W-:-:S12]  /*42fe0*/  USEL UR40, UR40, UR4, !UP0 ;  /* 0x0000000428287287 */ /* 0x000fd8000c000000 */
.L_x_1179:
[----:B------:R-:W-:-:S13]  /*42ff0*/  LOP3.LUT P0, RZ, R0, 0xff, RZ, 0xc0, !PT ;  /* 0x000000ff00ff7812 */ /* 0x000fda000780c0ff */
[----:B------:R-:W-:Y:S05]  /*43000*/  @P0 BRA `(.L_x_1182) ;  /* 0xfffffbe000e00947 */ /* 0x000fea000383ffff */
[----:B------:R-:W-:Y:S05]  /*43010*/  EXIT ;  /* 0x000000000000794d */ /* 0x000fea0003800000 */
.L_x_7:
[----:B------:R-:W2:Y:S01]  /*43020*/  LDL R5, [R1+0x60c] ;  /* 0x00060c0001057983 */ /* 0x000ea20000100800 */
[----:B------:R-:W-:-:S03]  /*43030*/  ULDC.64 UR4, c[0x0][0x650] ;  /* 0x0001940000047ab9 */ /* 0x000fc60000000a00 */
[----:B------:R-:W3:Y:S01]  /*43040*/  LDL R4, [R1+0x608] ;  /* 0x0006080001047983 */ /* 0x000ee20000100800 */
[----:B0-----:R-:W-:Y:S01]  /*43050*/  PRMT R0, RZ, 0x7610, R0 ;  /* 0x00007610ff007816 */ /* 0x001fe20000000000 */
[----:B------:R-:W-:Y:S01]  /*43060*/  IMAD.MOV.U32 R3, RZ, RZ, -0x1 ;  /* 0xffffffffff037424 */ /* 0x000fe200078e00ff */
[----:B------:R-:W-:Y:S01]  /*43070*/  MOV R11, 0xffffffff ;  /* 0xffffffff000b7802 */ /* 0x000fe20000000f00 */
[----:B------:R-:W-:Y:S01]  /*43080*/  IMAD.MOV.U32 R2, RZ, RZ, -0x1 ;  /* 0xffffffffff027424 */ /* 0x000fe200078e00ff */
[----:B--2---:R-:W-:-:S04]  /*43090*/  ISETP.GE.U32.AND P0, PT, R5, UR4, PT ;  /* 0x0000000405007c0c */ /* 0x004fc8000bf06070 */
[----:B---3--:R-:W-:-:S13]  /*430a0*/  ISETP.GE.U32.AND.EX P0, PT, R4, UR5, PT, P0 ;  /* 0x0000000504007c0c */ /* 0x008fda000bf06100 */
        /* <DEDUP_REMOVED lines=21> */
.L_x_1184:
[----:B------:R-:W-:Y:S01]  /*43200*/  USHF.R.U64 UR4, UR14, UR19, UR15 ;  /* 0x000000130e047299 */ /* 0x000fe2000800120f */
[----:B------:R-:W-:Y:S01]  /*43210*/  R2UR UR7, R4 ;  /* 0x00000000040772ca */ /* 0x000fe200000e0000 */
[----:B------:R-:W-:Y:S02]  /*43220*/  USHF.R.U32.HI UR5, URZ, UR19, UR15 ;  /* 0x000000133f057299 */ /* 0x000fe4000801160f */
[----:B------:R-:W-:Y:S01]  /*43230*/  UIADD3 UR13, UP0, URZ, -UR4, URZ ;  /* 0x800000043f0d7290 */ /* 0x000fe2000ff1e03f */
[----:B------:R-:W-:Y:S01]  /*43240*/  ULDC.64 UR14, c[0x0][0x620] ;  /* 0x00018800000e7ab9 */ /* 0x000fe20000000a00 */
[----:B------:R-:W-:Y:S02]  /*43250*/  UMOV UR6, UR20 ;  /* 0x0000001400067c82 */ /* 0x000fe40008000000 */
[----:B------:R-:W-:Y:S02]  /*43260*/  UIADD3.X UR5, URZ, ~UR5, URZ, UP0, !UPT ;  /* 0x800000053f057290 */ /* 0x000fe400087fe43f */
[----:B------:R-:W-:-:S02]  /*43270*/  UISETP.NE.AND UP1, UPT, UR39, URZ, UPT ;  /* 0x0000003f2700728c */ /* 0x000fc4000bf25270 */
[----:B------:R-:W-:Y:S02]  /*43280*/  UIMAD UR5, UR5, UR14, URZ ;  /* 0x0000000e050572a4 */ /* 0x000fe4000f8e023f */
[----:B------:R-:W-:Y:S02]  /*43290*/  UIMAD.WIDE.U32 UR6, UR13, UR14, UR6 ;  /* 0x0000000e0d0672a5 */ /* 0x000fe4000f8e0006 */
[----:B------:R-:W-:Y:S01]  /*432a0*/  UIMAD UR5, UR13, UR15, UR5 ;  /* 0x0000000f0d0572a4 */ /* 0x000fe2000f8e0205 */
[----:B------:R-:W-:Y:S02]  /*432b0*/  ULDC UR14, c[0x0][0x608] ;  /* 0x00018200000e7ab9 */ /* 0x000fe40000000800 */
[----:B------:R-:W-:Y:S01]  /*432c0*/  ULDC UR13, c[0x0][0x618] ;  /* 0x00018600000d7ab9 */ /* 0x000fe20000000800 */
[----:B------:R-:W-:Y:S01]  /*432d0*/  UIADD3 UR5, UR7, UR5, URZ ;  /* 0x0000000507057290 */ /* 0x000fe2000fffe03f */
[----:B------:R-:W-:Y:S01]  /*432e0*/  ULDC UR22, c[0x0][0x658] ;  /* 0x0001960000167ab9 */ /* 0x000fe20000000800 */
[----:B------:R-:W-:-:S02]  /*432f0*/  @UP1 UIMAD UR8, UR11, UR12, UR10 ;  /* 0x0000000c0b0812a4 */ /* 0x000fc4000f8e020a */
[----:B------:R-:W-:Y:S02]  /*43300*/  USHF.R.U64 UR17, UR6, UR13, UR5 ;  /* 0x0000000d06117299 */ /* 0x000fe40008001205 */
[----:B------:R-:W-:Y:S01]  /*43310*/  USHF.R.U32.HI UR5, URZ, UR13, UR5 ;  /* 0x0000000d3f057299 */ /* 0x000fe20008011605 */
[----:B------:R-:W-:Y:S01]  /*43320*/  ULDC.64 UR6, c[0x0][0x640] ;  /* 0x0001900000067ab9 */ /* 0x000fe20000000a00 */
[----:B------:R-:W-:Y:S01]  /*43330*/  UMOV UR10, 0xffffffff ;  /* 0xffffffff000a7882 */ /* 0x000fe20000000000 */
[----:B------:R-:W-:Y:S01]  /*43340*/  ISETP.NE.U32.AND P0, PT, RZ, UR6, PT ;  /* 0x00000006ff007c0c */ /* 0x000fe2000bf05070 */
[----:B------:R-:W-:Y:S02]  /*43350*/  USHF.R.U64 UR18, UR17, UR14, UR5 ;  /* 0x0000000e11127299 */ /* 0x000fe40008001205 */
[----:B------:R-:W-:Y:S01]  /*43360*/  USHF.R.U32.HI UR5, URZ, UR14, UR5 ;  /* 0x0000000e3f057299 */ /* 0x000fe20008011605 */
[----:B------:R-:W-:Y:S01]  /*43370*/  ISETP.NE.AND.EX P0, PT, RZ, UR7, PT, P0 ;  /* 0x00000007ff007c0c */ /* 0x000fe2000bf05300 */
[----:B------:R-:W-:-:S02]  /*43380*/  USHF.L.U32 UR11, UR10, UR22, URZ ;  /* 0x000000160a0b7299 */ /* 0x000fc4000800063f */
[----:B------:R-:W-:Y:S01]  /*43390*/  USHF.R.U64 UR19, UR18, UR22, UR5 ;  /* 0x0000001612137299 */ /* 0x000fe20008001205 */
[----:B------:R-:W-:Y:S01]  /*433a0*/  ULDC UR20, c[0x0][0x600] ;  /* 0x0001800000147ab9 */ /* 0x000fe20000000800 */
[----:B------:R-:W-:Y:S02]  /*433b0*/  USHF.R.U32.HI UR10, URZ, UR22, UR5 ;  /* 0x000000163f0a7299 */ /* 0x000fe40008011605 */
[----:B------:R-:W-:Y:S02]  /*433c0*/  UIADD3 UR21, UR20, -0x1, URZ ;  /* 0xffffffff14157890 */ /* 0x000fe4000fffe03f */
[----:B------:R-:W-:Y:S01]  /*433d0*/  ULOP3.LUT UR26, URZ, UR11, URZ, 0x33, !UPT ;  /* 0x0000000b3f1a7292 */ /* 0x000fe2000f8e333f */
        /* <DEDUP_REMOVED lines=17> */
.L_x_1185:
[----:B------:R-:W-:Y:S01]  /*434f0*/  USHF.R.U64 UR6, UR5, UR23, UR10 ;  /* 0x0000001705067299 */ /* 0x000fe2000800120a */
[----:B------:R-:W-:Y:S01]  /*43500*/  IMAD.MOV.U32 R0, RZ, RZ, 0x1 ;  /* 0x00000001ff007424 */ /* 0x000fe200078e00ff */
[----:B------:R-:W-:Y:S01]  /*43510*/  USHF.L.U32 UR25, UR25, UR22, URZ ;  /* 0x0000001619197299 */ /* 0x000fe2000800063f */
[----:B------:R-:W-:Y:S01]  /*43520*/  IMAD.U32 R11, RZ, RZ, UR4 ;  /* 0x00000004ff0b7e24 */ /* 0x000fe2000f8e00ff */
[----:B------:R-:W-:Y:S02]  /*43530*/  ULOP3.LUT UR5, UR18, UR26, URZ, 0xc0, !UPT ;  /* 0x0000001a12057292 */ /* 0x000fe4000f8ec03f */
[----:B------:R-:W-:Y:S02]  /*43540*/  UIADD3 UR7, -UR6, URZ, URZ ;  /* 0x0000003f06077290 */ /* 0x000fe4000fffe13f */
[----:B------:R-:W-:Y:S02]  /*43550*/  UIMAD UR6, UR25, UR6, UR5 ;  /* 0x00000006190672a4 */ /* 0x000fe4000f8e0205 */
[----:B------:R-:W-:-:S02]  /*43560*/  ULOP3.LUT UR17, UR17, UR21, URZ, 0xc0, !UPT ;  /* 0x0000001511117292 */ /* 0x000fc4000f8ec03f */
[----:B------:R-:W-:Y:S02]  /*43570*/  UIMAD UR5, UR7, UR24, UR19 ;  /* 0x00000018070572a4 */ /* 0x000fe4000f8e0213 */
[----:B------:R-:W-:Y:S01]  /*43580*/  UISETP.NE.AND UP0, UPT, UR39, URZ, UPT ;  /* 0x0000003f2700728c */ /* 0x000fe2000bf05270 */
[----:B------:R-:W-:Y:S01]  /*43590*/  ULDC UR7, c[0x0][0x610] ;  /* 0x0001840000077ab9 */ /* 0x000fe20000000800 */
[----:B------:R-:W-:Y:S02]  /*435a0*/  UIMAD UR5, UR5, UR20, UR17 ;  /* 0x00000014050572a4 */ /* 0x000fe4000f8e0211 */
[----:B------:R-:W-:-:S04]  /*435b0*/  UIMAD UR8, UR6, UR7, UR8 ;  /* 0x00000007060872a4 */ /* 0x000fc8000f8e0208 */
[----:B------:R-:W-:Y:S02]  /*435c0*/  USEL UR6, UR5, UR8, !UP0 ;  /* 0x0000000805067287 */ /* 0x000fe4000c000000 */
[----:B------:R-:W-:-:S04]  /*435d0*/  USEL UR8, UR8, UR5, !UP0 ;  /* 0x0000000508087287 */ /* 0x000fc8000c000000 */
[----:B------:R-:W-:Y:S02]  /*435e0*/  IMAD.U32 R2, RZ, RZ, UR6 ;  /* 0x00000006ff027e24 */ /* 0x000fe4000f8e00ff */
[----:B------:R-:W-:-:S07]  /*435f0*/  IMAD.U32 R3, RZ, RZ, UR8 ;  /* 0x00000008ff037e24 */ /* 0x000fce000f8e00ff */
.L_x_1183:
[----:B------:R-:W-:-:S08]  /*43600*/  NOP ;  /* 0x0000000000007918 */ /* 0x000fd00000000000 */
[----:B-1----:R-:W0:-:S00]  /*43610*/  USETMAXREG.DEALLOC.CTAPOOL 0x18 ;  /* 0x00000018000079c8 */ /* 0x002e0000080e0500 */
[----:B------:R-:W-:-:S13]  /*43620*/  ISETP.NE.AND P0, PT, RZ, UR9, PT ;  /* 0x00000009ff007c0c */ /* 0x000fda000bf05270 */
[----:B------:R-:W-:Y:S05]  /*43630*/  @P0 EXIT ;  /* 0x000000000000094d */ /* 0x000fea0003800000 */
[----:B0-----:R-:W-:Y:S01]  /*43640*/  LOP3.LUT P0, RZ, R0, 0xff, RZ, 0xc0, !PT ;  /* 0x000000ff00ff7812 */ /* 0x001fe2000780c0ff */
[----:B------:R-:W-:Y:S02]  /*43650*/  IMAD.MOV.U32 R0, RZ, RZ, 0x1 ;  /* 0x00000001ff007424 */ /* 0x000fe400078e00ff */
[----:B------:R-:W-:-:S10]  /*43660*/  IMAD.MOV.U32 R6, RZ, RZ, RZ ;  /* 0x000000ffff067224 */ /* 0x000fd400078e00ff */
[----:B------:R-:W-:Y:S05]  /*43670*/  @!P0 BRA `(.L_x_1186) ;  /* 0x0000000c00708947 */ /* 0x000fea0003800000 */
[----:B------:R-:W0:Y:S01]  /*43680*/  LDC R0, c[0x0][0x28c] ;  /* 0x0000a300ff007b82 */ /* 0x000e220000000800 */
[----:B------:R-:W1:Y:S01]  /*43690*/  S2R R9, SR_CgaCtaId ;  /* 0x0000000000097919 */ /* 0x000e620000008800 */
[----:B------:R-:W-:Y:S01]  /*436a0*/  ULDC UR5, c[0x0][0x658] ;  /* 0x0001960000057ab9 */ /* 0x000fe20000000800 */
[----:B------:R-:W-:Y:S01]  /*436b0*/  UMOV UR7, 0xffffffff ;  /* 0xffffffff00077882 */ /* 0x000fe20000000000 */
[----:B------:R-:W-:Y:S01]  /*436c0*/  ULDC UR6, c[0x0][0xc] ;  /* 0x0000030000067ab9 */ /* 0x000fe20000000800 */
[----:B------:R-:W-:Y:S01]  /*436d0*/  USHF.L.U32 UR9, UR7, UR5, URZ ;  /* 0x0000000507097299 */ /* 0x000fe2000800063f */
[----:B------:R-:W-:Y:S01]  /*436e0*/  BSSY B0, `(.L_x_1186) ;  /* 0x00000d5000007945 */ /* 0x000fe20003800000 */
[----:B------:R-:W-:Y:S01]  /*436f0*/  UMOV UR8, 0x1 ;  /* 0x0000000100087882 */ /* 0x000fe20000000000 */
[----:B------:R-:W-:Y:S01]  /*43700*/  ULDC UR7, c[0x0][0x10] ;  /* 0x0000040000077ab9 */ /* 0x000fe20000000800 */
[----:B------:R-:W-:Y:S01]  /*43710*/  USHF.L.U32 UR5, UR8, UR5, URZ ;  /* 0x0000000508057299 */ /* 0x000fe2000800063f */
[----:B------:R-:W-:Y:S01]  /*43720*/  IMAD.MOV.U32 R8, RZ, RZ, 0x1 ;  /* 0x00000001ff087424 */ /* 0x000fe200078e00ff */
[----:B------:R-:W-:Y:S01]  /*43730*/  UIMAD.WIDE.U32 UR6, UR6, UR7, URZ ;  /* 0x00000007060672a5 */ /* 0x000fe2000f8e003f */
[----:B------:R-:W-:Y:S01]  /*43740*/  IMAD.MOV.U32 R6, RZ, RZ, RZ ;  /* 0x000000ffff067224 */ /* 0x000fe200078e00ff */
[----:B------:R-:W-:Y:S01]  /*43750*/  ULDC UR8, c[0x0][0x14] ;  /* 0x0000050000087ab9 */ /* 0x000fe20000000800 */
[----:B------:R-:W-:Y:S01]  /*43760*/  ULDC UR4, c[0x0][0x600] ;  /* 0x0001800000047ab9 */ /* 0x000fe20000000800 */
[----:B------:R-:W-:-:S02]  /*43770*/  UIMAD.WIDE.U32 UR20, UR6, UR8, URZ ;  /* 0x00000008061472a5 */ /* 0x000fc4000f8e003f */
[----:B------:R-:W-:Y:S02]  /*43780*/  UIMAD UR7, UR7, UR8, URZ ;  /* 0x00000008070772a4 */ /* 0x000fe4000f8e023f */
[----:B------:R-:W-:Y:S02]  /*43790*/  ULOP3.LUT UR24, UR38, 0x2, URZ, 0xfc, !UPT ;  /* 0x0000000226187892 */ /* 0x000fe4000f8efc3f */
[----:B------:R-:W-:Y:S02]  /*437a0*/  UIADD3 UR4, UR4, -0x1, URZ ;  /* 0xffffffff04047890 */ /* 0x000fe4000fffe03f */
[----:B------:R-:W-:Y:S01]  /*437b0*/  ULOP3.LUT UR6, URZ, UR9, URZ, 0x33, !UPT ;  /* 0x000000093f067292 */ /* 0x000fe2000f8e333f */
[----:B0-----:R-:W-:Y:S01]  /*437c0*/  VIADD R0, R0, 0x3f ;  /* 0x0000003f00007836 */ /* 0x001fe20000000000 */
[----:B------:R-:W-:Y:S01]  /*437d0*/  UIADD3 UR7, UR21, UR7, URZ ;  /* 0x0000000715077290 */ /* 0x000fe2000fffe03f */
[----:B------:R-:W-:-:S03]  /*437e0*/  ULDC.64 UR22, c[0x0][0x198] ;  /* 0x0000660000167ab9 */ /* 0x000fc60000000a00 */
[----:B------:R-:W-:-:S04]  /*437f0*/  SHF.R.S32.HI R5, RZ, 0x1f, R0 ;  /* 0x0000001fff057819 */ /* 0x000fc80000011400 */
[----:B------:R-:W-:Y:S01]  /*43800*/  LEA.HI R5, R5, R0, RZ, 0x6 ;  /* 0x0000000005057211 */ /* 0x000fe200078f30ff */
[----:B------:R-:W-:Y:S01]  /*43810*/  IMAD.MOV.U32 R0, RZ, RZ, 0x1 ;  /* 0x00000001ff007424 */ /* 0x000fe200078e00ff */
[----:B-1----:R-:W-:Y:S02]  /*43820*/  LOP3.LUT R9, R9, 0x1, RZ, 0xc0, !PT ;  /* 0x0000000109097812 */ /* 0x002fe400078ec0ff */
[----:B------:R-:W-:-:S05]  /*43830*/  SHF.R.S32.HI R7, RZ, 0x6, R5 ;  /* 0x00000006ff077819 */ /* 0x000fca0000011405 */
[----:B------:R-:W-:-:S07]  /*43840*/  VIADD R16, R7, 0x1 ;  /* 0x0000000107107836 */ /* 0x000fce0000000000 */
.L_x_1197:
[----:B------:R-:W-:-:S03]  /*43850*/  UMOV UR8, 0xffffffff ;  /* 0xffffffff00087882 */ /* 0x000fc60000000000 */
[----:B------:R-:W-:Y:S05]  /*43860*/  BRA.DIV UR8, `(.L_x_1187) ;  /* 0x0000000e089c7947 */ /* 0x000fea000b800000 */
[----:B------:R-:W-:-:S13]  /*43870*/  ELECT P6, URZ, PT ;  /* 0x00000000003f782f */ /* 0x000fda00038c0000 */
.L_x_1206:
[----:B------:R-:W0:Y:S01]  /*43880*/  LDC R4, c[0x0][0x28c] ;  /* 0x0000a300ff047b82 */ /* 0x000e220000000800 */
[----:B------:R-:W-:Y:S01]  /*43890*/  BSSY B1, `(.L_x_1188) ;  /* 0x000003c000017945 */ /* 0x000fe20003800000 */
[----:B0-----:R-:W-:-:S13]  /*438a0*/  ISETP.LT.OR P6, PT, R4, 0x1, !P6 ;  /* 0x000000010400780c */ /* 0x001fda00077c1670 */
[----:B------:R-:W-:Y:S05]  /*438b0*/  @P6 BRA `(.L_x_1189) ;  /* 0x0000000000e46947 */ /* 0x000fea0003800000 */
[----:B------:R-:W-:Y:S02]  /*438c0*/  IMAD R5, R2, 0x2, R9 ;  /* 0x0000000202057824 */ /* 0x000fe400078e0209 */
[----:B------:R-:W-:Y:S02]  /*438d0*/  IMAD R2, R3, 0x180, RZ ;  /* 0x0000018003027824 */ /* 0x000fe400078e02ff */
[----:B------:R-:W-:Y:S02]  /*438e0*/  IMAD R5, R5, 0xc0, RZ ;  /* 0x000000c005057824 */ /* 0x000fe400078e02ff */
[----:B------:R-:W-:Y:S02]  /*438f0*/  IMAD.MOV.U32 R12, RZ, RZ, RZ ;  /* 0x000000ffff0c7224 */ /* 0x000fe400078e00ff */
[----:B------:R-:W-:Y:S02]  /*43900*/  IMAD.MOV.U32 R4, RZ, RZ, R16 ;  /* 0x000000ffff047224 */ /* 0x000fe400078e0010 */
[----:B------:R-:W-:-:S02]  /*43910*/  IMAD.MOV.U32 R3, RZ, RZ, R0 ;  /* 0x000000ffff037224 */ /* 0x000fc400078e0000 */
[----:B------:R-:W-:-:S07]  /*43920*/  IMAD.MOV.U32 R13, RZ, RZ, R6 ;  /* 0x000000ffff0d7224 */ /* 0x000fce00078e0006 */
.L_x_1192:
[----:B------:R-:W0:Y:S01]  /*43930*/  S2R R15, SR_CgaCtaId ;  /* 0x00000000000f7919 */ /* 0x000e220000008800 */
[----:B------:R-:W-:Y:S02]  /*43940*/  MOV R10, 0x400 ;  /* 0x00000400000a7802 */ /* 0x000fe40000000f00 */
[----:B------:R-:W-:Y:S02]  /*43950*/  SHF.L.U32 R14, R3, 0x1f, RZ ;  /* 0x0000001f030e7819 */ /* 0x000fe400000006ff */
[----:B0-----:R-:W-:-:S05]  /*43960*/  LEA R10, R15, R10, 0x18 ;  /* 0x0000000a0f0a7211 */ /* 0x001fca00078ec0ff */
[----:B------:R-:W-:-:S04]  /*43970*/  IMAD R15, R13, 0x8, R10 ;  /* 0x000000080d0f7824 */ /* 0x000fc800078e020a */
[----:B------:R-:W0:Y:S02]  /*43980*/  SYNCS.PHASECHK.TRANS64.TRYWAIT P0, [R15+URZ+0x10], R14 ;  /* 0x0000100e0f0075a7 */ /* 0x000e24000800017f */
[----:B0-----:R-:W-:Y:S05]  /*43990*/  @!P0 BRA `(.L_x_1190) ;  /* 0x0000000c00708947 */ /* 0x001fea0003800000 */
.L_x_1207:
[----:B------:R-:W1:Y:S01]  /*439a0*/  S2R R17, SR_TID.X ;  /* 0x0000000000117919 */ /* 0x000e620000002100 */
[----:B------:R-:W-:-:S04]  /*439b0*/  UPRMT UR8, UR24, 0x9910, URZ ;  /* 0x0000991018087896 */ /* 0x000fc8000800003f */
[----:B------:R-:W-:Y:S01]  /*439c0*/  UISETP.NE.AND UP0, UPT, UR8, 0x2, UPT ;  /* 0x000000020800788c */ /* 0x000fe2000bf05270 */
[----:B-1----:R-:W-:-:S13]  /*439d0*/  LOP3.LUT P0, RZ, R17, 0x7f, RZ, 0xc0, !PT ;  /* 0x0000007f11ff7812 */ /* 0x002fda000780c0ff */
[----:B0-----:R-:W0:Y:S02]  /*439e0*/  @!P0 LDC R14, c[0x0][0x500] ;  /* 0x00014000ff0e8b82 */ /* 0x001e240000000800 */
[----:B0-----:R0:W-:Y:S01]  /*439f0*/  @!P0 SYNCS.ARRIVE.TRANS64 RZ, [R15+URZ], R14 ;  /* 0x0000000e0fff89a7 */ /* 0x0011e2000800003f */
[----:B------:R-:W-:-:S13]  /*43a00*/  PLOP3.LUT P0, PT, PT, PT, UP0, 0x80, 0x0 ;  /* 0x000000000000781c */ /* 0x000fda0003f0f008 */
[----:B0-----:R-:W-:Y:S05]  /*43a10*/  @P0 BRA `(.L_x_1191) ;  /* 0x0000000000040947 */ /* 0x001fea0003800000 */
[----:B------:R-:W-:Y:S01]  /*43a20*/  BPT.TRAP 0x1 ;  /* 0x000000040000795c */ /* 0x000fe20000300000 */
.L_x_1191:
[----:B------:R-:W-:Y:S01]  /*43a30*/  R2UR UR9, R15 ;  /* 0x000000000f0972ca */ /* 0x000fe200000e0000 */
[C---:B------:R-:W-:Y:S01]  /*43a40*/  IMAD R15, R13.reuse, 0x2, R9 ;  /* 0x000000020d0f7824 */ /* 0x040fe200078e0209 */
[----:B------:R-:W-:Y:S01]  /*43a50*/  R2UR UR18, R2 ;  /* 0x00000000021272ca */ /* 0x000fe200000e0000 */
[--C-:B------:R-:W-:Y:S01]  /*43a60*/  IMAD R14, R13, 0xc000, R10.reuse ;  /* 0x0000c0000d0e7824 */ /* 0x100fe200078e020a */
[----:B------:R-:W-:Y:S01]  /*43a70*/  UIADD3 UR14, UP0, UR22, 0xf0, URZ ;  /* 0x000000f0160e7890 */ /* 0x000fe2000ff1e03f */
[----:B------:R-:W-:Y:S01]  /*43a80*/  IMAD R15, R15, 0x3000, RZ ;  /* 0x000030000f0f7824 */ /* 0x000fe200078e02ff */
[----:B------:R-:W-:Y:S01]  /*43a90*/  R2UR UR10, R12 ;  /* 0x000000000c0a72ca */ /* 0x000fe200000e0000 */
[----:B------:R-:W-:Y:S01]  /*43aa0*/  VIADD R4, R4, 0xffffffff ;  /* 0xffffffff04047836 */ /* 0x000fe20000000000 */
[----:B------:R-:W-:Y:S01]  /*43ab0*/  R2UR UR8, R14 ;  /* 0x000000000e0872ca */ /* 0x000fe200000e0000 */
[----:B------:R-:W-:Y:S01]  /*43ac0*/  IMAD R15, R15, 0x2, R10 ;  /* 0x000000020f0f7824 */ /* 0x000fe200078e020a */
[----:B------:R-:W-:Y:S01]  /*43ad0*/  R2UR UR12, R11 ;  /* 0x000000000b0c72ca */ /* 0x000fe200000e0000 */
[----:B------:R-:W-:Y:S01]  /*43ae0*/  UIADD3 UR26, UP1, UR22, 0x1f0, URZ ;  /* 0x000001f0161a7890 */ /* 0x000fe2000ff3e03f */
[----:B------:R-:W-:Y:S01]  /*43af0*/  R2UR UR19, R5 ;  /* 0x00000000051372ca */ /* 0x000fe200000e0000 */
[----:B------:R-:W-:Y:S01]  /*43b00*/  UIADD3.X UR15, URZ, UR23, URZ, UP0, !UPT ;  /* 0x000000173f0f7290 */ /* 0x000fe200087fe43f */
[----:B------:R-:W-:Y:S01]  /*43b10*/  R2UR UR11, R15 ;  /* 0x000000000f0b72ca */ /* 0x000fe200000e0000 */
[----:B------:R-:W-:Y:S01]  /*43b20*/  VIADD R13, R13, 0x1 ;  /* 0x000000010d0d7836 */ /* 0x000fe20000000000 */
[----:B------:R-:W-:Y:S01]  /*43b30*/  ISETP.GT.AND P1, PT, R4, 0x1, PT ;  /* 0x000000010400780c */ /* 0x000fe20003f24270 */
[----:B------:R-:W-:Y:S01]  /*43b40*/  UIADD3.X UR27, URZ, UR23, URZ, UP1, !UPT ;  /* 0x000000173f1b7290 */ /* 0x000fe20008ffe43f */
[----:B------:R-:W-:Y:S01]  /*43b50*/  VIADD R12, R12, 0x40 ;  /* 0x000000400c0c7836 */ /* 0x000fe20000000000 */
[----:B------:R-:W-:Y:S01]  /*43b60*/  UMOV UR16, 0x0 ;  /* 0x0000000000107882 */ /* 0x000fe20000000000 */
[----:B------:R-:W-:Y:S01]  /*43b70*/  UMOV UR17, 0x10000000 ;  /* 0x1000000000117882 */ /* 0x000fe20000000000 */
[----:B------:R-:W-:Y:S01]  /*43b80*/  UIADD3 UR8, UR8, 0x100, URZ ;  /* 0x0000010008087890 */ /* 0x000fe2000fffe03f */
[----:B------:R-:W-:Y:S01]  /*43b90*/  ISETP.NE.AND P0, PT, R13, 0x2, PT ;  /* 0x000000020d00780c */ /* 0x000fe20003f05270 */
[----:B------:R-:W-:-:S03]  /*43ba0*/  UMOV UR25, 0x30000 ;  /* 0x0003000000197882 */ /* 0x000fc60000000000 */
[----:B------:R-:W-:Y:S01]  /*43bb0*/  SEL R10, RZ, 0x1, P0 ;  /* 0x00000001ff0a7807 */ /* 0x000fe20000000000 */
[----:B------:R-:W-:Y:S01]  /*43bc0*/  UIADD3 UR13, UR11, 0x18100, URZ ;  /* 0x000181000b0d7890 */ /* 0x000fe2000fffe03f */
[----:B------:R-:W-:Y:S02]  /*43bd0*/  SEL R13, R13, RZ, P0 ;  /* 0x000000ff0d0d7207 */ /* 0x000fe40000000000 */
[----:B------:R-:W-:Y:S01]  /*43be0*/  UMOV UR11, UR18 ;  /* 0x00000012000b7c82 */ /* 0x000fe20008000000 */
[----:B------:R-:W-:Y:S01]  /*43bf0*/  LOP3.LUT R3, R3, R10, RZ, 0x3c, !PT ;  /* 0x0000000a03037212 */ /* 0x000fe200078e3cff */
[----:B------:R0:W-:Y:S02]  /*43c00*/  UTMALDG.3D [UR8], [UR14], desc[UR16] ;  /* 0x000010080e0075b4 */ /* 0x0001e40008011000 */
[----:B0-----:R-:W-:Y:S01]  /*43c10*/  UMOV UR8, UR13 ;  /* 0x0000000d00087c82 */ /* 0x001fe20008000000 */
[----:B------:R-:W-:Y:S02]  /*43c20*/  UMOV UR11, UR19 ;  /* 0x00000013000b7c82 */ /* 0x000fe40008000000 */
[----:B------:R0:W-:Y:S02]  /*43c30*/  UTMALDG.3D.MULTICAST [UR8], [UR26], UR25, desc[UR16] ;  /* 0x000010081a0073b4 */ /* 0x0001e40008011819 */
[----:B0-----:R-:W-:Y:S05]  /*43c40*/  @P1 BRA `(.L_x_1192) ;  /* 0xfffffffc00381947 */ /* 0x001fea000383ffff */
.L_x_1189:
[----:B------:R-:W-:Y:S05]  /*43c50*/  BSYNC B1 ;  /* 0x0000000000017941 */ /* 0x000fea0003800000 */
.L_x_1188:
[----:B------:R-:W2:Y:S01]  /*43c60*/  LDL.LU R15, [R1+0x608] ;  /* 0x00060800010f7983 */ /* 0x000ea20000300800 */
[----:B------:R-:W-:Y:S01]  /*43c70*/  LOP3.LUT P2, RZ, R8, 0xff, RZ, 0xc0, !PT ;  /* 0x000000ff08ff7812 */ /* 0x000fe2000784c0ff */
[----:B------:R-:W-:Y:S01]  /*43c80*/  IMAD.IADD R6, R7, 0x1, R6 ;  /* 0x0000000107067824 */ /* 0x000fe200078e0206 */
[----:B------:R-:W-:Y:S01]  /*43c90*/  ULDC.64 UR8, c[0x0][0x650] ;  /* 0x0001940000087ab9 */ /* 0x000fe20000000a00 */
[----:B------:R-:W3:Y:S01]  /*43ca0*/  LDL.LU R14, [R1+0x60c] ;  /* 0x00060c00010e7983 */ /* 0x000ee20000300800 */
[----:B------:R-:W-:Y:S01]  /*43cb0*/  BSSY B1, `(.L_x_1193) ;  /* 0x0000075000017945 */ /* 0x000fe20003800000 */
[----:B------:R-:W-:Y:S02]  /*43cc0*/  MOV R11, 0xffffffff ;  /* 0xffffffff000b7802 */ /* 0x000fe40000000f00 */
[----:B------:R-:W-:Y:S02]  /*43cd0*/  SHF.R.U32.HI R2, RZ, 0x1, R6 ;  /* 0x00000001ff027819 */ /* 0x000fe40000011606 */
[----:B------:R-:W-:-:S02]  /*43ce0*/  ISETP.GT.U32.AND P0, PT, R6, 0x1, PT ;  /* 0x000000010600780c */ /* 0x000fc40003f04070 */
[----:B------:R-:W-:Y:S02]  /*43cf0*/  LOP3.LUT R2, R2, 0x1, RZ, 0xc0, !PT ;  /* 0x0000000102027812 */ /* 0x000fe400078ec0ff */
[----:B------:R-:W0:Y:S01]  /*43d00*/  @P2 S2R R3, SR_CgaCtaId ;  /* 0x0000000000032919 */ /* 0x000e220000008800 */
[C---:B------:R-:W-:Y:S02]  /*43d10*/  ISETP.LT.U32.AND P0, PT, R7.reuse, 0x2, P0 ;  /* 0x000000020700780c */ /* 0x040fe40000701070 */
[----:B------:R-:W-:Y:S02]  /*43d20*/  ISETP.NE.U32.AND P1, PT, R2, 0x1, PT ;  /* 0x000000010200780c */ /* 0x000fe40003f25070 */
[----:B------:R-:W-:Y:S02]  /*43d30*/  @P2 MOV R2, 0x400 ;  /* 0x0000040000022802 */ /* 0x000fe40000000f00 */
[----:B------:R-:W-:Y:S02]  /*43d40*/  ISETP.GT.U32.AND P1, PT, R7, 0x1, !P1 ;  /* 0x000000010700780c */ /* 0x000fe40004f24070 */
[----:B------:R-:W-:-:S02]  /*43d50*/  LOP3.LUT R6, R6, 0x1, RZ, 0xc0, !PT ;  /* 0x0000000106067812 */ /* 0x000fc400078ec0ff */
[----:B------:R-:W-:Y:S02]  /*43d60*/  PRMT R4, RZ, 0x7610, R4 ;  /* 0x00007610ff047816 */ /* 0x000fe40000000004 */
[----:B------:R-:W-:Y:S02]  /*43d70*/  PRMT R8, RZ, 0x7610, R8 ;  /* 0x00007610ff087816 */ /* 0x000fe40000000008 */
[----:B0-----:R-:W-:Y:S02]  /*43d80*/  @P2 LEA R2, R3, R2, 0x18 ;  /* 0x0000000203022211 */ /* 0x001fe400078ec0ff */
[----:B------:R-:W-:Y:S02]  /*43d90*/  SEL R3, RZ, 0x1, !P0 ;  /* 0x00000001ff037807 */ /* 0x000fe40004000000 */
[----:B------:R0:W-:Y:S02]  /*43da0*/  @P2 SYNCS.ARRIVE.TRANS64.A1T0 RZ, [R2+URZ+0x38], RZ ;  /* 0x000038ff02ff29a7 */ /* 0x0001e4000810003f */
[----:B0-----:R-:W-:-:S04]  /*43db0*/  SEL R2, RZ, 0x1, !P1 ;  /* 0x00000001ff027807 */ /* 0x001fc80004800000 */
[----:B------:R-:W-:Y:S01]  /*43dc0*/  LOP3.LUT R0, R2, R0, R3, 0x96, !PT ;  /* 0x0000000002007212 */ /* 0x000fe200078e9603 */
[----:B------:R-:W-:Y:S02]  /*43dd0*/  IMAD.MOV.U32 R3, RZ, RZ, -0x1 ;  /* 0xffffffffff037424 */ /* 0x000fe400078e00ff */
[----:B------:R-:W-:Y:S01]  /*43de0*/  IMAD.MOV.U32 R2, RZ, RZ, -0x1 ;  /* 0xffffffffff027424 */ /* 0x000fe200078e00ff */
[----:B---3--:R-:W-:-:S04]  /*43df0*/  IADD3 R14, P0, R14, UR20, RZ ;  /* 0x000000140e0e7c10 */ /* 0x008fc8000ff1e0ff */
[----:B--2---:R-:W-:Y:S01]  /*43e00*/  IADD3.X R15, R15, UR7, RZ, P0, !PT ;  /* 0x000000070f0f7c10 */ /* 0x004fe200087fe4ff */
[----:B------:R0:W-:Y:S01]  /*43e10*/  STL [R1+0x60c], R14 ;  /* 0x00060c0e01007387 */ /* 0x0001e20000100800 */
[----:B------:R-:W-:-:S03]  /*43e20*/  ISETP.GE.U32.AND P0, PT, R14, UR8, PT ;  /* 0x000000080e007c0c */ /* 0x000fc6000bf06070 */
[----:B------:R0:W-:Y:S01]  /*43e30*/  STL [R1+0x608], R15 ;  /* 0x0006080f01007387 */ /* 0x0001e20000100800 */
[----:B------:R-:W-:-:S13]  /*43e40*/  ISETP.GE.U32.AND.EX P0, PT, R15, UR9, PT, P0 ;  /* 0x000000090f007c0c */ /* 0x000fda000bf06100 */
[----:B0-----:R-:W-:Y:S05]  /*43e50*/  @P0 BRA `(.L_x_1194) ;  /* 0x0000000400680947 */ /* 0x001fea0003800000 */
[----:B------:R-:W0:Y:S01]  /*43e60*/  S2UR UR8, SR_CTAID.X ;  /* 0x00000000000879c3 */ /* 0x000e220000002500 */
[----:B------:R-:W-:Y:S01]  /*43e70*/  ULDC.64 UR10, c[0x0][0x628] ;  /* 0x00018a00000a7ab9 */ /* 0x000fe20000000a00 */
[----:B------:R-:W-:Y:S01]  /*43e80*/  ULDC UR9, c[0x0][0x150] ;  /* 0x0000540000097ab9 */ /* 0x000fe20000000800 */
[----:B------:R-:W-:Y:S01]  /*43e90*/  ISETP.NE.U32.AND P0, PT, RZ, UR10, PT ;  /* 0x0000000aff007c0c */ /* 0x000fe2000bf05070 */
[----:B------:R-:W-:Y:S01]  /*43ea0*/  ULDC UR12, c[0x0][0x630] ;  /* 0x00018c00000c7ab9 */ /* 0x000fe20000000800 */
[----:B------:R-:W-:Y:S01]  /*43eb0*/  ULDC UR14, c[0x0][0x154] ;  /* 0x00005500000e7ab9 */ /* 0x000fe20000000800 */
[----:B------:R-:W-:Y:S01]  /*43ec0*/  IMAD.MOV.U32 R3, RZ, RZ, R15 ;  /* 0x000000ffff037224 */ /* 0x000fe200078e000f */
[----:B------:R-:W-:Y:S01]  /*43ed0*/  ISETP.NE.AND.EX P0, PT, RZ, UR11, PT, P0 ;  /* 0x0000000bff007c0c */ /* 0x000fe2000bf05300 */
[----:B------:R-:W1:Y:S01]  /*43ee0*/  S2UR UR13, SR_CTAID.Y ;  /* 0x00000000000d79c3 */ /* 0x000e620000002600 */
[----:B0-----:R-:W-:-:S05]  /*43ef0*/  I2FP.F32.U32 R2, UR8 ;  /* 0x0000000800027c45 */ /* 0x001fca0008201000 */
[----:B------:R-:W-:Y:S01]  /*43f00*/  FMUL R10, R2, UR9 ;  /* 0x00000009020a7c20 */ /* 0x000fe20008400000 */
[----:B------:R-:W-:Y:S01]  /*43f10*/  IMAD.MOV.U32 R2, RZ, RZ, R14 ;  /* 0x000000ffff027224 */ /* 0x000fe200078e000e */
[----:B-1----:R-:W-:-:S04]  /*43f20*/  I2FP.F32.U32 R12, UR13 ;  /* 0x0000000d000c7c45 */ /* 0x002fc80008201000 */
[----:B------:R-:W0:Y:S01]  /*43f30*/  F2I.U32.TRUNC.NTZ R10, R10 ;  /* 0x0000000a000a7305 */ /* 0x000e22000020f000 */
[----:B------:R-:W-:Y:S05]  /*43f40*/  @!P0 BRA `(.L_x_1195) ;  /* 0x0000000000288947 */ /* 0x000fea0003800000 */
[----:B------:R-:W-:Y:S02]  /*43f50*/  ULDC UR9, c[0x0][0x634] ;  /* 0x00018d0000097ab9 */ /* 0x000fe40000000800 */
[----:B------:R-:W-:-:S05]  /*43f60*/  IADD3 R3, P0, R14, UR9, RZ ;  /* 0x000000090e037c10 */ /* 0x000fca000ff1e0ff */
[----:B------:R-:W-:-:S04]  /*43f70*/  IMAD.X R11, RZ, RZ, R15, P0 ;  /* 0x000000ffff0b7224 */ /* 0x000fc800000e060f */
[----:B------:R-:W-:-:S04]  /*43f80*/  IMAD.WIDE.U32 R4, R11, UR10, RZ ;  /* 0x0000000a0b047c25 */ /* 0x000fc8000f8e00ff */
[----:B------:R-:W-:-:S04]  /*43f90*/  IMAD.WIDE.U32 R4, P0, R3, UR11, R4 ;  /* 0x0000000b03047c25 */ /* 0x000fc8000f800004 */
[----:B------:R-:W-:-:S04]  /*43fa0*/  IMAD.WIDE.U32 R2, R3, UR10, RZ ;  /* 0x0000000a03027c25 */ /* 0x000fc8000f8e00ff */
[----:B------:R-:W-:Y:S01]  /*43fb0*/  IMAD.MOV.U32 R2, RZ, RZ, R5 ;  /* 0x000000ffff027224 */ /* 0x000fe200078e0005 */
[----:B------:R-:W-:Y:S01]  /*43fc0*/  IADD3 RZ, P1, R3, R4, RZ ;  /* 0x0000000403ff7210 */ /* 0x000fe20007f3e0ff */
[----:B------:R-:W-:-:S04]  /*43fd0*/  IMAD.X R3, RZ, RZ, RZ, P0 ;  /* 0x000000ffff037224 */ /* 0x000fc800000e06ff */
[----:B------:R-:W-:-:S08]  /*43fe0*/  IMAD.WIDE.U32.X R2, R11, UR11, R2, P1 ;  /* 0x0000000b0b027c25 */ /* 0x000fd000088e0402 */
.L_x_1195:
[--C-:B------:R-:W-:Y:S01]  /*43ff0*/  SHF.R.U64 R11, R2, UR12, R3.reuse ;  /* 0x0000000c020b7c19 */ /* 0x100fe20008001203 */
[----:B------:R-:W-:Y:S01]  /*44000*/  ULDC.64 UR10, c[0x0][0x620] ;  /* 0x00018800000a7ab9 */ /* 0x000fe20000000a00 */
[----:B------:R-:W-:Y:S01]  /*44010*/  SHF.R.U32.HI R2, RZ, UR12, R3 ;  /* 0x0000000cff027c19 */ /* 0x000fe20008011603 */
[----:B------:R-:W-:Y:S01]  /*44020*/  FMUL R12, R12, UR14 ;  /* 0x0000000e0c0c7c20 */ /* 0x000fe20008400000 */
[----:B------:R-:W-:Y:S01]  /*44030*/  IADD3 R13, P0, RZ, -R11, RZ ;  /* 0x8000000bff0d7210 */ /* 0x000fe20007f1e0ff */
[----:B------:R-:W-:Y:S01]  /*44040*/  IMAD.MOV.U32 R3, RZ, RZ, R15 ;  /* 0x000000ffff037224 */ /* 0x000fe200078e000f */
[----:B------:R-:W-:Y:S01]  /*44050*/  ULDC.64 UR14, c[0x0][0x640] ;  /* 0x00019000000e7ab9 */ /* 0x000fe20000000a00 */
[----:B0-----:R-:W-:Y:S02]  /*44060*/  R2UR UR9, R10 ;  /* 0x000000000a0972ca */ /* 0x001fe400000e0000 */
[----:B------:R-:W-:Y:S01]  /*44070*/  IMAD.X R2, RZ, RZ, ~R2, P0 ;  /* 0x000000ffff027224 */ /* 0x000fe200000e0e02 */
[----:B------:R-:W0:Y:S01]  /*44080*/  F2I.U32.TRUNC.NTZ R12, R12 ;  /* 0x0000000c000c7305 */ /* 0x000e22000020f000 */
[----:B------:R-:W-:-:S02]  /*44090*/  ISETP.NE.U32.AND P0, PT, RZ, UR14, PT ;  /* 0x0000000eff007c0c */ /* 0x000fc4000bf05070 */
[----:B------:R-:W-:Y:S02]  /*440a0*/  IMAD R2, R2, UR10, RZ ;  /* 0x0000000a02027c24 */ /* 0x000fe4000f8e02ff */
[----:B------:R-:W-:Y:S02]  /*440b0*/  ISETP.NE.AND.EX P0, PT, RZ, UR15, PT, P0 ;  /* 0x0000000fff007c0c */ /* 0x000fe4000bf05300 */
[----:B------:R-:W-:Y:S02]  /*440c0*/  IMAD R5, R13, UR11, R2 ;  /* 0x0000000b0d057c24 */ /* 0x000fe4000f8e0202 */
[----:B------:R-:W-:-:S04]  /*440d0*/  IMAD.MOV.U32 R2, RZ, RZ, R14 ;  /* 0x000000ffff027224 */ /* 0x000fc800078e000e */
[----:B------:R-:W-:Y:S01]  /*440e0*/  IMAD.WIDE.U32 R2, R13, UR10, R2 ;  /* 0x0000000a0d027c25 */ /* 0x000fe2000f8e0002 */
[----:B------:R-:W-:Y:S01]  /*440f0*/  ULDC UR10, c[0x0][0x618] ;  /* 0x00018600000a7ab9 */ /* 0x000fe20000000800 */
[----:B0-----:R-:W-:Y:S02]  /*44100*/  R2UR UR11, R12 ;  /* 0x000000000c0b72ca */ /* 0x001fe400000e0000 */
[----:B------:R-:W-:-:S05]  /*44110*/  IMAD.IADD R3, R3, 0x1, R5 ;  /* 0x0000000103037824 */ /* 0x000fca00078e0205 */
[--C-:B------:R-:W-:Y:S02]  /*44120*/  SHF.R.U64 R10, R2, UR10, R3.reuse ;  /* 0x0000000a020a7c19 */ /* 0x100fe40008001203 */
[----:B------:R-:W-:Y:S01]  /*44130*/  SHF.R.U32.HI R3, RZ, UR10, R3 ;  /* 0x0000000aff037c19 */ /* 0x000fe20008011603 */
[----:B------:R-:W-:-:S03]  /*44140*/  ULDC UR10, c[0x0][0x608] ;  /* 0x00018200000a7ab9 */ /* 0x000fc60000000800 */
[--C-:B------:R-:W-:Y:S02]  /*44150*/  SHF.R.U64 R12, R10, UR10, R3.reuse ;  /* 0x0000000a0a0c7c19 */ /* 0x100fe40008001203 */
[----:B------:R-:W-:Y:S01]  /*44160*/  SHF.R.U32.HI R3, RZ, UR10, R3 ;  /* 0x0000000aff037c19 */ /* 0x000fe20008011603 */
[----:B------:R-:W-:-:S03]  /*44170*/  ULDC UR10, c[0x0][0x658] ;  /* 0x00019600000a7ab9 */ /* 0x000fc60000000800 */
[--C-:B------:R-:W-:Y:S02]  /*44180*/  SHF.R.U64 R13, R12, UR10, R3.reuse ;  /* 0x0000000a0c0d7c19 */ /* 0x100fe40008001203 */
[----:B------:R-:W-:-:S03]  /*44190*/  SHF.R.U32.HI R14, RZ, UR10, R3 ;  /* 0x0000000aff0e7c19 */ /* 0x000fc60008011603 */
[----:B------:R-:W-:Y:S02]  /*441a0*/  IMAD.MOV.U32 R2, RZ, RZ, R13 ;  /* 0x000000ffff027224 */ /* 0x000fe400078e000d */
[----:B------:R-:W-:Y:S01]  /*441b0*/  IMAD.MOV.U32 R3, RZ, RZ, R14 ;  /* 0x000000ffff037224 */ /* 0x000fe200078e000e */
[----:B------:R-:W-:Y:S06]  /*441c0*/  @!P0 BRA `(.L_x_1196) ;  /* 0x0000000000288947 */ /* 0x000fec0003800000 */
        /* <DEDUP_REMOVED lines=10> */
.L_x_1196:
[----:B------:R-:W-:Y:S01]  /*44270*/  ULDC UR10, c[0x0][0x648] ;  /* 0x00019200000a7ab9 */ /* 0x000fe20000000800 */
[----:B------:R-:W-:Y:S01]  /*44280*/  UISETP.NE.AND UP0, UPT, UR39, URZ, UPT ;  /* 0x0000003f2700728c */ /* 0x000fe2000bf05270 */
[----:B------:R-:W-:Y:S01]  /*44290*/  SHF.R.U64 R3, R2, UR10, R3 ;  /* 0x0000000a02037c19 */ /* 0x000fe20008001203 */
[----:B------:R-:W-:Y:S01]  /*442a0*/  ULDC UR10, c[0x0][0x638] ;  /* 0x00018e00000a7ab9 */ /* 0x000fe20000000800 */
[----:B------:R-:W-:Y:S01]  /*442b0*/  UIADD3 UR11, -UR11, URZ, URZ ;  /* 0x0000003f0b0b7290 */ /* 0x000fe2000fffe13f */
[----:B------:R-:W-:Y:S02]  /*442c0*/  LOP3.LUT R12, R12, UR6, RZ, 0xc0, !PT ;  /* 0x000000060c0c7c12 */ /* 0x000fe4000f8ec0ff */
[----:B------:R-:W-:Y:S01]  /*442d0*/  IMAD.MOV R2, RZ, RZ, -R3 ;  /* 0x000000ffff027224 */ /* 0x000fe200078e0a03 */
[----:B------:R-:W-:Y:S02]  /*442e0*/  LOP3.LUT R4, R10, UR4, RZ, 0xc0, !PT ;  /* 0x000000040a047c12 */ /* 0x000fe4000f8ec0ff */
[----:B------:R-:W-:Y:S01]  /*442f0*/  IMAD R12, R3, UR5, R12 ;  /* 0x00000005030c7c24 */ /* 0x000fe2000f8e020c */
[----:B------:R-:W-:Y:S01]  /*44300*/  PLOP3.LUT P0, PT, PT, PT, UP0, 0x40, 0x0 ;  /* 0x000000000000781c */ /* 0x000fe20003f0e808 */
[----:B------:R-:W-:Y:S01]  /*44310*/  IMAD R13, R2, UR10, R13 ;  /* 0x0000000a020d7c24 */ /* 0x000fe2000f8e020d */
[----:B------:R-:W-:Y:S01]  /*44320*/  UIADD3 UR10, -UR9, URZ, URZ ;  /* 0x0000003f090a7290 */ /* 0x000fe2000fffe13f */
[----:B------:R-:W-:-:S02]  /*44330*/  PLOP3.LUT P1, PT, PT, PT, UP0, 0x40, 0x0 ;  /* 0x000000000000781c */ /* 0x000fc40003f2e808 */
[----:B------:R-:W-:Y:S02]  /*44340*/  ULDC UR9, c[0x0][0x144] ;  /* 0x0000510000097ab9 */ /* 0x000fe40000000800 */
[----:B------:R-:W-:-:S03]  /*44350*/  UIMAD UR8, UR9, UR10, UR8 ;  /* 0x0000000a090872a4 */ /* 0x000fc6000f8e0208 */
[----:B------:R-:W-:Y:S02]  /*44360*/  ULDC UR9, c[0x0][0x148] ;  /* 0x0000520000097ab9 */ /* 0x000fe40000000800 */
[----:B------:R-:W-:-:S03]  /*44370*/  @UP0 UIMAD UR8, UR9, UR11, UR13 ;  /* 0x0000000b090802a4 */ /* 0x000fc6000f8e020d */
[----:B------:R-:W-:Y:S02]  /*44380*/  ULDC UR9, c[0x0][0x600] ;  /* 0x0001800000097ab9 */ /* 0x000fe40000000800 */
[----:B------:R-:W-:Y:S02]  /*44390*/  IMAD R4, R13, UR9, R4 ;  /* 0x000000090d047c24 */ /* 0x000fe4000f8e0204 */
[----:B------:R-:W-:Y:S01]  /*443a0*/  IMAD.U32 R3, RZ, RZ, UR8 ;  /* 0x00000008ff037e24 */ /* 0x000fe2000f8e00ff */
[----:B------:R-:W-:-:S03]  /*443b0*/  ULDC UR8, c[0x0][0x610] ;  /* 0x0001840000087ab9 */ /* 0x000fc60000000800 */
[----:B------:R-:W-:-:S05]  /*443c0*/  IMAD R3, R12, UR8, R3 ;  /* 0x000000080c037c24 */ /* 0x000fca000f8e0203 */
[----:B------:R-:W-:Y:S02]  /*443d0*/  SEL R2, R4, R3, P0 ;  /* 0x0000000304027207 */ /* 0x000fe40000000000 */
[----:B------:R-:W-:Y:S01]  /*443e0*/  SEL R3, R3, R4, P1 ;  /* 0x0000000403037207 */ /* 0x000fe20000800000 */
[----:B------:R-:W-:-:S07]  /*443f0*/  IMAD.MOV.U32 R4, RZ, RZ, 0x1 ;  /* 0x00000001ff047424 */ /* 0x000fce00078e00ff */
.L_x_1194:
[----:B------:R-:W-:Y:S05]  /*44400*/  BSYNC B1 ;  /* 0x0000000000017941 */ /* 0x000fea0003800000 */
.L_x_1193:
[----:B------:R-:W-:-:S13]  /*44410*/  LOP3.LUT P0, RZ, R4, 0xff, RZ, 0xc0, !PT ;  /* 0x000000ff04ff7812 */ /* 0x000fda000780c0ff */
[----:B------:R-:W-:Y:S05]  /*44420*/  @P0 BRA `(.L_x_1197) ;  /* 0xfffffff400080947 */ /* 0x000fea000383ffff */
[----:B------:R-:W-:Y:S05]  /*44430*/  BSYNC B0 ;  /* 0x0000000000007941 */ /* 0x000fea0003800000 */
.L_x_1186:
[----:B------:R-:W-:-:S03]  /*44440*/  UMOV UR8, 0xffffffff ;  /* 0xffffffff00087882 */ /* 0x000fc60000000000 */
[----:B------:R-:W-:Y:S05]  /*44450*/  BRA.DIV UR8, `(.L_x_1198) ;  /* 0x0000000208d47947 */ /* 0x000fea000b800000 */
[----:B------:R-:W-:-:S13]  /*44460*/  ELECT P6, URZ, PT ;  /* 0x00000000003f782f */ /* 0x000fda00038c0000 */
.L_x_1210:
[----:B------:R-:W-:Y:S04]  /*44470*/  BSSY B0, `(.L_x_1199) ;  /* 0x000001a000007945 */ /* 0x000fe80003800000 */
[----:B------:R-:W-:Y:S05]  /*44480*/  @!P6 BRA `(.L_x_1200) ;  /* 0x000000000060e947 */ /* 0x000fea0003800000 */
[----:B------:R-:W-:-:S04]  /*44490*/  ULOP3.LUT UR8, UR38, 0x2, URZ, 0xfc, !UPT ;  /* 0x0000000226087892 */ /* 0x000fc8000f8efc3f */
[----:B------:R-:W-:-:S06]  /*444a0*/  UISETP.NE.AND UP0, UPT, UR8, 0x3, UPT ;  /* 0x000000030800788c */ /* 0x000fcc000bf05270 */
[----:B------:R-:W-:-:S13]  /*444b0*/  PLOP3.LUT P0, PT, PT, PT, UP0, 0x80, 0x0 ;  /* 0x000000000000781c */ /* 0x000fda0003f0f008 */
[----:B------:R-:W-:Y:S05]  /*444c0*/  @!P0 BRA `(.L_x_1201) ;  /* 0x0000000000048947 */ /* 0x000fea0003800000 */
[----:B------:R-:W-:Y:S01]  /*444d0*/  BPT.TRAP 0x1 ;  /* 0x000000040000795c */ /* 0x000fe20000300000 */
.L_x_1201:
[----:B------:R-:W0:Y:S01]  /*444e0*/  S2R R3, SR_CgaCtaId ;  /* 0x0000000000037919 */ /* 0x000e220000008800 */
[----:B------:R-:W-:-:S04]  /*444f0*/  MOV R2, 0x400 ;  /* 0x0000040000027802 */ /* 0x000fc80000000f00 */
[----:B0-----:R-:W-:Y:S02]  /*44500*/  LEA R3, R3, R2, 0x18 ;  /* 0x0000000203037211 */ /* 0x001fe400078ec0ff */
[----:B------:R-:W-:-:S03]  /*44510*/  SHF.L.U32 R2, R0, 0x1f, RZ ;  /* 0x0000001f00027819 */ /* 0x000fc600000006ff */
[----:B------:R-:W-:-:S04]  /*44520*/  VIADD R3, R3, 0x10 ;  /* 0x0000001003037836 */ /* 0x000fc80000000000 */
[----:B------:R-:W-:-:S04]  /*44530*/  IMAD R5, R6, 0x8, R3 ;  /* 0x0000000806057824 */ /* 0x000fc800078e0203 */
[----:B------:R-:W0:Y:S02]  /*44540*/  SYNCS.PHASECHK.TRANS64.TRYWAIT P0, [R5+URZ], R2 ;  /* 0x00000002050075a7 */ /* 0x000e24000800017f */
[----:B0-----:R-:W-:Y:S05]  /*44550*/  @!P0 BRA `(.L_x_1202) ;  /* 0x0000000000b48947 */ /* 0x001fea0003800000 */
.L_x_1211:
[----:B------:R-:W-:-:S05]  /*44560*/  VIADD R6, R6, 0x1 ;  /* 0x0000000106067836 */ /* 0x000fca0000000000 */
[----:B------:R-:W-:-:S04]  /*44570*/  ISETP.NE.AND P0, PT, R6, 0x2, PT ;  /* 0x000000020600780c */ /* 0x000fc80003f05270 */
[----:B0-----:R-:W-:Y:S02]  /*44580*/  SEL R5, RZ, 0x1, P0 ;  /* 0x00000001ff057807 */ /* 0x001fe40000000000 */
[----:B------:R-:W-:Y:S02]  /*44590*/  SEL R6, R6, RZ, P0 ;  /* 0x000000ff06067207 */ /* 0x000fe40000000000 */
[----:B------:R-:W-:-:S03]  /*445a0*/  LOP3.LUT R0, R0, R5, RZ, 0x3c, !PT ;  /* 0x0000000500007212 */ /* 0x000fc600078e3cff */
[----:B------:R-:W-:Y:S01]  /*445b0*/  IMAD R3, R6, 0x8, R3 ;  /* 0x0000000806037824 */ /* 0x000fe200078e0203 */
[----:B------:R-:W-:-:S07]  /*445c0*/  SHF.L.U32 R0, R0, 0x1f, RZ ;  /* 0x0000001f00007819 */ /* 0x000fce00000006ff */
.L_x_1203:
[----:B0-----:R0:W1:Y:S02]  /*445d0*/  SYNCS.PHASECHK.TRANS64.TRYWAIT P0, [R3+URZ], R0 ;  /* 0x00000000030075a7 */ /* 0x001064000800017f */
[----:B-1----:R-:W-:Y:S05]  /*445e0*/  @!P0 NANOSLEEP.SYNCS 0x989680 ;  /* 0x009896800000895d */ /* 0x002fea0003900000 */
[----:B------:R-:W1:Y:S02]  /*445f0*/  @!P0 SYNCS.PHASECHK.TRANS64 P0, [R3+URZ], R0 ;  /* 0x00000000030085a7 */ /* 0x000e64000800007f */
[----:B-1----:R-:W-:Y:S05]  /*44600*/  @!P0 BRA `(.L_x_1203) ;  /* 0xfffffffc00f08947 */ /* 0x002fea000383ffff */
.L_x_1200:
[----:B------:R-:W-:Y:S05]  /*44610*/  BSYNC B0 ;  /* 0x0000000000007941 */ /* 0x000fea0003800000 */
.L_x_1199:
[----:B------:R-:W-:Y:S05]  /*44620*/  EXIT ;  /* 0x000000000000794d */ /* 0x000fea0003800000 */
.L_x_21:
[----:B-1----:R1:W2:Y:S02]  /*44630*/  SYNCS.PHASECHK.TRANS64.TRYWAIT P1, [R3+URZ], R0 ;  /* 0x00000000030075a7 */ /* 0x0022a4000802017f */
[----:B--2---:R-:W-:Y:S05]  /*44640*/  @!P1 NANOSLEEP.SYNCS 0x989680 ;  /* 0x009896800000995d */ /* 0x004fea0003900000 */
[----:B------:R-:W2:Y:S02]  /*44650*/  @!P1 SYNCS.PHASECHK.TRANS64 P1, [R3+URZ], R0 ;  /* 0x00000000030095a7 */ /* 0x000ea4000802007f */
[----:B--2---:R-:W-:Y:S05]  /*44660*/  @!P1 BRA `(.L_x_21) ;  /* 0xfffffffc00f09947 */ /* 0x004fea000383ffff */
[----:B------:R-:W-:Y:S05]  /*44670*/  BRA `(.L_x_20) ;  /* 0xfffffbd000087947 */ /* 0x000fea000383ffff */
.L_x_26:
[----:B-1----:R-:W-:-:S04]  /*44680*/  IMAD.U32 R5, RZ, RZ, UR8 ;  /* 0x00000008ff057e24 */ /* 0x002fc8000f8e00ff */
[----:B------:R1:W2:Y:S03]  /*44690*/  SYNCS.PHASECHK.TRANS64.TRYWAIT P1, [R5+URZ], R3 ;  /* 0x00000003050075a7 */ /* 0x0002a6000802017f */
[----:B--2---:R-:W-:Y:S05]  /*446a0*/  @!P1 NANOSLEEP.SYNCS 0x989680 ;  /* 0x009896800000995d */ /* 0x004fea0003900000 */
[----:B------:R-:W2:Y:S02]  /*446b0*/  @!P1 SYNCS.PHASECHK.TRANS64 P1, [R5+URZ], R3 ;  /* 0x00000003050095a7 */ /* 0x000ea4000802007f */
[----:B--2---:R-:W-:Y:S05]  /*446c0*/  @!P1 BRA `(.L_x_26) ;  /* 0xfffffffc00ec9947 */ /* 0x004fea000383ffff */
[----:B------:R-:W-:Y:S05]  /*446d0*/  BRA `(.L_x_25) ;  /* 0xfffffc9000447947 */ /* 0x000fea000383ffff */
.L_x_1187:
[----:B------:R-:W-:Y:S01]  /*446e0*/  BSSY B1, `(.L_x_1204) ;  /* 0x0000006000017945 */ /* 0x000fe20003800000 */
[----:B------:R-:W-:-:S07]  /*446f0*/  IMAD.MOV.U32 R15, RZ, RZ, -0x1 ;  /* 0xffffffffff0f7424 */ /* 0x000fce00078e00ff */
[----:B------:R-:W-:Y:S05]  /*44700*/  WARPSYNC.COLLECTIVE R15, `(.L_x_1205) ;  /* 0x000000000f0c7348 */ /* 0x000fea0003c00000 */
[----:B------:R-:W-:Y:S02]  /*44710*/  ELECT P6, UR62, PT ;  /* 0x00000000003e782f */ /* 0x000fe400038c0000 */
[----:B------:R-:W-:Y:S01]  /*44720*/  MOV R14, UR62 ;  /* 0x0000003e000e7c02 */ /* 0x000fe20008000f00 */
[----:B------:R-:W-:Y:S10]  /*44730*/  ENDCOLLECTIVE ;  /* 0x000000000000791b */ /* 0x000ff40003800000 */
.L_x_1205:
[----:B------:R-:W-:Y:S05]  /*44740*/  BSYNC B1 ;  /* 0x0000000000017941 */ /* 0x000fea0003800000 */
.L_x_1204:
[----:B------:R-:W-:Y:S05]  /*44750*/  BRA `(.L_x_1206) ;  /* 0xfffffff000487947 */ /* 0x000fea000383ffff */
.L_x_1190:
[----:B0-----:R0:W1:Y:S02]  /*44760*/  SYNCS.PHASECHK.TRANS64.TRYWAIT P0, [R15+URZ+0x10], R14 ;  /* 0x0000100e0f0075a7 */ /* 0x001064000800017f */
[----:B-1----:R-:W-:Y:S05]  /*44770*/  @!P0 NANOSLEEP.SYNCS 0x989680 ;  /* 0x009896800000895d */ /* 0x002fea0003900000 */
[----:B------:R-:W1:Y:S02]  /*44780*/  @!P0 SYNCS.PHASECHK.TRANS64 P0, [R15+URZ+0x10], R14 ;  /* 0x0000100e0f0085a7 */ /* 0x000e64000800007f */
[----:B-1----:R-:W-:Y:S05]  /*44790*/  @!P0 BRA `(.L_x_1190) ;  /* 0xfffffffc00f08947 */ /* 0x002fea000383ffff */
[----:B------:R-:W-:Y:S05]  /*447a0*/  BRA `(.L_x_1207) ;  /* 0xfffffff0007c7947 */ /* 0x000fea000383ffff */
.L_x_1198:
[----:B------:R-:W-:Y:S01]  /*447b0*/  BSSY B0, `(.L_x_1208) ;  /* 0x0000006000007945 */ /* 0x000fe20003800000 */
[----:B------:R-:W-:-:S07]  /*447c0*/  IMAD.MOV.U32 R15, RZ, RZ, -0x1 ;  /* 0xffffffffff0f7424 */ /* 0x000fce00078e00ff */
[----:B------:R-:W-:Y:S05]  /*447d0*/  WARPSYNC.COLLECTIVE R15, `(.L_x_1209) ;  /* 0x000000000f0c7348 */ /* 0x000fea0003c00000 */
[----:B------:R-:W-:Y:S02]  /*447e0*/  ELECT P6, UR62, PT ;  /* 0x00000000003e782f */ /* 0x000fe400038c0000 */
[----:B------:R-:W-:Y:S01]  /*447f0*/  MOV R14, UR62 ;  /* 0x0000003e000e7c02 */ /* 0x000fe20008000f00 */
[----:B------:R-:W-:Y:S10]  /*44800*/  ENDCOLLECTIVE ;  /* 0x000000000000791b */ /* 0x000ff40003800000 */
.L_x_1209:
[----:B------:R-:W-:Y:S05]  /*44810*/  BSYNC B0 ;  /* 0x0000000000007941 */ /* 0x000fea0003800000 */
.L_x_1208:
[----:B------:R-:W-:Y:S05]  /*44820*/  BRA `(.L_x_1210) ;  /* 0xfffffffc00107947 */ /* 0x000fea000383ffff */
.L_x_1202:
[----:B0-----:R0:W1:Y:S02]  /*44830*/  SYNCS.PHASECHK.TRANS64.TRYWAIT P0, [R5+URZ], R2 ;  /* 0x00000002050075a7 */ /* 0x001064000800017f */
[----:B-1----:R-:W-:Y:S05]  /*44840*/  @!P0 NANOSLEEP.SYNCS 0x989680 ;  /* 0x009896800000895d */ /* 0x002fea0003900000 */
[----:B------:R-:W1:Y:S02]  /*44850*/  @!P0 SYNCS.PHASECHK.TRANS64 P0, [R5+URZ], R2 ;  /* 0x00000002050085a7 */ /* 0x000e64000800007f */
[----:B-1----:R-:W-:Y:S05]  /*44860*/  @!P0 BRA `(.L_x_1202) ;  /* 0xfffffffc00f08947 */ /* 0x002fea000383ffff */
[----:B------:R-:W-:Y:S05]  /*44870*/  BRA `(.L_x_1211) ;  /* 0xfffffffc00387947 */ /* 0x000fea000383ffff */
.L_x_1212:
[----:B------:R-:W-:-:S00]  /*44880*/  BRA `(.L_x_1212) ;  /* 0xfffffffc00fc7947 */ /* 0x000fc0000383ffff */
[----:B------:R-:W-:-:S00]  /*44890*/  NOP ;  /* 0x0000000000007918 */ /* 0x000fc00000000000 */
        /* <DEDUP_REMOVED lines=14> */
.L_x_1213:


//--------------------- .nv.global.init           --------------------------
	.section	.nv.global.init,"aw",@progbits
.nv.global.init:
	.type		$str$22,@object
	.size		$str$22,($str$23 - $str$22)
$str$22:
        /*0000*/ 	.byte	0x6b, 0x5f, 0x74, 0x69, 0x6c, 0x65, 0x5f, 0x63, 0x6f, 0x75, 0x6e, 0x74, 0x20, 0x3e, 0x3d, 0x20
        /*0010*/ 	.byte	0x31, 0x00
	.type		$str$23,@object
	.size		$str$23,(__unnamed_1 - $str$23)
$str$23:
        /*0012*/ 	.byte	0x2f, 0x74, 0x6d, 0x70, 0x2f, 0x63, 0x75, 0x74, 0x6c, 0x61, 0x73, 0x73, 0x5f, 0x73, 0x77, 0x65
        /*0022*/ 	.byte	0x65, 0x70, 0x5f, 0x73, 0x72, 0x63, 0x2f, 0x69, 0x6e, 0x63, 0x6c, 0x75, 0x64, 0x65, 0x2f, 0x63
        /*0032*/ 	.byte	0x75, 0x74, 0x6c, 0x61, 0x73, 0x73, 0x2f, 0x67, 0x65, 0x6d, 0x6d, 0x2f, 0x63, 0x6f, 0x6c, 0x6c
        /*0042*/ 	.byte	0x65, 0x63, 0x74, 0x69, 0x76, 0x65, 0x2f, 0x73, 0x6d, 0x39, 0x30, 0x5f, 0x6d, 0x6d, 0x61, 0x5f
        /*0052*/ 	.byte	0x74, 0x6d, 0x61, 0x5f, 0x67, 0x6d, 0x6d, 0x61, 0x5f, 0x73, 0x73, 0x5f, 0x77, 0x61, 0x72, 0x70
        /*0062*/ 	.byte	0x73, 0x70, 0x65, 0x63, 0x69, 0x61, 0x6c, 0x69, 0x7a, 0x65, 0x64, 0x2e, 0x68, 0x70, 0x70, 0x00
	.type		__unnamed_1,@object
	.size		__unnamed_1,(.L_0 - __unnamed_1)
__unnamed_1:
        /* <DEDUP_REMOVED lines=181> */
        /*0bc2*/ 	.byte	0x64, 0x65, 0x6e, 0x74, 0x69, 0x74, 0x79, 0x5d, 0x00
.L_0:


//--------------------- .nv.shared._ZN7cutlass13device_kernelINS_4gemm6kernel13GemmUniversalIN4cute5tupleIJiiiiEEENS1_10collective13CollectiveMmaINS1_34MainloopSm90TmaGmmaWarpSpecializedILi2ENS5_IJNS4_1CILi2EEENSA_ILi1EEESC_EEENS1_35KernelTmaWarpSpecializedCooperativeEEENS5_IJNSA_ILi384EEESG_NSA_ILi64EEEEEENS_6half_tENS5_IJlSC_lEEESJ_SK_NS4_8TiledMMAINS4_8MMA_AtomIJNS4_4SM904GMMA26MMA_64x192x16_F32F16F16_SSILNSO_5MajorE0ELSQ_0ELNSO_7ScaleInE1ELSR_1EEEEEENS4_6LayoutISD_NS5_IJSC_NSA_ILi0EEESV_EEEEENS5_IJNS4_10UnderscoreESY_SY_EEEEENS4_13SM90_TMA_LOADENS4_14ComposedLayoutINS4_7SwizzleILi3ELi4ELi3EEENS4_18smem_ptr_flag_bitsILi16EEENSU_INS5_IJNSA_ILi8EEESH_EEENS5_IJSH_SC_EEEEEEEvNS4_8identityENS4_23SM90_TMA_LOAD_MULTICASTES1B_vS1C_EENS_8epilogue10collective6detail29Sm90TmaWarpSpecializedAdapterINS1G_15DefaultEpilogueISJ_SK_SK_NS1F_6thread17LinearCombinationISJ_Li1EffLNS1K_9ScaleType4KindE0ELNS_15FloatRoundStyleE2ESJ_EENS1_15EpilogueDefaultEEEEEvvEEEEvNT_6ParamsE --------------------------
	.section	.nv.shared._ZN7cutlass13device_kernelINS_4gemm6kernel13GemmUniversalIN4cute5tupleIJiiiiEEENS1_10collective13CollectiveMmaINS1_34MainloopSm90TmaGmmaWarpSpecializedILi2ENS5_IJNS4_1CILi2EEENSA_ILi1EEESC_EEENS1_35KernelTmaWarpSpecializedCooperativeEEENS5_IJNSA_ILi384EEESG_NSA_ILi64EEEEEENS_6half_tENS5_IJlSC_lEEESJ_SK_NS4_8TiledMMAINS4_8MMA_AtomIJNS4_4SM904GMMA26MMA_64x192x16_F32F16F16_SSILNSO_5MajorE0ELSQ_0ELNSO_7ScaleInE1ELSR_1EEEEEENS4_6LayoutISD_NS5_IJSC_NSA_ILi0EEESV_EEEEENS5_IJNS4_10UnderscoreESY_SY_EEEEENS4_13SM90_TMA_LOADENS4_14ComposedLayoutINS4_7SwizzleILi3ELi4ELi3EEENS4_18smem_ptr_flag_bitsILi16EEENSU_INS5_IJNSA_ILi8EEESH_EEENS5_IJSH_SC_EEEEEEEvNS4_8identityENS4_23SM90_TMA_LOAD_MULTICASTES1B_vS1C_EENS_8epilogue10collective6detail29Sm90TmaWarpSpecializedAdapterINS1G_15DefaultEpilogueISJ_SK_SK_NS1F_6thread17LinearCombinationISJ_Li1EffLNS1K_9ScaleType4KindE0ELNS_15FloatRoundStyleE2ESJ_EENS1_15EpilogueDefaultEEEEEvvEEEEvNT_6ParamsE,"aw",@nobits
	.sectionflags	@""
	.align	16
	.zero		1024


//--------------------- .nv.shared.reserved.0     --------------------------
	.section	.nv.shared.reserved.0,"aw",@nobits
	.weak		__nv_reservedSMEM_offset_0_alias
	.size		__nv_reservedSMEM_offset_0_alias, 0, 0
	.other		__nv_reservedSMEM_offset_0_alias,@"STO_CUDA_RESERVED_SHARED STV_DEFAULT"
__nv_reservedSMEM_offset_0_alias:
	.zero		0


//--------------------- .nv.global                --------------------------
	.section	.nv.global,"aw",@nobits
.nv.global:
	.type		_ZN40_INTERNAL_50db36d7_4_k_cu_02b56ff7_103964cute1_E,@object
	.size		_ZN40_INTERNAL_50db36d7_4_k_cu_02b56ff7_103964cute1_E,(_ZN40_INTERNAL_50db36d7_4_k_cu_02b56ff7_103964cuda3std3__45__cpo6cbeginE - _ZN40_INTERNAL_50db36d7_4_k_cu_02b56ff7_103964cute1_E)
_ZN40_INTERNAL_50db36d7_4_k_cu_02b56ff7_103964cute1_E:
	.zero		1
	.type		_ZN40_INTERNAL_50db36d7_4_k_cu_02b56ff7_103964cuda3std3__45__cpo6cbeginE,@object
	.size		_ZN40_INTERNAL_50db36d7_4_k_cu_02b56ff7_103964cuda3std3__45__cpo6cbeginE,(_ZN40_INTERNAL_50db36d7_4_k_cu_02b56ff7_103964cuda3std3__48in_placeE - _ZN40_INTERNAL_50db36d7_4_k_cu_02b56ff7_103964cuda3std3__45__cpo6cbeginE)
_ZN40_INTERNAL_50db36d7_4_k_cu_02b56ff7_103964cuda3std3__45__cpo6cbeginE:
	.zero		1
	.type		_ZN40_INTERNAL_50db36d7_4_k_cu_02b56ff7_103964cuda3std3__48in_placeE,@object
	.size		_ZN40_INTERNAL_50db36d7_4_k_cu_02b56ff7_103964cuda3std3__48in_placeE,(_ZN40_INTERNAL_50db36d7_4_k_cu_02b56ff7_103964cuda3std6ranges3__45__cpo9iter_moveE - _ZN40_INTERNAL_50db36d7_4_k_cu_02b56ff7_103964cuda3std3__48in_placeE)
_ZN40_INTERNAL_50db36d7_4_k_cu_02b56ff7_103964cuda3std3__48in_placeE:
	.zero		1
	.type		_ZN40_INTERNAL_50db36d7_4_k_cu_02b56ff7_103964cuda3std6ranges3__45__cpo9iter_moveE,@object
	.size		_ZN40_INTERNAL_50db36d7_4_k_cu_02b56ff7_103964cuda3std6ranges3__45__cpo9iter_moveE,(_ZN40_INTERNAL_50db36d7_4_k_cu_02b56ff7_103964cuda3std3__45__cpo5beginE - _ZN40_INTERNAL_50db36d7_4_k_cu_02b56ff7_103964cuda3std6ranges3__45__cpo9iter_moveE)
_ZN40_INTERNAL_50db36d7_4_k_cu_02b56ff7_103964cuda3std6ranges3__45__cpo9iter_moveE:
	.zero		1
	.type		_ZN40_INTERNAL_50db36d7_4_k_cu_02b56ff7_103964cuda3std3__45__cpo5beginE,@object
	.size		_ZN40_INTERNAL_50db36d7_4_k_cu_02b56ff7_103964cuda3std3__45__cpo5beginE,(_ZN40_INTERNAL_50db36d7_4_k_cu_02b56ff7_103964cuda3std3__442_GLOBAL__N__50db36d7_4_k_cu_02b56ff7_103966ignoreE - _ZN40_INTERNAL_50db36d7_4_k_cu_02b56ff7_103964cuda3std3__45__cpo5beginE)
_ZN40_INTERNAL_50db36d7_4_k_cu_02b56ff7_103964cuda3std3__45__cpo5beginE:
	.zero		1
	.type		_ZN40_INTERNAL_50db36d7_4_k_cu_02b56ff7_103964cuda3std3__442_GLOBAL__N__50db36d7_4_k_cu_02b56ff7_103966ignoreE,@object
	.size		_ZN40_INTERNAL_50db36d7_4_k_cu_02b56ff7_103964cuda3std3__442_GLOBAL__N__50db36d7_4_k_cu_02b56ff7_103966ignoreE,(_ZN40_INTERNAL_50db36d7_4_k_cu_02b56ff7_103964cute7productE - _ZN40_INTERNAL_50db36d7_4_k_cu_02b56ff7_103964cuda3std3__442_GLOBAL__N__50db36d7_4_k_cu_02b56ff7_103966ignoreE)
_ZN40_INTERNAL_50db36d7_4_k_cu_02b56ff7_103964cuda3std3__442_GLOBAL__N__50db36d7_4_k_cu_02b56ff7_103966ignoreE:
	.zero		1
	.type		_ZN40_INTERNAL_50db36d7_4_k_cu_02b56ff7_103964cute7productE,@object
	.size		_ZN40_INTERNAL_50db36d7_4_k_cu_02b56ff7_103964cute7productE,(_ZN40_INTERNAL_50db36d7_4_k_cu_02b56ff7_103964cuda3std3__45__cpo3endE - _ZN40_INTERNAL_50db36d7_4_k_cu_02b56ff7_103964cute7productE)
_ZN40_INTERNAL_50db36d7_4_k_cu_02b56ff7_103964cute7productE:
	.zero		1
	.type		_ZN40_INTERNAL_50db36d7_4_k_cu_02b56ff7_103964cuda3std3__45__cpo3endE,@object
	.size		_ZN40_INTERNAL_50db36d7_4_k_cu_02b56ff7_103964cuda3std3__45__cpo3endE,(_ZN40_INTERNAL_50db36d7_4_k_cu_02b56ff7_103964cuda3std3__419piecewise_constructE - _ZN40_INTERNAL_50db36d7_4_k_cu_02b56ff7_103964cuda3std3__45__cpo3endE)
_ZN40_INTERNAL_50db36d7_4_k_cu_02b56ff7_103964cuda3std3__45__cpo3endE:
	.zero		1
	.type		_ZN40_INTERNAL_50db36d7_4_k_cu_02b56ff7_103964cuda3std3__419piecewise_constructE,@object
	.size		_ZN40_INTERNAL_50db36d7_4_k_cu_02b56ff7_103964cuda3std3__419piecewise_constructE,(_ZN40_INTERNAL_50db36d7_4_k_cu_02b56ff7_103964cuda3std3__45__cpo4cendE - _ZN40_INTERNAL_50db36d7_4_k_cu_02b56ff7_103964cuda3std3__419piecewise_constructE)
_ZN40_INTERNAL_50db36d7_4_k_cu_02b56ff7_103964cuda3std3__419piecewise_constructE:
	.zero		1
	.type		_ZN40_INTERNAL_50db36d7_4_k_cu_02b56ff7_103964cuda3std3__45__cpo4cendE,@object
	.size		_ZN40_INTERNAL_50db36d7_4_k_cu_02b56ff7_103964cuda3std3__45__cpo4cendE,(_ZN40_INTERNAL_50db36d7_4_k_cu_02b56ff7_103964cuda3std6ranges3__45__cpo4swapE - _ZN40_INTERNAL_50db36d7_4_k_cu_02b56ff7_103964cuda3std3__45__cpo4cendE)
_ZN40_INTERNAL_50db36d7_4_k_cu_02b56ff7_103964cuda3std3__45__cpo4cendE:
	.zero		1
	.type		_ZN40_INTERNAL_50db36d7_4_k_cu_02b56ff7_103964cuda3std6ranges3__45__cpo4swapE,@object
	.size		_ZN40_INTERNAL_50db36d7_4_k_cu_02b56ff7_103964cuda3std6ranges3__45__cpo4swapE,(.L_8 - _ZN40_INTERNAL_50db36d7_4_k_cu_02b56ff7_103964cuda3std6ranges3__45__cpo4swapE)
_ZN40_INTERNAL_50db36d7_4_k_cu_02b56ff7_103964cuda3std6ranges3__45__cpo4swapE:
	.zero		1
.L_8:


//--------------------- .nv.constant0._ZN7cutlass13device_kernelINS_4gemm6kernel13GemmUniversalIN4cute5tupleIJiiiiEEENS1_10collective13CollectiveMmaINS1_34MainloopSm90TmaGmmaWarpSpecializedILi2ENS5_IJNS4_1CILi2EEENSA_ILi1EEESC_EEENS1_35KernelTmaWarpSpecializedCooperativeEEENS5_IJNSA_ILi384EEESG_NSA_ILi64EEEEEENS_6half_tENS5_IJlSC_lEEESJ_SK_NS4_8TiledMMAINS4_8MMA_AtomIJNS4_4SM904GMMA26MMA_64x192x16_F32F16F16_SSILNSO_5MajorE0ELSQ_0ELNSO_7ScaleInE1ELSR_1EEEEEENS4_6LayoutISD_NS5_IJSC_NSA_ILi0EEESV_EEEEENS5_IJNS4_10UnderscoreESY_SY_EEEEENS4_13SM90_TMA_LOADENS4_14ComposedLayoutINS4_7SwizzleILi3ELi4ELi3EEENS4_18smem_ptr_flag_bitsILi16EEENSU_INS5_IJNSA_ILi8EEESH_EEENS5_IJSH_SC_EEEEEEEvNS4_8identityENS4_23SM90_TMA_LOAD_MULTICASTES1B_vS1C_EENS_8epilogue10collective6detail29Sm90TmaWarpSpecializedAdapterINS1G_15DefaultEpilogueISJ_SK_SK_NS1F_6thread17LinearCombinationISJ_Li1EffLNS1K_9ScaleType4KindE0ELNS_15FloatRoundStyleE2ESJ_EENS1_15EpilogueDefaultEEEEEvvEEEEvNT_6ParamsE --------------------------
	.section	.nv.constant0._ZN7cutlass13device_kernelINS_4gemm6kernel13GemmUniversalIN4cute5tupleIJiiiiEEENS1_10collective13CollectiveMmaINS1_34MainloopSm90TmaGmmaWarpSpecializedILi2ENS5_IJNS4_1CILi2EEENSA_ILi1EEESC_EEENS1_35KernelTmaWarpSpecializedCooperativeEEENS5_IJNSA_ILi384EEESG_NSA_ILi64EEEEEENS_6half_tENS5_IJlSC_lEEESJ_SK_NS4_8TiledMMAINS4_8MMA_AtomIJNS4_4SM904GMMA26MMA_64x192x16_F32F16F16_SSILNSO_5MajorE0ELSQ_0ELNSO_7ScaleInE1ELSR_1EEEEEENS4_6LayoutISD_NS5_IJSC_NSA_ILi0EEESV_EEEEENS5_IJNS4_10UnderscoreESY_SY_EEEEENS4_13SM90_TMA_LOADENS4_14ComposedLayoutINS4_7SwizzleILi3ELi4ELi3EEENS4_18smem_ptr_flag_bitsILi16EEENSU_INS5_IJNSA_ILi8EEESH_EEENS5_IJSH_SC_EEEEEEEvNS4_8identityENS4_23SM90_TMA_LOAD_MULTICASTES1B_vS1C_EENS_8epilogue10collective6detail29Sm90TmaWarpSpecializedAdapterINS1G_15DefaultEpilogueISJ_SK_SK_NS1F_6thread17LinearCombinationISJ_Li1EffLNS1K_9ScaleType4KindE0ELNS_15FloatRoundStyleE2ESJ_EENS1_15EpilogueDefaultEEEEEvvEEEEvNT_6ParamsE,"a",@progbits
	.sectionflags	@""
	.align	4
.nv.constant0._ZN7cutlass13device_kernelINS_4gemm6kernel13GemmUniversalIN4cute5tupleIJiiiiEEENS1_10collective13CollectiveMmaINS1_34MainloopSm90TmaGmmaWarpSpecializedILi2ENS5_IJNS4_1CILi2EEENSA_ILi1EEESC_EEENS1_35KernelTmaWarpSpecializedCooperativeEEENS5_IJNSA_ILi384EEESG_NSA_ILi64EEEEEENS_6half_tENS5_IJlSC_lEEESJ_SK_NS4_8TiledMMAINS4_8MMA_AtomIJNS4_4SM904GMMA26MMA_64x192x16_F32F16F16_SSILNSO_5MajorE0ELSQ_0ELNSO_7ScaleInE1ELSR_1EEEEEENS4_6LayoutISD_NS5_IJSC_NSA_ILi0EEESV_EEEEENS5_IJNS4_10UnderscoreESY_SY_EEEEENS4_13SM90_TMA_LOADENS4_14ComposedLayoutINS4_7SwizzleILi3ELi4ELi3EEENS4_18smem_ptr_flag_bitsILi16EEENSU_INS5_IJNSA_ILi8EEESH_EEENS5_IJSH_SC_EEEEEEEvNS4_8identityENS4_23SM90_TMA_LOAD_MULTICASTES1B_vS1C_EENS_8epilogue10collective6detail29Sm90TmaWarpSpecializedAdapterINS1G_15DefaultEpilogueISJ_SK_SK_NS1F_6thread17LinearCombinationISJ_Li1EffLNS1K_9ScaleType4KindE0ELNS_15FloatRoundStyleE2ESJ_EENS1_15EpilogueDefaultEEEEEvvEEEEvNT_6ParamsE:
	.zero		1664


//--------------------- SYMBOLS --------------------------

	.type		.nv.reservedSmem.offset0,@object
	.size		.nv.reservedSmem.offset0,0x4
	.type		__assertfail,@function
